	.headerflags	@"EF_CUDA_TEXMODE_UNIFIED EF_CUDA_64BIT_ADDRESS EF_CUDA_SM89 EF_CUDA_VIRTUAL_SM(EF_CUDA_SM89)"
	.elftype	@"ET_EXEC"


//--------------------- .nv.info                  --------------------------
	.section	.nv.info,"",@"SHT_CUDA_INFO"
	.align	4


	//----- nvinfo : EIATTR_REGCOUNT
	.align		4
        /*0000*/ 	.byte	0x04, 0x2f
        /*0002*/ 	.short	(.L_27 - .L_26)
	.align		4
.L_26:
        /*0004*/ 	.word	index@(sleepParticles_cuda_kernel_forward)
        /*0008*/ 	.word	0x00000016


	//----- nvinfo : EIATTR_MIN_STACK_SIZE
	.align		4
.L_27:
        /*000c*/ 	.byte	0x04, 0x12
        /*000e*/ 	.short	(.L_29 - .L_28)
	.align		4
.L_28:
        /*0010*/ 	.word	index@($__internal_41_$__cuda_sm3x_div_rn_noftz_f32_slowpath)
        /*0014*/ 	.word	0x00000000


	//----- nvinfo : EIATTR_FRAME_SIZE
	.align		4
.L_29:
        /*0018*/ 	.byte	0x04, 0x11
        /*001a*/ 	.short	(.L_31 - .L_30)
	.align		4
.L_30:
        /*001c*/ 	.word	index@($__internal_41_$__cuda_sm3x_div_rn_noftz_f32_slowpath)
        /*0020*/ 	.word	0x00000000


	//----- nvinfo : EIATTR_MIN_STACK_SIZE
	.align		4
.L_31:
        /*0024*/ 	.byte	0x04, 0x12
        /*0026*/ 	.short	(.L_33 - .L_32)
	.align		4
.L_32:
        /*0028*/ 	.word	index@($__internal_40_$__cuda_sm20_sqrt_rn_f32_slowpath)
        /*002c*/ 	.word	0x00000000


	//----- nvinfo : EIATTR_FRAME_SIZE
	.align		4
.L_33:
        /*0030*/ 	.byte	0x04, 0x11
        /*0032*/ 	.short	(.L_35 - .L_34)
	.align		4
.L_34:
        /*0034*/ 	.word	index@($__internal_40_$__cuda_sm20_sqrt_rn_f32_slowpath)
        /*0038*/ 	.word	0x00000000


	//----- nvinfo : EIATTR_MIN_STACK_SIZE
	.align		4
.L_35:
        /*003c*/ 	.byte	0x04, 0x12
        /*003e*/ 	.short	(.L_37 - .L_36)
	.align		4
.L_36:
        /*0040*/ 	.word	index@(sleepParticles_cuda_kernel_forward)
        /*0044*/ 	.word	0x00000000


	//----- nvinfo : EIATTR_FRAME_SIZE
	.align		4
.L_37:
        /*0048*/ 	.byte	0x04, 0x11
        /*004a*/ 	.short	(.L_39 - .L_38)
	.align		4
.L_38:
        /*004c*/ 	.word	index@(sleepParticles_cuda_kernel_forward)
        /*0050*/ 	.word	0x00000000


	//----- nvinfo : EIATTR_REGCOUNT
	.align		4
.L_39:
        /*0054*/ 	.byte	0x04, 0x2f
        /*0056*/ 	.short	(.L_41 - .L_40)
	.align		4
.L_40:
        /*0058*/ 	.word	index@(sleepParticles_cuda_kernel_backward)
        /*005c*/ 	.word	0x0000001e


	//----- nvinfo : EIATTR_MIN_STACK_SIZE
	.align		4
.L_41:
        /*0060*/ 	.byte	0x04, 0x12
        /*0062*/ 	.short	(.L_43 - .L_42)
	.align		4
.L_42:
        /*0064*/ 	.word	index@($__internal_39_$__cuda_sm3x_div_rn_noftz_f32_slowpath)
        /*0068*/ 	.word	0x00000000


	//----- nvinfo : EIATTR_FRAME_SIZE
	.align		4
.L_43:
        /*006c*/ 	.byte	0x04, 0x11
        /*006e*/ 	.short	(.L_45 - .L_44)
	.align		4
.L_44:
        /*0070*/ 	.word	index@($__internal_39_$__cuda_sm3x_div_rn_noftz_f32_slowpath)
        /*0074*/ 	.word	0x00000000


	//----- nvinfo : EIATTR_MIN_STACK_SIZE
	.align		4
.L_45:
        /*0078*/ 	.byte	0x04, 0x12
        /*007a*/ 	.short	(.L_47 - .L_46)
	.align		4
.L_46:
        /*007c*/ 	.word	index@($__internal_38_$__cuda_sm20_sqrt_rn_f32_slowpath)
        /*0080*/ 	.word	0x00000000


	//----- nvinfo : EIATTR_FRAME_SIZE
	.align		4
.L_47:
        /*0084*/ 	.byte	0x04, 0x11
        /*0086*/ 	.short	(.L_49 - .L_48)
	.align		4
.L_48:
        /*0088*/ 	.word	index@($__internal_38_$__cuda_sm20_sqrt_rn_f32_slowpath)
        /*008c*/ 	.word	0x00000000


	//----- nvinfo : EIATTR_MIN_STACK_SIZE
	.align		4
.L_49:
        /*0090*/ 	.byte	0x04, 0x12
        /*0092*/ 	.short	(.L_51 - .L_50)
	.align		4
.L_50:
        /*0094*/ 	.word	index@(sleepParticles_cuda_kernel_backward)
        /*0098*/ 	.word	0x00000000


	//----- nvinfo : EIATTR_FRAME_SIZE
	.align		4
.L_51:
        /*009c*/ 	.byte	0x04, 0x11
        /*009e*/ 	.short	(.L_53 - .L_52)
	.align		4
.L_52:
        /*00a0*/ 	.word	index@(sleepParticles_cuda_kernel_backward)
        /*00a4*/ 	.word	0x00000000


	//----- nvinfo : EIATTR_REGCOUNT
	.align		4
.L_53:
        /*00a8*/ 	.byte	0x04, 0x2f
        /*00aa*/ 	.short	(.L_55 - .L_54)
	.align		4
.L_54:
        /*00ac*/ 	.word	index@(swellParticles_cuda_kernel_forward)
        /*00b0*/ 	.word	0x00000024


	//----- nvinfo : EIATTR_MIN_STACK_SIZE
	.align		4
.L_55:
        /*00b4*/ 	.byte	0x04, 0x12
        /*00b6*/ 	.short	(.L_57 - .L_56)
	.align		4
.L_56:
        /*00b8*/ 	.word	index@($__internal_37_$__cuda_sm20_sqrt_rn_f32_slowpath)
        /*00bc*/ 	.word	0x00000000


	//----- nvinfo : EIATTR_FRAME_SIZE
	.align		4
.L_57:
        /*00c0*/ 	.byte	0x04, 0x11
        /*00c2*/ 	.short	(.L_59 - .L_58)
	.align		4
.L_58:
        /*00c4*/ 	.word	index@($__internal_37_$__cuda_sm20_sqrt_rn_f32_slowpath)
        /*00c8*/ 	.word	0x00000000


	//----- nvinfo : EIATTR_MIN_STACK_SIZE
	.align		4
.L_59:
        /*00cc*/ 	.byte	0x04, 0x12
        /*00ce*/ 	.short	(.L_61 - .L_60)
	.align		4
.L_60:
        /*00d0*/ 	.word	index@(swellParticles_cuda_kernel_forward)
        /*00d4*/ 	.word	0x00000020


	//----- nvinfo : EIATTR_FRAME_SIZE
	.align		4
.L_61:
        /*00d8*/ 	.byte	0x04, 0x11
        /*00da*/ 	.short	(.L_63 - .L_62)
	.align		4
.L_62:
        /*00dc*/ 	.word	index@(swellParticles_cuda_kernel_forward)
        /*00e0*/ 	.word	0x00000020


	//----- nvinfo : EIATTR_REGCOUNT
	.align		4
.L_63:
        /*00e4*/ 	.byte	0x04, 0x2f
        /*00e6*/ 	.short	(.L_65 - .L_64)
	.align		4
.L_64:
        /*00e8*/ 	.word	index@(swellParticles_cuda_kernel_backward)
        /*00ec*/ 	.word	0x0000002a


	//----- nvinfo : EIATTR_MIN_STACK_SIZE
	.align		4
.L_65:
        /*00f0*/ 	.byte	0x04, 0x12
        /*00f2*/ 	.short	(.L_67 - .L_66)
	.align		4
.L_66:
        /*00f4*/ 	.word	index@($__internal_36_$__cuda_sm3x_div_rn_noftz_f32_slowpath)
        /*00f8*/ 	.word	0x00000000


	//----- nvinfo : EIATTR_FRAME_SIZE
	.align		4
.L_67:
        /*00fc*/ 	.byte	0x04, 0x11
        /*00fe*/ 	.short	(.L_69 - .L_68)
	.align		4
.L_68:
        /*0100*/ 	.word	index@($__internal_36_$__cuda_sm3x_div_rn_noftz_f32_slowpath)
        /*0104*/ 	.word	0x00000000


	//----- nvinfo : EIATTR_MIN_STACK_SIZE
	.align		4
.L_69:
        /*0108*/ 	.byte	0x04, 0x12
        /*010a*/ 	.short	(.L_71 - .L_70)
	.align		4
.L_70:
        /*010c*/ 	.word	index@($__internal_35_$__cuda_sm20_sqrt_rn_f32_slowpath)
        /*0110*/ 	.word	0x00000000


	//----- nvinfo : EIATTR_FRAME_SIZE
	.align		4
.L_71:
        /*0114*/ 	.byte	0x04, 0x11
        /*0116*/ 	.short	(.L_73 - .L_72)
	.align		4
.L_72:
        /*0118*/ 	.word	index@($__internal_35_$__cuda_sm20_sqrt_rn_f32_slowpath)
        /*011c*/ 	.word	0x00000000


	//----- nvinfo : EIATTR_MIN_STACK_SIZE
	.align		4
.L_73:
        /*0120*/ 	.byte	0x04, 0x12
        /*0122*/ 	.short	(.L_75 - .L_74)
	.align		4
.L_74:
        /*0124*/ 	.word	index@(swellParticles_cuda_kernel_backward)
        /*0128*/ 	.word	0x00000000


	//----- nvinfo : EIATTR_FRAME_SIZE
	.align		4
.L_75:
        /*012c*/ 	.byte	0x04, 0x11
        /*012e*/ 	.short	(.L_77 - .L_76)
	.align		4
.L_76:
        /*0130*/ 	.word	index@(swellParticles_cuda_kernel_backward)
        /*0134*/ 	.word	0x00000000


	//----- nvinfo : EIATTR_REGCOUNT
	.align		4
.L_77:
        /*0138*/ 	.byte	0x04, 0x2f
        /*013a*/ 	.short	(.L_79 - .L_78)
	.align		4
.L_78:
        /*013c*/ 	.word	index@(swellParticlesStage2_cuda_kernel_forward)
        /*0140*/ 	.word	0x00000012


	//----- nvinfo : EIATTR_MIN_STACK_SIZE
	.align		4
.L_79:
        /*0144*/ 	.byte	0x04, 0x12
        /*0146*/ 	.short	(.L_81 - .L_80)
	.align		4
.L_80:
        /*0148*/ 	.word	index@($__internal_34_$__cuda_sm3x_div_rn_noftz_f32_slowpath)
        /*014c*/ 	.word	0x00000000


	//----- nvinfo : EIATTR_FRAME_SIZE
	.align		4
.L_81:
        /*0150*/ 	.byte	0x04, 0x11
        /*0152*/ 	.short	(.L_83 - .L_82)
	.align		4
.L_82:
        /*0154*/ 	.word	index@($__internal_34_$__cuda_sm3x_div_rn_noftz_f32_slowpath)
        /*0158*/ 	.word	0x00000000


	//----- nvinfo : EIATTR_MIN_STACK_SIZE
	.align		4
.L_83:
        /*015c*/ 	.byte	0x04, 0x12
        /*015e*/ 	.short	(.L_85 - .L_84)
	.align		4
.L_84:
        /*0160*/ 	.word	index@($__internal_33_$__cuda_sm20_rcp_rn_f32_slowpath)
        /*0164*/ 	.word	0x00000000


	//----- nvinfo : EIATTR_FRAME_SIZE
	.align		4
.L_85:
        /*0168*/ 	.byte	0x04, 0x11
        /*016a*/ 	.short	(.L_87 - .L_86)
	.align		4
.L_86:
        /*016c*/ 	.word	index@($__internal_33_$__cuda_sm20_rcp_rn_f32_slowpath)
        /*0170*/ 	.word	0x00000000


	//----- nvinfo : EIATTR_MIN_STACK_SIZE
	.align		4
.L_87:
        /*0174*/ 	.byte	0x04, 0x12
        /*0176*/ 	.short	(.L_89 - .L_88)
	.align		4
.L_88:
        /*0178*/ 	.word	index@(swellParticlesStage2_cuda_kernel_forward)
        /*017c*/ 	.word	0x00000000


	//----- nvinfo : EIATTR_FRAME_SIZE
	.align		4
.L_89:
        /*0180*/ 	.byte	0x04, 0x11
        /*0182*/ 	.short	(.L_91 - .L_90)
	.align		4
.L_90:
        /*0184*/ 	.word	index@(swellParticlesStage2_cuda_kernel_forward)
        /*0188*/ 	.word	0x00000000


	//----- nvinfo : EIATTR_REGCOUNT
	.align		4
.L_91:
        /*018c*/ 	.byte	0x04, 0x2f
        /*018e*/ 	.short	(.L_93 - .L_92)
	.align		4
.L_92:
        /*0190*/ 	.word	index@(swellParticlesStage2_cuda_kernel_backward)
        /*0194*/ 	.word	0x0000001b


	//----- nvinfo : EIATTR_MIN_STACK_SIZE
	.align		4
.L_93:
        /*0198*/ 	.byte	0x04, 0x12
        /*019a*/ 	.short	(.L_95 - .L_94)
	.align		4
.L_94:
        /*019c*/ 	.word	index@($__internal_32_$__cuda_sm3x_div_rn_noftz_f32_slowpath)
        /*01a0*/ 	.word	0x00000000


	//----- nvinfo : EIATTR_FRAME_SIZE
	.align		4
.L_95:
        /*01a4*/ 	.byte	0x04, 0x11
        /*01a6*/ 	.short	(.L_97 - .L_96)
	.align		4
.L_96:
        /*01a8*/ 	.word	index@($__internal_32_$__cuda_sm3x_div_rn_noftz_f32_slowpath)
        /*01ac*/ 	.word	0x00000000


	//----- nvinfo : EIATTR_MIN_STACK_SIZE
	.align		4
.L_97:
        /*01b0*/ 	.byte	0x04, 0x12
        /*01b2*/ 	.short	(.L_99 - .L_98)
	.align		4
.L_98:
        /*01b4*/ 	.word	index@($__internal_31_$__cuda_sm20_rcp_rn_f32_slowpath)
        /*01b8*/ 	.word	0x00000000


	//----- nvinfo : EIATTR_FRAME_SIZE
	.align		4
.L_99:
        /*01bc*/ 	.byte	0x04, 0x11
        /*01be*/ 	.short	(.L_101 - .L_100)
	.align		4
.L_100:
        /*01c0*/ 	.word	index@($__internal_31_$__cuda_sm20_rcp_rn_f32_slowpath)
        /*01c4*/ 	.word	0x00000000


	//----- nvinfo : EIATTR_MIN_STACK_SIZE
	.align		4
.L_101:
        /*01c8*/ 	.byte	0x04, 0x12
        /*01ca*/ 	.short	(.L_103 - .L_102)
	.align		4
.L_102:
        /*01cc*/ 	.word	index@(swellParticlesStage2_cuda_kernel_backward)
        /*01d0*/ 	.word	0x00000000


	//----- nvinfo : EIATTR_FRAME_SIZE
	.align		4
.L_103:
        /*01d4*/ 	.byte	0x04, 0x11
        /*01d6*/ 	.short	(.L_105 - .L_104)
	.align		4
.L_104:
        /*01d8*/ 	.word	index@(swellParticlesStage2_cuda_kernel_backward)
        /*01dc*/ 	.word	0x00000000


	//----- nvinfo : EIATTR_REGCOUNT
	.align		4
.L_105:
        /*01e0*/ 	.byte	0x04, 0x2f
        /*01e2*/ 	.short	(.L_107 - .L_106)
	.align		4
.L_106:
        /*01e4*/ 	.word	index@(my_integrate_particles_cuda_kernel_forward)
        /*01e8*/ 	.word	0x0000001a


	//----- nvinfo : EIATTR_MIN_STACK_SIZE
	.align		4
.L_107:
        /*01ec*/ 	.byte	0x04, 0x12
        /*01ee*/ 	.short	(.L_109 - .L_108)
	.align		4
.L_108:
        /*01f0*/ 	.word	index@($__internal_30_$__cuda_sm3x_div_rn_noftz_f32_slowpath)
        /*01f4*/ 	.word	0x00000000


	//----- nvinfo : EIATTR_FRAME_SIZE
	.align		4
.L_109:
        /*01f8*/ 	.byte	0x04, 0x11
        /*01fa*/ 	.short	(.L_111 - .L_110)
	.align		4
.L_110:
        /*01fc*/ 	.word	index@($__internal_30_$__cuda_sm3x_div_rn_noftz_f32_slowpath)
        /*0200*/ 	.word	0x00000000


	//----- nvinfo : EIATTR_MIN_STACK_SIZE
	.align		4
.L_111:
        /*0204*/ 	.byte	0x04, 0x12
        /*0206*/ 	.short	(.L_113 - .L_112)
	.align		4
.L_112:
        /*0208*/ 	.word	index@($__internal_29_$__cuda_sm20_sqrt_rn_f32_slowpath)
        /*020c*/ 	.word	0x00000000


	//----- nvinfo : EIATTR_FRAME_SIZE
	.align		4
.L_113:
        /*0210*/ 	.byte	0x04, 0x11
        /*0212*/ 	.short	(.L_115 - .L_114)
	.align		4
.L_114:
        /*0214*/ 	.word	index@($__internal_29_$__cuda_sm20_sqrt_rn_f32_slowpath)
        /*0218*/ 	.word	0x00000000


	//----- nvinfo : EIATTR_MIN_STACK_SIZE
	.align		4
.L_115:
        /*021c*/ 	.byte	0x04, 0x12
        /*021e*/ 	.short	(.L_117 - .L_116)
	.align		4
.L_116:
        /*0220*/ 	.word	index@(my_integrate_particles_cuda_kernel_forward)
        /*0224*/ 	.word	0x00000000


	//----- nvinfo : EIATTR_FRAME_SIZE
	.align		4
.L_117:
        /*0228*/ 	.byte	0x04, 0x11
        /*022a*/ 	.short	(.L_119 - .L_118)
	.align		4
.L_118:
        /*022c*/ 	.word	index@(my_integrate_particles_cuda_kernel_forward)
        /*0230*/ 	.word	0x00000000


	//----- nvinfo : EIATTR_REGCOUNT
	.align		4
.L_119:
        /*0234*/ 	.byte	0x04, 0x2f
        /*0236*/ 	.short	(.L_121 - .L_120)
	.align		4
.L_120:
        /*0238*/ 	.word	index@(my_integrate_particles_cuda_kernel_backward)
        /*023c*/ 	.word	0x00000023


	//----- nvinfo : EIATTR_MIN_STACK_SIZE
	.align		4
.L_121:
        /*0240*/ 	.byte	0x04, 0x12
        /*0242*/ 	.short	(.L_123 - .L_122)
	.align		4
.L_122:
        /*0244*/ 	.word	index@($__internal_28_$__cuda_sm3x_div_rn_noftz_f32_slowpath)
        /*0248*/ 	.word	0x00000000


	//----- nvinfo : EIATTR_FRAME_SIZE
	.align		4
.L_123:
        /*024c*/ 	.byte	0x04, 0x11
        /*024e*/ 	.short	(.L_125 - .L_124)
	.align		4
.L_124:
        /*0250*/ 	.word	index@($__internal_28_$__cuda_sm3x_div_rn_noftz_f32_slowpath)
        /*0254*/ 	.word	0x00000000


	//----- nvinfo : EIATTR_MIN_STACK_SIZE
	.align		4
.L_125:
        /*0258*/ 	.byte	0x04, 0x12
        /*025a*/ 	.short	(.L_127 - .L_126)
	.align		4
.L_126:
        /*025c*/ 	.word	index@($__internal_27_$__cuda_sm20_sqrt_rn_f32_slowpath)
        /*0260*/ 	.word	0x00000000


	//----- nvinfo : EIATTR_FRAME_SIZE
	.align		4
.L_127:
        /*0264*/ 	.byte	0x04, 0x11
        /*0266*/ 	.short	(.L_129 - .L_128)
	.align		4
.L_128:
        /*0268*/ 	.word	index@($__internal_27_$__cuda_sm20_sqrt_rn_f32_slowpath)
        /*026c*/ 	.word	0x00000000


	//----- nvinfo : EIATTR_MIN_STACK_SIZE
	.align		4
.L_129:
        /*0270*/ 	.byte	0x04, 0x12
        /*0272*/ 	.short	(.L_131 - .L_130)
	.align		4
.L_130:
        /*0274*/ 	.word	index@(my_integrate_particles_cuda_kernel_backward)
        /*0278*/ 	.word	0x00000000


	//----- nvinfo : EIATTR_FRAME_SIZE
	.align		4
.L_131:
        /*027c*/ 	.byte	0x04, 0x11
        /*027e*/ 	.short	(.L_133 - .L_132)
	.align		4
.L_132:
        /*0280*/ 	.word	index@(my_integrate_particles_cuda_kernel_backward)
        /*0284*/ 	.word	0x00000000


	//----- nvinfo : EIATTR_REGCOUNT
	.align		4
.L_133:
        /*0288*/ 	.byte	0x04, 0x2f
        /*028a*/ 	.short	(.L_135 - .L_134)
	.align		4
.L_134:
        /*028c*/ 	.word	index@(my_apply_particle_deltas_cuda_kernel_forward)
        /*0290*/ 	.word	0x00000018


	//----- nvinfo : EIATTR_MIN_STACK_SIZE
	.align		4
.L_135:
        /*0294*/ 	.byte	0x04, 0x12
        /*0296*/ 	.short	(.L_137 - .L_136)
	.align		4
.L_136:
        /*0298*/ 	.word	index@($__internal_26_$__cuda_sm3x_div_rn_noftz_f32_slowpath)
        /*029c*/ 	.word	0x00000000


	//----- nvinfo : EIATTR_FRAME_SIZE
	.align		4
.L_137:
        /*02a0*/ 	.byte	0x04, 0x11
        /*02a2*/ 	.short	(.L_139 - .L_138)
	.align		4
.L_138:
        /*02a4*/ 	.word	index@($__internal_26_$__cuda_sm3x_div_rn_noftz_f32_slowpath)
        /*02a8*/ 	.word	0x00000000


	//----- nvinfo : EIATTR_MIN_STACK_SIZE
	.align		4
.L_139:
        /*02ac*/ 	.byte	0x04, 0x12
        /*02ae*/ 	.short	(.L_141 - .L_140)
	.align		4
.L_140:
        /*02b0*/ 	.word	index@($__internal_25_$__cuda_sm20_sqrt_rn_f32_slowpath)
        /*02b4*/ 	.word	0x00000000


	//----- nvinfo : EIATTR_FRAME_SIZE
	.align		4
.L_141:
        /*02b8*/ 	.byte	0x04, 0x11
        /*02ba*/ 	.short	(.L_143 - .L_142)
	.align		4
.L_142:
        /*02bc*/ 	.word	index@($__internal_25_$__cuda_sm20_sqrt_rn_f32_slowpath)
        /*02c0*/ 	.word	0x00000000


	//----- nvinfo : EIATTR_MIN_STACK_SIZE
	.align		4
.L_143:
        /*02c4*/ 	.byte	0x04, 0x12
        /*02c6*/ 	.short	(.L_145 - .L_144)
	.align		4
.L_144:
        /*02c8*/ 	.word	index@(my_apply_particle_deltas_cuda_kernel_forward)
        /*02cc*/ 	.word	0x00000000


	//----- nvinfo : EIATTR_FRAME_SIZE
	.align		4
.L_145:
        /*02d0*/ 	.byte	0x04, 0x11
        /*02d2*/ 	.short	(.L_147 - .L_146)
	.align		4
.L_146:
        /*02d4*/ 	.word	index@(my_apply_particle_deltas_cuda_kernel_forward)
        /*02d8*/ 	.word	0x00000000


	//----- nvinfo : EIATTR_REGCOUNT
	.align		4
.L_147:
        /*02dc*/ 	.byte	0x04, 0x2f
        /*02de*/ 	.short	(.L_149 - .L_148)
	.align		4
.L_148:
        /*02e0*/ 	.word	index@(my_apply_particle_deltas_cuda_kernel_backward)
        /*02e4*/ 	.word	0x00000022


	//----- nvinfo : EIATTR_MIN_STACK_SIZE
	.align		4
.L_149:
        /*02e8*/ 	.byte	0x04, 0x12
        /*02ea*/ 	.short	(.L_151 - .L_150)
	.align		4
.L_150:
        /*02ec*/ 	.word	index@($__internal_24_$__cuda_sm3x_div_rn_noftz_f32_slowpath)
        /*02f0*/ 	.word	0x00000000


	//----- nvinfo : EIATTR_FRAME_SIZE
	.align		4
.L_151:
        /*02f4*/ 	.byte	0x04, 0x11
        /*02f6*/ 	.short	(.L_153 - .L_152)
	.align		4
.L_152:
        /*02f8*/ 	.word	index@($__internal_24_$__cuda_sm3x_div_rn_noftz_f32_slowpath)
        /*02fc*/ 	.word	0x00000000


	//----- nvinfo : EIATTR_MIN_STACK_SIZE
	.align		4
.L_153:
        /*0300*/ 	.byte	0x04, 0x12
        /*0302*/ 	.short	(.L_155 - .L_154)
	.align		4
.L_154:
        /*0304*/ 	.word	index@($__internal_23_$__cuda_sm20_sqrt_rn_f32_slowpath)
        /*0308*/ 	.word	0x00000000


	//----- nvinfo : EIATTR_FRAME_SIZE
	.align		4
.L_155:
        /*030c*/ 	.byte	0x04, 0x11
        /*030e*/ 	.short	(.L_157 - .L_156)
	.align		4
.L_156:
        /*0310*/ 	.word	index@($__internal_23_$__cuda_sm20_sqrt_rn_f32_slowpath)
        /*0314*/ 	.word	0x00000000


	//----- nvinfo : EIATTR_MIN_STACK_SIZE
	.align		4
.L_157:
        /*0318*/ 	.byte	0x04, 0x12
        /*031a*/ 	.short	(.L_159 - .L_158)
	.align		4
.L_158:
        /*031c*/ 	.word	index@(my_apply_particle_deltas_cuda_kernel_backward)
        /*0320*/ 	.word	0x00000000


	//----- nvinfo : EIATTR_FRAME_SIZE
	.align		4
.L_159:
        /*0324*/ 	.byte	0x04, 0x11
        /*0326*/ 	.short	(.L_161 - .L_160)
	.align		4
.L_160:
        /*0328*/ 	.word	index@(my_apply_particle_deltas_cuda_kernel_backward)
        /*032c*/ 	.word	0x00000000


	//----- nvinfo : EIATTR_REGCOUNT
	.align		4
.L_161:
        /*0330*/ 	.byte	0x04, 0x2f
        /*0332*/ 	.short	(.L_163 - .L_162)
	.align		4
.L_162:
        /*0334*/ 	.word	index@(my_solve_particle_ground_contacts_cuda_kernel_forward)
        /*0338*/ 	.word	0x0000001b


	//----- nvinfo : EIATTR_MIN_STACK_SIZE
	.align		4
.L_163:
        /*033c*/ 	.byte	0x04, 0x12
        /*033e*/ 	.short	(.L_165 - .L_164)
	.align		4
.L_164:
        /*0340*/ 	.word	index@($__internal_22_$__cuda_sm3x_div_rn_noftz_f32_slowpath)
        /*0344*/ 	.word	0x00000000


	//----- nvinfo : EIATTR_FRAME_SIZE
	.align		4
.L_165:
        /*0348*/ 	.byte	0x04, 0x11
        /*034a*/ 	.short	(.L_167 - .L_166)
	.align		4
.L_166:
        /*034c*/ 	.word	index@($__internal_22_$__cuda_sm3x_div_rn_noftz_f32_slowpath)
        /*0350*/ 	.word	0x00000000


	//----- nvinfo : EIATTR_MIN_STACK_SIZE
	.align		4
.L_167:
        /*0354*/ 	.byte	0x04, 0x12
        /*0356*/ 	.short	(.L_169 - .L_168)
	.align		4
.L_168:
        /*0358*/ 	.word	index@($__internal_21_$__cuda_sm20_sqrt_rn_f32_slowpath)
        /*035c*/ 	.word	0x00000000


	//----- nvinfo : EIATTR_FRAME_SIZE
	.align		4
.L_169:
        /*0360*/ 	.byte	0x04, 0x11
        /*0362*/ 	.short	(.L_171 - .L_170)
	.align		4
.L_170:
        /*0364*/ 	.word	index@($__internal_21_$__cuda_sm20_sqrt_rn_f32_slowpath)
        /*0368*/ 	.word	0x00000000


	//----- nvinfo : EIATTR_MIN_STACK_SIZE
	.align		4
.L_171:
        /*036c*/ 	.byte	0x04, 0x12
        /*036e*/ 	.short	(.L_173 - .L_172)
	.align		4
.L_172:
        /*0370*/ 	.word	index@(my_solve_particle_ground_contacts_cuda_kernel_forward)
        /*0374*/ 	.word	0x00000000


	//----- nvinfo : EIATTR_FRAME_SIZE
	.align		4
.L_173:
        /*0378*/ 	.byte	0x04, 0x11
        /*037a*/ 	.short	(.L_175 - .L_174)
	.align		4
.L_174:
        /*037c*/ 	.word	index@(my_solve_particle_ground_contacts_cuda_kernel_forward)
        /*0380*/ 	.word	0x00000000


	//----- nvinfo : EIATTR_REGCOUNT
	.align		4
.L_175:
        /*0384*/ 	.byte	0x04, 0x2f
        /*0386*/ 	.short	(.L_177 - .L_176)
	.align		4
.L_176:
        /*0388*/ 	.word	index@(my_solve_particle_ground_contacts_cuda_kernel_backward)
        /*038c*/ 	.word	0x00000038


	//----- nvinfo : EIATTR_MIN_STACK_SIZE
	.align		4
.L_177:
        /*0390*/ 	.byte	0x04, 0x12
        /*0392*/ 	.short	(.L_179 - .L_178)
	.align		4
.L_178:
        /*0394*/ 	.word	index@($__internal_20_$__cuda_sm3x_div_rn_noftz_f32_slowpath)
        /*0398*/ 	.word	0x00000000


	//----- nvinfo : EIATTR_FRAME_SIZE
	.align		4
.L_179:
        /*039c*/ 	.byte	0x04, 0x11
        /*039e*/ 	.short	(.L_181 - .L_180)
	.align		4
.L_180:
        /*03a0*/ 	.word	index@($__internal_20_$__cuda_sm3x_div_rn_noftz_f32_slowpath)
        /*03a4*/ 	.word	0x00000000


	//----- nvinfo : EIATTR_MIN_STACK_SIZE
	.align		4
.L_181:
        /*03a8*/ 	.byte	0x04, 0x12
        /*03aa*/ 	.short	(.L_183 - .L_182)
	.align		4
.L_182:
        /*03ac*/ 	.word	index@($__internal_19_$__cuda_sm20_sqrt_rn_f32_slowpath)
        /*03b0*/ 	.word	0x00000000


	//----- nvinfo : EIATTR_FRAME_SIZE
	.align		4
.L_183:
        /*03b4*/ 	.byte	0x04, 0x11
        /*03b6*/ 	.short	(.L_185 - .L_184)
	.align		4
.L_184:
        /*03b8*/ 	.word	index@($__internal_19_$__cuda_sm20_sqrt_rn_f32_slowpath)
        /*03bc*/ 	.word	0x00000000


	//----- nvinfo : EIATTR_MIN_STACK_SIZE
	.align		4
.L_185:
        /*03c0*/ 	.byte	0x04, 0x12
        /*03c2*/ 	.short	(.L_187 - .L_186)
	.align		4
.L_186:
        /*03c4*/ 	.word	index@($__internal_18_$__cuda_sm20_rcp_rn_f32_slowpath)
        /*03c8*/ 	.word	0x00000000


	//----- nvinfo : EIATTR_FRAME_SIZE
	.align		4
.L_187:
        /*03cc*/ 	.byte	0x04, 0x11
        /*03ce*/ 	.short	(.L_189 - .L_188)
	.align		4
.L_188:
        /*03d0*/ 	.word	index@($__internal_18_$__cuda_sm20_rcp_rn_f32_slowpath)
        /*03d4*/ 	.word	0x00000000


	//----- nvinfo : EIATTR_MIN_STACK_SIZE
	.align		4
.L_189:
        /*03d8*/ 	.byte	0x04, 0x12
        /*03da*/ 	.short	(.L_191 - .L_190)
	.align		4
.L_190:
        /*03dc*/ 	.word	index@(my_solve_particle_ground_contacts_cuda_kernel_backward)
        /*03e0*/ 	.word	0x00000000


	//----- nvinfo : EIATTR_FRAME_SIZE
	.align		4
.L_191:
        /*03e4*/ 	.byte	0x04, 0x11
        /*03e6*/ 	.short	(.L_193 - .L_192)
	.align		4
.L_192:
        /*03e8*/ 	.word	index@(my_solve_particle_ground_contacts_cuda_kernel_backward)
        /*03ec*/ 	.word	0x00000000


	//----- nvinfo : EIATTR_REGCOUNT
	.align		4
.L_193:
        /*03f0*/ 	.byte	0x04, 0x2f
        /*03f2*/ 	.short	(.L_195 - .L_194)
	.align		4
.L_194:
        /*03f4*/ 	.word	index@(my_solve_particle_particle_contacts_cuda_kernel_forward)
        /*03f8*/ 	.word	0x0000003b


	//----- nvinfo : EIATTR_MIN_STACK_SIZE
	.align		4
.L_195:
        /*03fc*/ 	.byte	0x04, 0x12
        /*03fe*/ 	.short	(.L_197 - .L_196)
	.align		4
.L_196:
        /*0400*/ 	.word	index@($__internal_17_$__cuda_sm3x_div_rn_noftz_f32_slowpath)
        /*0404*/ 	.word	0x00000000


	//----- nvinfo : EIATTR_FRAME_SIZE
	.align		4
.L_197:
        /*0408*/ 	.byte	0x04, 0x11
        /*040a*/ 	.short	(.L_199 - .L_198)
	.align		4
.L_198:
        /*040c*/ 	.word	index@($__internal_17_$__cuda_sm3x_div_rn_noftz_f32_slowpath)
        /*0410*/ 	.word	0x00000000


	//----- nvinfo : EIATTR_MIN_STACK_SIZE
	.align		4
.L_199:
        /*0414*/ 	.byte	0x04, 0x12
        /*0416*/ 	.short	(.L_201 - .L_200)
	.align		4
.L_200:
        /*0418*/ 	.word	index@($__internal_16_$__cuda_sm20_sqrt_rn_f32_slowpath)
        /*041c*/ 	.word	0x00000000


	//----- nvinfo : EIATTR_FRAME_SIZE
	.align		4
.L_201:
        /*0420*/ 	.byte	0x04, 0x11
        /*0422*/ 	.short	(.L_203 - .L_202)
	.align		4
.L_202:
        /*0424*/ 	.word	index@($__internal_16_$__cuda_sm20_sqrt_rn_f32_slowpath)
        /*0428*/ 	.word	0x00000000


	//----- nvinfo : EIATTR_MIN_STACK_SIZE
	.align		4
.L_203:
        /*042c*/ 	.byte	0x04, 0x12
        /*042e*/ 	.short	(.L_205 - .L_204)
	.align		4
.L_204:
        /*0430*/ 	.word	index@(my_solve_particle_particle_contacts_cuda_kernel_forward)
        /*0434*/ 	.word	0x00000000


	//----- nvinfo : EIATTR_FRAME_SIZE
	.align		4
.L_205:
        /*0438*/ 	.byte	0x04, 0x11
        /*043a*/ 	.short	(.L_207 - .L_206)
	.align		4
.L_206:
        /*043c*/ 	.word	index@(my_solve_particle_particle_contacts_cuda_kernel_forward)
        /*0440*/ 	.word	0x00000000


	//----- nvinfo : EIATTR_REGCOUNT
	.align		4
.L_207:
        /*0444*/ 	.byte	0x04, 0x2f
        /*0446*/ 	.short	(.L_209 - .L_208)
	.align		4
.L_208:
        /*0448*/ 	.word	index@(my_solve_particle_particle_contacts_cuda_kernel_backward)
        /*044c*/ 	.word	0x00000066


	//----- nvinfo : EIATTR_MIN_STACK_SIZE
	.align		4
.L_209:
        /*0450*/ 	.byte	0x04, 0x12
        /*0452*/ 	.short	(.L_211 - .L_210)
	.align		4
.L_210:
        /*0454*/ 	.word	index@($__internal_15_$__cuda_sm3x_div_rn_noftz_f32_slowpath)
        /*0458*/ 	.word	0x00000000


	//----- nvinfo : EIATTR_FRAME_SIZE
	.align		4
.L_211:
        /*045c*/ 	.byte	0x04, 0x11
        /*045e*/ 	.short	(.L_213 - .L_212)
	.align		4
.L_212:
        /*0460*/ 	.word	index@($__internal_15_$__cuda_sm3x_div_rn_noftz_f32_slowpath)
        /*0464*/ 	.word	0x00000000


	//----- nvinfo : EIATTR_MIN_STACK_SIZE
	.align		4
.L_213:
        /*0468*/ 	.byte	0x04, 0x12
        /*046a*/ 	.short	(.L_215 - .L_214)
	.align		4
.L_214:
        /*046c*/ 	.word	index@($__internal_14_$__cuda_sm20_sqrt_rn_f32_slowpath)
        /*0470*/ 	.word	0x00000000


	//----- nvinfo : EIATTR_FRAME_SIZE
	.align		4
.L_215:
        /*0474*/ 	.byte	0x04, 0x11
        /*0476*/ 	.short	(.L_217 - .L_216)
	.align		4
.L_216:
        /*0478*/ 	.word	index@($__internal_14_$__cuda_sm20_sqrt_rn_f32_slowpath)
        /*047c*/ 	.word	0x00000000


	//----- nvinfo : EIATTR_MIN_STACK_SIZE
	.align		4
.L_217:
        /*0480*/ 	.byte	0x04, 0x12
        /*0482*/ 	.short	(.L_219 - .L_218)
	.align		4
.L_218:
        /*0484*/ 	.word	index@($__internal_13_$__cuda_sm20_rcp_rn_f32_slowpath)
        /*0488*/ 	.word	0x00000000


	//----- nvinfo : EIATTR_FRAME_SIZE
	.align		4
.L_219:
        /*048c*/ 	.byte	0x04, 0x11
        /*048e*/ 	.short	(.L_221 - .L_220)
	.align		4
.L_220:
        /*0490*/ 	.word	index@($__internal_13_$__cuda_sm20_rcp_rn_f32_slowpath)
        /*0494*/ 	.word	0x00000000


	//----- nvinfo : EIATTR_MIN_STACK_SIZE
	.align		4
.L_221:
        /*0498*/ 	.byte	0x04, 0x12
        /*049a*/ 	.short	(.L_223 - .L_222)
	.align		4
.L_222:
        /*049c*/ 	.word	index@(my_solve_particle_particle_contacts_cuda_kernel_backward)
        /*04a0*/ 	.word	0x00000000


	//----- nvinfo : EIATTR_FRAME_SIZE
	.align		4
.L_223:
        /*04a4*/ 	.byte	0x04, 0x11
        /*04a6*/ 	.short	(.L_225 - .L_224)
	.align		4
.L_224:
        /*04a8*/ 	.word	index@(my_solve_particle_particle_contacts_cuda_kernel_backward)
        /*04ac*/ 	.word	0x00000000


	//----- nvinfo : EIATTR_REGCOUNT
	.align		4
.L_225:
        /*04b0*/ 	.byte	0x04, 0x2f
        /*04b2*/ 	.short	(.L_227 - .L_226)
	.align		4
.L_226:
        /*04b4*/ 	.word	index@(my_solve_particle_shape_contacts_cuda_kernel_forward)
        /*04b8*/ 	.word	0x00000028


	//----- nvinfo : EIATTR_MIN_STACK_SIZE
	.align		4
.L_227:
        /*04bc*/ 	.byte	0x04, 0x12
        /*04be*/ 	.short	(.L_229 - .L_228)
	.align		4
.L_228:
        /*04c0*/ 	.word	index@($__internal_12_$__cuda_sm3x_div_rn_noftz_f32_slowpath)
        /*04c4*/ 	.word	0x00000000


	//----- nvinfo : EIATTR_FRAME_SIZE
	.align		4
.L_229:
        /*04c8*/ 	.byte	0x04, 0x11
        /*04ca*/ 	.short	(.L_231 - .L_230)
	.align		4
.L_230:
        /*04cc*/ 	.word	index@($__internal_12_$__cuda_sm3x_div_rn_noftz_f32_slowpath)
        /*04d0*/ 	.word	0x00000000


	//----- nvinfo : EIATTR_MIN_STACK_SIZE
	.align		4
.L_231:
        /*04d4*/ 	.byte	0x04, 0x12
        /*04d6*/ 	.short	(.L_233 - .L_232)
	.align		4
.L_232:
        /*04d8*/ 	.word	index@($__internal_11_$__cuda_sm20_sqrt_rn_f32_slowpath)
        /*04dc*/ 	.word	0x00000000


	//----- nvinfo : EIATTR_FRAME_SIZE
	.align		4
.L_233:
        /*04e0*/ 	.byte	0x04, 0x11
        /*04e2*/ 	.short	(.L_235 - .L_234)
	.align		4
.L_234:
        /*04e4*/ 	.word	index@($__internal_11_$__cuda_sm20_sqrt_rn_f32_slowpath)
        /*04e8*/ 	.word	0x00000000


	//----- nvinfo : EIATTR_MIN_STACK_SIZE
	.align		4
.L_235:
        /*04ec*/ 	.byte	0x04, 0x12
        /*04ee*/ 	.short	(.L_237 - .L_236)
	.align		4
.L_236:
        /*04f0*/ 	.word	index@(my_solve_particle_shape_contacts_cuda_kernel_forward)
        /*04f4*/ 	.word	0x00000000


	//----- nvinfo : EIATTR_FRAME_SIZE
	.align		4
.L_237:
        /*04f8*/ 	.byte	0x04, 0x11
        /*04fa*/ 	.short	(.L_239 - .L_238)
	.align		4
.L_238:
        /*04fc*/ 	.word	index@(my_solve_particle_shape_contacts_cuda_kernel_forward)
        /*0500*/ 	.word	0x00000000


	//----- nvinfo : EIATTR_REGCOUNT
	.align		4
.L_239:
        /*0504*/ 	.byte	0x04, 0x2f
        /*0506*/ 	.short	(.L_241 - .L_240)
	.align		4
.L_240:
        /*0508*/ 	.word	index@(my_solve_particle_shape_contacts_cuda_kernel_backward)
        /*050c*/ 	.word	0x00000069


	//----- nvinfo : EIATTR_MIN_STACK_SIZE
	.align		4
.L_241:
        /*0510*/ 	.byte	0x04, 0x12
        /*0512*/ 	.short	(.L_243 - .L_242)
	.align		4
.L_242:
        /*0514*/ 	.word	index@($__internal_10_$__cuda_sm3x_div_rn_noftz_f32_slowpath)
        /*0518*/ 	.word	0x00000000


	//----- nvinfo : EIATTR_FRAME_SIZE
	.align		4
.L_243:
        /*051c*/ 	.byte	0x04, 0x11
        /*051e*/ 	.short	(.L_245 - .L_244)
	.align		4
.L_244:
        /*0520*/ 	.word	index@($__internal_10_$__cuda_sm3x_div_rn_noftz_f32_slowpath)
        /*0524*/ 	.word	0x00000000


	//----- nvinfo : EIATTR_MIN_STACK_SIZE
	.align		4
.L_245:
        /*0528*/ 	.byte	0x04, 0x12
        /*052a*/ 	.short	(.L_247 - .L_246)
	.align		4
.L_246:
        /*052c*/ 	.word	index@($__internal_9_$__cuda_sm20_sqrt_rn_f32_slowpath)
        /*0530*/ 	.word	0x00000000


	//----- nvinfo : EIATTR_FRAME_SIZE
	.align		4
.L_247:
        /*0534*/ 	.byte	0x04, 0x11
        /*0536*/ 	.short	(.L_249 - .L_248)
	.align		4
.L_248:
        /*0538*/ 	.word	index@($__internal_9_$__cuda_sm20_sqrt_rn_f32_slowpath)
        /*053c*/ 	.word	0x00000000


	//----- nvinfo : EIATTR_MIN_STACK_SIZE
	.align		4
.L_249:
        /*0540*/ 	.byte	0x04, 0x12
        /*0542*/ 	.short	(.L_251 - .L_250)
	.align		4
.L_250:
        /*0544*/ 	.word	index@($__internal_8_$__cuda_sm20_rcp_rn_f32_slowpath)
        /*0548*/ 	.word	0x00000000


	//----- nvinfo : EIATTR_FRAME_SIZE
	.align		4
.L_251:
        /*054c*/ 	.byte	0x04, 0x11
        /*054e*/ 	.short	(.L_253 - .L_252)
	.align		4
.L_252:
        /*0550*/ 	.word	index@($__internal_8_$__cuda_sm20_rcp_rn_f32_slowpath)
        /*0554*/ 	.word	0x00000000


	//----- nvinfo : EIATTR_MIN_STACK_SIZE
	.align		4
.L_253:
        /*0558*/ 	.byte	0x04, 0x12
        /*055a*/ 	.short	(.L_255 - .L_254)
	.align		4
.L_254:
        /*055c*/ 	.word	index@(my_solve_particle_shape_contacts_cuda_kernel_backward)
        /*0560*/ 	.word	0x00000000


	//----- nvinfo : EIATTR_FRAME_SIZE
	.align		4
.L_255:
        /*0564*/ 	.byte	0x04, 0x11
        /*0566*/ 	.short	(.L_257 - .L_256)
	.align		4
.L_256:
        /*0568*/ 	.word	index@(my_solve_particle_shape_contacts_cuda_kernel_backward)
        /*056c*/ 	.word	0x00000000


	//----- nvinfo : EIATTR_REGCOUNT
	.align		4
.L_257:
        /*0570*/ 	.byte	0x04, 0x2f
        /*0572*/ 	.short	(.L_259 - .L_258)
	.align		4
.L_258:
        /*0574*/ 	.word	index@(my_create_soft_contacts_cuda_kernel_forward)
        /*0578*/ 	.word	0x00000058


	//----- nvinfo : EIATTR_MIN_STACK_SIZE
	.align		4
.L_259:
        /*057c*/ 	.byte	0x04, 0x12
        /*057e*/ 	.short	(.L_261 - .L_260)
	.align		4
.L_260:
        /*0580*/ 	.word	index@($__internal_7_$__cuda_sm3x_div_rn_noftz_f32_slowpath)
        /*0584*/ 	.word	0x00000000


	//----- nvinfo : EIATTR_FRAME_SIZE
	.align		4
.L_261:
        /*0588*/ 	.byte	0x04, 0x11
        /*058a*/ 	.short	(.L_263 - .L_262)
	.align		4
.L_262:
        /*058c*/ 	.word	index@($__internal_7_$__cuda_sm3x_div_rn_noftz_f32_slowpath)
        /*0590*/ 	.word	0x00000000


	//----- nvinfo : EIATTR_MIN_STACK_SIZE
	.align		4
.L_263:
        /*0594*/ 	.byte	0x04, 0x12
        /*0596*/ 	.short	(.L_265 - .L_264)
	.align		4
.L_264:
        /*0598*/ 	.word	index@($__internal_6_$__cuda_sm20_sqrt_rn_f32_slowpath)
        /*059c*/ 	.word	0x00000000


	//----- nvinfo : EIATTR_FRAME_SIZE
	.align		4
.L_265:
        /*05a0*/ 	.byte	0x04, 0x11
        /*05a2*/ 	.short	(.L_267 - .L_266)
	.align		4
.L_266:
        /*05a4*/ 	.word	index@($__internal_6_$__cuda_sm20_sqrt_rn_f32_slowpath)
        /*05a8*/ 	.word	0x00000000


	//----- nvinfo : EIATTR_MIN_STACK_SIZE
	.align		4
.L_267:
        /*05ac*/ 	.byte	0x04, 0x12
        /*05ae*/ 	.short	(.L_269 - .L_268)
	.align		4
.L_268:
        /*05b0*/ 	.word	index@($__internal_5_$__cuda_sm20_rcp_rn_f32_slowpath)
        /*05b4*/ 	.word	0x00000000


	//----- nvinfo : EIATTR_FRAME_SIZE
	.align		4
.L_269:
        /*05b8*/ 	.byte	0x04, 0x11
        /*05ba*/ 	.short	(.L_271 - .L_270)
	.align		4
.L_270:
        /*05bc*/ 	.word	index@($__internal_5_$__cuda_sm20_rcp_rn_f32_slowpath)
        /*05c0*/ 	.word	0x00000000


	//----- nvinfo : EIATTR_MIN_STACK_SIZE
	.align		4
.L_271:
        /*05c4*/ 	.byte	0x04, 0x12
        /*05c6*/ 	.short	(.L_273 - .L_272)
	.align		4
.L_272:
        /*05c8*/ 	.word	index@($__internal_4_$__cuda_sm20_div_u64)
        /*05cc*/ 	.word	0x00000000


	//----- nvinfo : EIATTR_FRAME_SIZE
	.align		4
.L_273:
        /*05d0*/ 	.byte	0x04, 0x11
        /*05d2*/ 	.short	(.L_275 - .L_274)
	.align		4
.L_274:
        /*05d4*/ 	.word	index@($__internal_4_$__cuda_sm20_div_u64)
        /*05d8*/ 	.word	0x00000000


	//----- nvinfo : EIATTR_MIN_STACK_SIZE
	.align		4
.L_275:
        /*05dc*/ 	.byte	0x04, 0x12
        /*05de*/ 	.short	(.L_277 - .L_276)
	.align		4
.L_276:
        /*05e0*/ 	.word	index@(my_create_soft_contacts_cuda_kernel_forward)
        /*05e4*/ 	.word	0x00000080


	//----- nvinfo : EIATTR_FRAME_SIZE
	.align		4
.L_277:
        /*05e8*/ 	.byte	0x04, 0x11
        /*05ea*/ 	.short	(.L_279 - .L_278)
	.align		4
.L_278:
        /*05ec*/ 	.word	index@(my_create_soft_contacts_cuda_kernel_forward)
        /*05f0*/ 	.word	0x00000080


	//----- nvinfo : EIATTR_REGCOUNT
	.align		4
.L_279:
        /*05f4*/ 	.byte	0x04, 0x2f
        /*05f6*/ 	.short	(.L_281 - .L_280)
	.align		4
.L_280:
        /*05f8*/ 	.word	index@(my_create_soft_contacts_cuda_kernel_backward)
        /*05fc*/ 	.word	0x00000082


	//----- nvinfo : EIATTR_MIN_STACK_SIZE
	.align		4
.L_281:
        /*0600*/ 	.byte	0x04, 0x12
        /*0602*/ 	.short	(.L_283 - .L_282)
	.align		4
.L_282:
        /*0604*/ 	.word	index@($__internal_3_$__cuda_sm3x_div_rn_noftz_f32_slowpath)
        /*0608*/ 	.word	0x00000000


	//----- nvinfo : EIATTR_FRAME_SIZE
	.align		4
.L_283:
        /*060c*/ 	.byte	0x04, 0x11
        /*060e*/ 	.short	(.L_285 - .L_284)
	.align		4
.L_284:
        /*0610*/ 	.word	index@($__internal_3_$__cuda_sm3x_div_rn_noftz_f32_slowpath)
        /*0614*/ 	.word	0x00000000


	//----- nvinfo : EIATTR_MIN_STACK_SIZE
	.align		4
.L_285:
        /*0618*/ 	.byte	0x04, 0x12
        /*061a*/ 	.short	(.L_287 - .L_286)
	.align		4
.L_286:
        /*061c*/ 	.word	index@($__internal_2_$__cuda_sm20_sqrt_rn_f32_slowpath)
        /*0620*/ 	.word	0x00000000


	//----- nvinfo : EIATTR_FRAME_SIZE
	.align		4
.L_287:
        /*0624*/ 	.byte	0x04, 0x11
        /*0626*/ 	.short	(.L_289 - .L_288)
	.align		4
.L_288:
        /*0628*/ 	.word	index@($__internal_2_$__cuda_sm20_sqrt_rn_f32_slowpath)
        /*062c*/ 	.word	0x00000000


	//----- nvinfo : EIATTR_MIN_STACK_SIZE
	.align		4
.L_289:
        /*0630*/ 	.byte	0x04, 0x12
        /*0632*/ 	.short	(.L_291 - .L_290)
	.align		4
.L_290:
        /*0634*/ 	.word	index@($__internal_1_$__cuda_sm20_rcp_rn_f32_slowpath)
        /*0638*/ 	.word	0x00000000


	//----- nvinfo : EIATTR_FRAME_SIZE
	.align		4
.L_291:
        /*063c*/ 	.byte	0x04, 0x11
        /*063e*/ 	.short	(.L_293 - .L_292)
	.align		4
.L_292:
        /*0640*/ 	.word	index@($__internal_1_$__cuda_sm20_rcp_rn_f32_slowpath)
        /*0644*/ 	.word	0x00000000


	//----- nvinfo : EIATTR_MIN_STACK_SIZE
	.align		4
.L_293:
        /*0648*/ 	.byte	0x04, 0x12
        /*064a*/ 	.short	(.L_295 - .L_294)
	.align		4
.L_294:
        /*064c*/ 	.word	index@($__internal_0_$__cuda_sm20_div_u64)
        /*0650*/ 	.word	0x00000000


	//----- nvinfo : EIATTR_FRAME_SIZE
	.align		4
.L_295:
        /*0654*/ 	.byte	0x04, 0x11
        /*0656*/ 	.short	(.L_297 - .L_296)
	.align		4
.L_296:
        /*0658*/ 	.word	index@($__internal_0_$__cuda_sm20_div_u64)
        /*065c*/ 	.word	0x00000000


	//----- nvinfo : EIATTR_MIN_STACK_SIZE
	.align		4
.L_297:
        /*0660*/ 	.byte	0x04, 0x12
        /*0662*/ 	.short	(.L_299 - .L_298)
	.align		4
.L_298:
        /*0664*/ 	.word	index@(my_create_soft_contacts_cuda_kernel_backward)
        /*0668*/ 	.word	0x00000080


	//----- nvinfo : EIATTR_FRAME_SIZE
	.align		4
.L_299:
        /*066c*/ 	.byte	0x04, 0x11
        /*066e*/ 	.short	(.L_301 - .L_300)
	.align		4
.L_300:
        /*0670*/ 	.word	index@(my_create_soft_contacts_cuda_kernel_backward)
        /*0674*/ 	.word	0x00000080


	//----- nvinfo : EIATTR_MIN_STACK_SIZE
	.align		4
.L_301:
        /*0678*/ 	.byte	0x04, 0x12
        /*067a*/ 	.short	(.L_303 - .L_302)
	.align		4
.L_302:
        /*067c*/ 	.word	index@(my_create_soft_contacts_cuda_kernel_backward)
        /*0680*/ 	.word	0x00000080


	//----- nvinfo : EIATTR_MIN_STACK_SIZE
	.align		4
.L_303:
        /*0684*/ 	.byte	0x04, 0x12
        /*0686*/ 	.short	(.L_305 - .L_304)
	.align		4
.L_304:
        /*0688*/ 	.word	index@(my_create_soft_contacts_cuda_kernel_forward)
        /*068c*/ 	.word	0x00000080


	//----- nvinfo : EIATTR_MIN_STACK_SIZE
	.align		4
.L_305:
        /*0690*/ 	.byte	0x04, 0x12
        /*0692*/ 	.short	(.L_307 - .L_306)
	.align		4
.L_306:
        /*0694*/ 	.word	index@(my_solve_particle_shape_contacts_cuda_kernel_backward)
        /*0698*/ 	.word	0x00000000


	//----- nvinfo : EIATTR_MIN_STACK_SIZE
	.align		4
.L_307:
        /*069c*/ 	.byte	0x04, 0x12
        /*069e*/ 	.short	(.L_309 - .L_308)
	.align		4
.L_308:
        /*06a0*/ 	.word	index@(my_solve_particle_shape_contacts_cuda_kernel_forward)
        /*06a4*/ 	.word	0x00000000


	//----- nvinfo : EIATTR_MIN_STACK_SIZE
	.align		4
.L_309:
        /*06a8*/ 	.byte	0x04, 0x12
        /*06aa*/ 	.short	(.L_311 - .L_310)
	.align		4
.L_310:
        /*06ac*/ 	.word	index@(my_solve_particle_particle_contacts_cuda_kernel_backward)
        /*06b0*/ 	.word	0x00000000


	//----- nvinfo : EIATTR_MIN_STACK_SIZE
	.align		4
.L_311:
        /*06b4*/ 	.byte	0x04, 0x12
        /*06b6*/ 	.short	(.L_313 - .L_312)
	.align		4
.L_312:
        /*06b8*/ 	.word	index@(my_solve_particle_particle_contacts_cuda_kernel_forward)
        /*06bc*/ 	.word	0x00000000


	//----- nvinfo : EIATTR_MIN_STACK_SIZE
	.align		4
.L_313:
        /*06c0*/ 	.byte	0x04, 0x12
        /*06c2*/ 	.short	(.L_315 - .L_314)
	.align		4
.L_314:
        /*06c4*/ 	.word	index@(my_solve_particle_ground_contacts_cuda_kernel_backward)
        /*06c8*/ 	.word	0x00000000


	//----- nvinfo : EIATTR_MIN_STACK_SIZE
	.align		4
.L_315:
        /*06cc*/ 	.byte	0x04, 0x12
        /*06ce*/ 	.short	(.L_317 - .L_316)
	.align		4
.L_316:
        /*06d0*/ 	.word	index@(my_solve_particle_ground_contacts_cuda_kernel_forward)
        /*06d4*/ 	.word	0x00000000


	//----- nvinfo : EIATTR_MIN_STACK_SIZE
	.align		4
.L_317:
        /*06d8*/ 	.byte	0x04, 0x12
        /*06da*/ 	.short	(.L_319 - .L_318)
	.align		4
.L_318:
        /*06dc*/ 	.word	index@(my_apply_particle_deltas_cuda_kernel_backward)
        /*06e0*/ 	.word	0x00000000


	//----- nvinfo : EIATTR_MIN_STACK_SIZE
	.align		4
.L_319:
        /*06e4*/ 	.byte	0x04, 0x12
        /*06e6*/ 	.short	(.L_321 - .L_320)
	.align		4
.L_320:
        /*06e8*/ 	.word	index@(my_apply_particle_deltas_cuda_kernel_forward)
        /*06ec*/ 	.word	0x00000000


	//----- nvinfo : EIATTR_MIN_STACK_SIZE
	.align		4
.L_321:
        /*06f0*/ 	.byte	0x04, 0x12
        /*06f2*/ 	.short	(.L_323 - .L_322)
	.align		4
.L_322:
        /*06f4*/ 	.word	index@(my_integrate_particles_cuda_kernel_backward)
        /*06f8*/ 	.word	0x00000000


	//----- nvinfo : EIATTR_MIN_STACK_SIZE
	.align		4
.L_323:
        /*06fc*/ 	.byte	0x04, 0x12
        /*06fe*/ 	.short	(.L_325 - .L_324)
	.align		4
.L_324:
        /*0700*/ 	.word	index@(my_integrate_particles_cuda_kernel_forward)
        /*0704*/ 	.word	0x00000000


	//----- nvinfo : EIATTR_MIN_STACK_SIZE
	.align		4
.L_325:
        /*0708*/ 	.byte	0x04, 0x12
        /*070a*/ 	.short	(.L_327 - .L_326)
	.align		4
.L_326:
        /*070c*/ 	.word	index@(swellParticlesStage2_cuda_kernel_backward)
        /*0710*/ 	.word	0x00000000


	//----- nvinfo : EIATTR_MIN_STACK_SIZE
	.align		4
.L_327:
        /*0714*/ 	.byte	0x04, 0x12
        /*0716*/ 	.short	(.L_329 - .L_328)
	.align		4
.L_328:
        /*0718*/ 	.word	index@(swellParticlesStage2_cuda_kernel_forward)
        /*071c*/ 	.word	0x00000000


	//----- nvinfo : EIATTR_MIN_STACK_SIZE
	.align		4
.L_329:
        /*0720*/ 	.byte	0x04, 0x12
        /*0722*/ 	.short	(.L_331 - .L_330)
	.align		4
.L_330:
        /*0724*/ 	.word	index@(swellParticles_cuda_kernel_backward)
        /*0728*/ 	.word	0x00000000


	//----- nvinfo : EIATTR_MIN_STACK_SIZE
	.align		4
.L_331:
        /*072c*/ 	.byte	0x04, 0x12
        /*072e*/ 	.short	(.L_333 - .L_332)
	.align		4
.L_332:
        /*0730*/ 	.word	index@(swellParticles_cuda_kernel_forward)
        /*0734*/ 	.word	0x00000020


	//----- nvinfo : EIATTR_MIN_STACK_SIZE
	.align		4
.L_333:
        /*0738*/ 	.byte	0x04, 0x12
        /*073a*/ 	.short	(.L_335 - .L_334)
	.align		4
.L_334:
        /*073c*/ 	.word	index@(sleepParticles_cuda_kernel_backward)
        /*0740*/ 	.word	0x00000000


	//----- nvinfo : EIATTR_MIN_STACK_SIZE
	.align		4
.L_335:
        /*0744*/ 	.byte	0x04, 0x12
        /*0746*/ 	.short	(.L_337 - .L_336)
	.align		4
.L_336:
        /*0748*/ 	.word	index@(sleepParticles_cuda_kernel_forward)
        /*074c*/ 	.word	0x00000000
.L_337:


//--------------------- .nv.info.my_create_soft_contacts_cuda_kernel_backward --------------------------
	.section	.nv.info.my_create_soft_contacts_cuda_kernel_backward,"",@"SHT_CUDA_INFO"
	.sectionflags	@""
	.align	4


	//----- nvinfo : EIATTR_CUDA_API_VERSION
	.align		4
        /*0000*/ 	.byte	0x04, 0x37
        /*0002*/ 	.short	(.L_339 - .L_338)
.L_338:
        /*0004*/ 	.word	0x0000007d


	//----- nvinfo : EIATTR_PARAM_CBANK
	.align		4
.L_339:
        /*0008*/ 	.byte	0x04, 0x0a
        /*000a*/ 	.short	(.L_341 - .L_340)
	.align		4
.L_340:
        /*000c*/ 	.word	index@(.nv.constant0.my_create_soft_contacts_cuda_kernel_backward)
        /*0010*/ 	.short	0x0160
        /*0012*/ 	.short	0x07ac


	//----- nvinfo : EIATTR_CBANK_PARAM_SIZE
	.align		4
.L_341:
        /*0014*/ 	.byte	0x03, 0x19
        /*0016*/ 	.short	0x07ac


	//----- nvinfo : EIATTR_KPARAM_INFO
	.align		4
        /*0018*/ 	.byte	0x04, 0x17
        /*001a*/ 	.short	(.L_343 - .L_342)
.L_342:
        /*001c*/ 	.word	0x00000000
        /*0020*/ 	.short	0x0020
        /*0022*/ 	.short	0x07a8
        /*0024*/ 	.byte	0x00, 0xf0, 0x11, 0x00


	//----- nvinfo : EIATTR_KPARAM_INFO
	.align		4
.L_343:
        /*0028*/ 	.byte	0x04, 0x17
        /*002a*/ 	.short	(.L_345 - .L_344)
.L_344:
        /*002c*/ 	.word	0x00000000
        /*0030*/ 	.short	0x001f
        /*0032*/ 	.short	0x0770
        /*0034*/ 	.byte	0x00, 0xf0, 0xe1, 0x00


	//----- nvinfo : EIATTR_KPARAM_INFO
	.align		4
.L_345:
        /*0038*/ 	.byte	0x04, 0x17
        /*003a*/ 	.short	(.L_347 - .L_346)
.L_346:
        /*003c*/ 	.word	0x00000000
        /*0040*/ 	.short	0x001e
        /*0042*/ 	.short	0x0738
        /*0044*/ 	.byte	0x00, 0xf0, 0xe1, 0x00


	//----- nvinfo : EIATTR_KPARAM_INFO
	.align		4
.L_347:
        /*0048*/ 	.byte	0x04, 0x17
        /*004a*/ 	.short	(.L_349 - .L_348)
.L_348:
        /*004c*/ 	.word	0x00000000
        /*0050*/ 	.short	0x001d
        /*0052*/ 	.short	0x0700
        /*0054*/ 	.byte	0x00, 0xf0, 0xe1, 0x00


	//----- nvinfo : EIATTR_KPARAM_INFO
	.align		4
.L_349:
        /*0058*/ 	.byte	0x04, 0x17
        /*005a*/ 	.short	(.L_351 - .L_350)
.L_350:
        /*005c*/ 	.word	0x00000000
        /*0060*/ 	.short	0x001c
        /*0062*/ 	.short	0x06c8
        /*0064*/ 	.byte	0x00, 0xf0, 0xe1, 0x00


	//----- nvinfo : EIATTR_KPARAM_INFO
	.align		4
.L_351:
        /*0068*/ 	.byte	0x04, 0x17
        /*006a*/ 	.short	(.L_353 - .L_352)
.L_352:
        /*006c*/ 	.word	0x00000000
        /*0070*/ 	.short	0x001b
        /*0072*/ 	.short	0x0690
        /*0074*/ 	.byte	0x00, 0xf0, 0xe1, 0x00


	//----- nvinfo : EIATTR_KPARAM_INFO
	.align		4
.L_353:
        /*0078*/ 	.byte	0x04, 0x17
        /*007a*/ 	.short	(.L_355 - .L_354)
.L_354:
        /*007c*/ 	.word	0x00000000
        /*0080*/ 	.short	0x001a
        /*0082*/ 	.short	0x0658
        /*0084*/ 	.byte	0x00, 0xf0, 0xe1, 0x00


	//----- nvinfo : EIATTR_KPARAM_INFO
	.align		4
.L_355:
        /*0088*/ 	.byte	0x04, 0x17
        /*008a*/ 	.short	(.L_357 - .L_356)
.L_356:
        /*008c*/ 	.word	0x00000000
        /*0090*/ 	.short	0x0019
        /*0092*/ 	.short	0x0654
        /*0094*/ 	.byte	0x00, 0xf0, 0x11, 0x00


	//----- nvinfo : EIATTR_KPARAM_INFO
	.align		4
.L_357:
        /*0098*/ 	.byte	0x04, 0x17
        /*009a*/ 	.short	(.L_359 - .L_358)
.L_358:
        /*009c*/ 	.word	0x00000000
        /*00a0*/ 	.short	0x0018
        /*00a2*/ 	.short	0x0650
        /*00a4*/ 	.byte	0x00, 0xf0, 0x11, 0x00


	//----- nvinfo : EIATTR_KPARAM_INFO
	.align		4
.L_359:
        /*00a8*/ 	.byte	0x04, 0x17
        /*00aa*/ 	.short	(.L_361 - .L_360)
.L_360:
        /*00ac*/ 	.word	0x00000000
        /*00b0*/ 	.short	0x0017
        /*00b2*/ 	.short	0x0538
        /*00b4*/ 	.byte	0x00, 0xf0, 0x61, 0x04


	//----- nvinfo : EIATTR_KPARAM_INFO
	.align		4
.L_361:
        /*00b8*/ 	.byte	0x04, 0x17
        /*00ba*/ 	.short	(.L_363 - .L_362)
.L_362:
        /*00bc*/ 	.word	0x00000000
        /*00c0*/ 	.short	0x0016
        /*00c2*/ 	.short	0x0500
        /*00c4*/ 	.byte	0x00, 0xf0, 0xe1, 0x00


	//----- nvinfo : EIATTR_KPARAM_INFO
	.align		4
.L_363:
        /*00c8*/ 	.byte	0x04, 0x17
        /*00ca*/ 	.short	(.L_365 - .L_364)
.L_364:
        /*00cc*/ 	.word	0x00000000
        /*00d0*/ 	.short	0x0015
        /*00d2*/ 	.short	0x04c8
        /*00d4*/ 	.byte	0x00, 0xf0, 0xe1, 0x00


	//----- nvinfo : EIATTR_KPARAM_INFO
	.align		4
.L_365:
        /*00d8*/ 	.byte	0x04, 0x17
        /*00da*/ 	.short	(.L_367 - .L_366)
.L_366:
        /*00dc*/ 	.word	0x00000000
        /*00e0*/ 	.short	0x0014
        /*00e2*/ 	.short	0x0490
        /*00e4*/ 	.byte	0x00, 0xf0, 0xe1, 0x00


	//----- nvinfo : EIATTR_KPARAM_INFO
	.align		4
.L_367:
        /*00e8*/ 	.byte	0x04, 0x17
        /*00ea*/ 	.short	(.L_369 - .L_368)
.L_368:
        /*00ec*/ 	.word	0x00000000
        /*00f0*/ 	.short	0x0013
        /*00f2*/ 	.short	0x0458
        /*00f4*/ 	.byte	0x00, 0xf0, 0xe1, 0x00


	//----- nvinfo : EIATTR_KPARAM_INFO
	.align		4
.L_369:
        /*00f8*/ 	.byte	0x04, 0x17
        /*00fa*/ 	.short	(.L_371 - .L_370)
.L_370:
        /*00fc*/ 	.word	0x00000000
        /*0100*/ 	.short	0x0012
        /*0102*/ 	.short	0x0420
        /*0104*/ 	.byte	0x00, 0xf0, 0xe1, 0x00


	//----- nvinfo : EIATTR_KPARAM_INFO
	.align		4
.L_371:
        /*0108*/ 	.byte	0x04, 0x17
        /*010a*/ 	.short	(.L_373 - .L_372)
.L_372:
        /*010c*/ 	.word	0x00000000
        /*0110*/ 	.short	0x0011
        /*0112*/ 	.short	0x03e8
        /*0114*/ 	.byte	0x00, 0xf0, 0xe1, 0x00


	//----- nvinfo : EIATTR_KPARAM_INFO
	.align		4
.L_373:
        /*0118*/ 	.byte	0x04, 0x17
        /*011a*/ 	.short	(.L_375 - .L_374)
.L_374:
        /*011c*/ 	.word	0x00000000
        /*0120*/ 	.short	0x0010
        /*0122*/ 	.short	0x03e0
        /*0124*/ 	.byte	0x00, 0xf0, 0x11, 0x00


	//----- nvinfo : EIATTR_KPARAM_INFO
	.align		4
.L_375:
        /*0128*/ 	.byte	0x04, 0x17
        /*012a*/ 	.short	(.L_377 - .L_376)
.L_376:
        /*012c*/ 	.word	0x00000000
        /*0130*/ 	.short	0x000f
        /*0132*/ 	.short	0x03a8
        /*0134*/ 	.byte	0x00, 0xf0, 0xe1, 0x00


	//----- nvinfo : EIATTR_KPARAM_INFO
	.align		4
.L_377:
        /*0138*/ 	.byte	0x04, 0x17
        /*013a*/ 	.short	(.L_379 - .L_378)
.L_378:
        /*013c*/ 	.word	0x00000000
        /*0140*/ 	.short	0x000e
        /*0142*/ 	.short	0x0370
        /*0144*/ 	.byte	0x00, 0xf0, 0xe1, 0x00


	//----- nvinfo : EIATTR_KPARAM_INFO
	.align		4
.L_379:
        /*0148*/ 	.byte	0x04, 0x17
        /*014a*/ 	.short	(.L_381 - .L_380)
.L_380:
        /*014c*/ 	.word	0x00000000
        /*0150*/ 	.short	0x000d
        /*0152*/ 	.short	0x0338
        /*0154*/ 	.byte	0x00, 0xf0, 0xe1, 0x00


	//----- nvinfo : EIATTR_KPARAM_INFO
	.align		4
.L_381:
        /*0158*/ 	.byte	0x04, 0x17
        /*015a*/ 	.short	(.L_383 - .L_382)
.L_382:
        /*015c*/ 	.word	0x00000000
        /*0160*/ 	.short	0x000c
        /*0162*/ 	.short	0x0300
        /*0164*/ 	.byte	0x00, 0xf0, 0xe1, 0x00


	//----- nvinfo : EIATTR_KPARAM_INFO
	.align		4
.L_383:
        /*0168*/ 	.byte	0x04, 0x17
        /*016a*/ 	.short	(.L_385 - .L_384)
.L_384:
        /*016c*/ 	.word	0x00000000
        /*0170*/ 	.short	0x000b
        /*0172*/ 	.short	0x02c8
        /*0174*/ 	.byte	0x00, 0xf0, 0xe1, 0x00


	//----- nvinfo : EIATTR_KPARAM_INFO
	.align		4
.L_385:
        /*0178*/ 	.byte	0x04, 0x17
        /*017a*/ 	.short	(.L_387 - .L_386)
.L_386:
        /*017c*/ 	.word	0x00000000
        /*0180*/ 	.short	0x000a
        /*0182*/ 	.short	0x0290
        /*0184*/ 	.byte	0x00, 0xf0, 0xe1, 0x00


	//----- nvinfo : EIATTR_KPARAM_INFO
	.align		4
.L_387:
        /*0188*/ 	.byte	0x04, 0x17
        /*018a*/ 	.short	(.L_389 - .L_388)
.L_388:
        /*018c*/ 	.word	0x00000000
        /*0190*/ 	.short	0x0009
        /*0192*/ 	.short	0x028c
        /*0194*/ 	.byte	0x00, 0xf0, 0x11, 0x00


	//----- nvinfo : EIATTR_KPARAM_INFO
	.align		4
.L_389:
        /*0198*/ 	.byte	0x04, 0x17
        /*019a*/ 	.short	(.L_391 - .L_390)
.L_390:
        /*019c*/ 	.word	0x00000000
        /*01a0*/ 	.short	0x0008
        /*01a2*/ 	.short	0x0288
        /*01a4*/ 	.byte	0x00, 0xf0, 0x11, 0x00


	//----- nvinfo : EIATTR_KPARAM_INFO
	.align		4
.L_391:
        /*01a8*/ 	.byte	0x04, 0x17
        /*01aa*/ 	.short	(.L_393 - .L_392)
.L_392:
        /*01ac*/ 	.word	0x00000000
        /*01b0*/ 	.short	0x0007
        /*01b2*/ 	.short	0x0170
        /*01b4*/ 	.byte	0x00, 0xf0, 0x61, 0x04


	//----- nvinfo : EIATTR_KPARAM_INFO
	.align		4
.L_393:
        /*01b8*/ 	.byte	0x04, 0x17
        /*01ba*/ 	.short	(.L_395 - .L_394)
.L_394:
        /*01bc*/ 	.word	0x00000000
        /*01c0*/ 	.short	0x0006
        /*01c2*/ 	.short	0x0138
        /*01c4*/ 	.byte	0x00, 0xf0, 0xe1, 0x00


	//----- nvinfo : EIATTR_KPARAM_INFO
	.align		4
.L_395:
        /*01c8*/ 	.byte	0x04, 0x17
        /*01ca*/ 	.short	(.L_397 - .L_396)
.L_396:
        /*01cc*/ 	.word	0x00000000
        /*01d0*/ 	.short	0x0005
        /*01d2*/ 	.short	0x0100
        /*01d4*/ 	.byte	0x00, 0xf0, 0xe1, 0x00


	//----- nvinfo : EIATTR_KPARAM_INFO
	.align		4
.L_397:
        /*01d8*/ 	.byte	0x04, 0x17
        /*01da*/ 	.short	(.L_399 - .L_398)
.L_398:
        /*01dc*/ 	.word	0x00000000
        /*01e0*/ 	.short	0x0004
        /*01e2*/ 	.short	0x00c8
        /*01e4*/ 	.byte	0x00, 0xf0, 0xe1, 0x00


	//----- nvinfo : EIATTR_KPARAM_INFO
	.align		4
.L_399:
        /*01e8*/ 	.byte	0x04, 0x17
        /*01ea*/ 	.short	(.L_401 - .L_400)
.L_400:
        /*01ec*/ 	.word	0x00000000
        /*01f0*/ 	.short	0x0003
        /*01f2*/ 	.short	0x0090
        /*01f4*/ 	.byte	0x00, 0xf0, 0xe1, 0x00


	//----- nvinfo : EIATTR_KPARAM_INFO
	.align		4
.L_401:
        /*01f8*/ 	.byte	0x04, 0x17
        /*01fa*/ 	.short	(.L_403 - .L_402)
.L_402:
        /*01fc*/ 	.word	0x00000000
        /*0200*/ 	.short	0x0002
        /*0202*/ 	.short	0x0058
        /*0204*/ 	.byte	0x00, 0xf0, 0xe1, 0x00


	//----- nvinfo : EIATTR_KPARAM_INFO
	.align		4
.L_403:
        /*0208*/ 	.byte	0x04, 0x17
        /*020a*/ 	.short	(.L_405 - .L_404)
.L_404:
        /*020c*/ 	.word	0x00000000
        /*0210*/ 	.short	0x0001
        /*0212*/ 	.short	0x0020
        /*0214*/ 	.byte	0x00, 0xf0, 0xe1, 0x00


	//----- nvinfo : EIATTR_KPARAM_INFO
	.align		4
.L_405:
        /*0218*/ 	.byte	0x04, 0x17
        /*021a*/ 	.short	(.L_407 - .L_406)
.L_406:
        /*021c*/ 	.word	0x00000000
        /*0220*/ 	.short	0x0000
        /*0222*/ 	.short	0x0000
        /*0224*/ 	.byte	0x00, 0xf0, 0x81, 0x00


	//----- nvinfo : EIATTR_MAXREG_COUNT
	.align		4
.L_407:
        /*0228*/ 	.byte	0x03, 0x1b
        /*022a*/ 	.short	0x00ff


	//----- nvinfo : EIATTR_EXIT_INSTR_OFFSETS
	.align		4
        /*022c*/ 	.byte	0x04, 0x1c
        /*022e*/ 	.short	(.L_409 - .L_408)


	//   ....[0]....
.L_408:
        /*0230*/ 	.word	0x00000080


	//   ....[1]....
        /*0234*/ 	.word	0x0000c7f0


	//----- nvinfo : EIATTR_CRS_STACK_SIZE
	.align		4
.L_409:
        /*0238*/ 	.byte	0x04, 0x1e
        /*023a*/ 	.short	(.L_411 - .L_410)
.L_410:
        /*023c*/ 	.word	0x00000000
.L_411:


//--------------------- .nv.info.my_create_soft_contacts_cuda_kernel_forward --------------------------
	.section	.nv.info.my_create_soft_contacts_cuda_kernel_forward,"",@"SHT_CUDA_INFO"
	.sectionflags	@""
	.align	4


	//----- nvinfo : EIATTR_CUDA_API_VERSION
	.align		4
        /*0000*/ 	.byte	0x04, 0x37
        /*0002*/ 	.short	(.L_413 - .L_412)
.L_412:
        /*0004*/ 	.word	0x0000007d


	//----- nvinfo : EIATTR_PARAM_CBANK
	.align		4
.L_413:
        /*0008*/ 	.byte	0x04, 0x0a
        /*000a*/ 	.short	(.L_415 - .L_414)
	.align		4
.L_414:
        /*000c*/ 	.word	index@(.nv.constant0.my_create_soft_contacts_cuda_kernel_forward)
        /*0010*/ 	.short	0x0160
        /*0012*/ 	.short	0x03e4


	//----- nvinfo : EIATTR_CBANK_PARAM_SIZE
	.align		4
.L_415:
        /*0014*/ 	.byte	0x03, 0x19
        /*0016*/ 	.short	0x03e4


	//----- nvinfo : EIATTR_KPARAM_INFO
	.align		4
        /*0018*/ 	.byte	0x04, 0x17
        /*001a*/ 	.short	(.L_417 - .L_416)
.L_416:
        /*001c*/ 	.word	0x00000000
        /*0020*/ 	.short	0x0010
        /*0022*/ 	.short	0x03e0
        /*0024*/ 	.byte	0x00, 0xf0, 0x11, 0x00


	//----- nvinfo : EIATTR_KPARAM_INFO
	.align		4
.L_417:
        /*0028*/ 	.byte	0x04, 0x17
        /*002a*/ 	.short	(.L_419 - .L_418)
.L_418:
        /*002c*/ 	.word	0x00000000
        /*0030*/ 	.short	0x000f
        /*0032*/ 	.short	0x03a8
        /*0034*/ 	.byte	0x00, 0xf0, 0xe1, 0x00


	//----- nvinfo : EIATTR_KPARAM_INFO
	.align		4
.L_419:
        /*0038*/ 	.byte	0x04, 0x17
        /*003a*/ 	.short	(.L_421 - .L_420)
.L_420:
        /*003c*/ 	.word	0x00000000
        /*0040*/ 	.short	0x000e
        /*0042*/ 	.short	0x0370
        /*0044*/ 	.byte	0x00, 0xf0, 0xe1, 0x00


	//----- nvinfo : EIATTR_KPARAM_INFO
	.align		4
.L_421:
        /*0048*/ 	.byte	0x04, 0x17
        /*004a*/ 	.short	(.L_423 - .L_422)
.L_422:
        /*004c*/ 	.word	0x00000000
        /*0050*/ 	.short	0x000d
        /*0052*/ 	.short	0x0338
        /*0054*/ 	.byte	0x00, 0xf0, 0xe1, 0x00


	//----- nvinfo : EIATTR_KPARAM_INFO
	.align		4
.L_423:
        /*0058*/ 	.byte	0x04, 0x17
        /*005a*/ 	.short	(.L_425 - .L_424)
.L_424:
        /*005c*/ 	.word	0x00000000
        /*0060*/ 	.short	0x000c
        /*0062*/ 	.short	0x0300
        /*0064*/ 	.byte	0x00, 0xf0, 0xe1, 0x00


	//----- nvinfo : EIATTR_KPARAM_INFO
	.align		4
.L_425:
        /*0068*/ 	.byte	0x04, 0x17
        /*006a*/ 	.short	(.L_427 - .L_426)
.L_426:
        /*006c*/ 	.word	0x00000000
        /*0070*/ 	.short	0x000b
        /*0072*/ 	.short	0x02c8
        /*0074*/ 	.byte	0x00, 0xf0, 0xe1, 0x00


	//----- nvinfo : EIATTR_KPARAM_INFO
	.align		4
.L_427:
        /*0078*/ 	.byte	0x04, 0x17
        /*007a*/ 	.short	(.L_429 - .L_428)
.L_428:
        /*007c*/ 	.word	0x00000000
        /*0080*/ 	.short	0x000a
        /*0082*/ 	.short	0x0290
        /*0084*/ 	.byte	0x00, 0xf0, 0xe1, 0x00


	//----- nvinfo : EIATTR_KPARAM_INFO
	.align		4
.L_429:
        /*0088*/ 	.byte	0x04, 0x17
        /*008a*/ 	.short	(.L_431 - .L_430)
.L_430:
        /*008c*/ 	.word	0x00000000
        /*0090*/ 	.short	0x0009
        /*0092*/ 	.short	0x028c
        /*0094*/ 	.byte	0x00, 0xf0, 0x11, 0x00


	//----- nvinfo : EIATTR_KPARAM_INFO
	.align		4
.L_431:
        /*0098*/ 	.byte	0x04, 0x17
        /*009a*/ 	.short	(.L_433 - .L_432)
.L_432:
        /*009c*/ 	.word	0x00000000
        /*00a0*/ 	.short	0x0008
        /*00a2*/ 	.short	0x0288
        /*00a4*/ 	.byte	0x00, 0xf0, 0x11, 0x00


	//----- nvinfo : EIATTR_KPARAM_INFO
	.align		4
.L_433:
        /*00a8*/ 	.byte	0x04, 0x17
        /*00aa*/ 	.short	(.L_435 - .L_434)
.L_434:
        /*00ac*/ 	.word	0x00000000
        /*00b0*/ 	.short	0x0007
        /*00b2*/ 	.short	0x0170
        /*00b4*/ 	.byte	0x00, 0xf0, 0x61, 0x04


	//----- nvinfo : EIATTR_KPARAM_INFO
	.align		4
.L_435:
        /*00b8*/ 	.byte	0x04, 0x17
        /*00ba*/ 	.short	(.L_437 - .L_436)
.L_436:
        /*00bc*/ 	.word	0x00000000
        /*00c0*/ 	.short	0x0006
        /*00c2*/ 	.short	0x0138
        /*00c4*/ 	.byte	0x00, 0xf0, 0xe1, 0x00


	//----- nvinfo : EIATTR_KPARAM_INFO
	.align		4
.L_437:
        /*00c8*/ 	.byte	0x04, 0x17
        /*00ca*/ 	.short	(.L_439 - .L_438)
.L_438:
        /*00cc*/ 	.word	0x00000000
        /*00d0*/ 	.short	0x0005
        /*00d2*/ 	.short	0x0100
        /*00d4*/ 	.byte	0x00, 0xf0, 0xe1, 0x00


	//----- nvinfo : EIATTR_KPARAM_INFO
	.align		4
.L_439:
        /*00d8*/ 	.byte	0x04, 0x17
        /*00da*/ 	.short	(.L_441 - .L_440)
.L_440:
        /*00dc*/ 	.word	0x00000000
        /*00e0*/ 	.short	0x0004
        /*00e2*/ 	.short	0x00c8
        /*00e4*/ 	.byte	0x00, 0xf0, 0xe1, 0x00


	//----- nvinfo : EIATTR_KPARAM_INFO
	.align		4
.L_441:
        /*00e8*/ 	.byte	0x04, 0x17
        /*00ea*/ 	.short	(.L_443 - .L_442)
.L_442:
        /*00ec*/ 	.word	0x00000000
        /*00f0*/ 	.short	0x0003
        /*00f2*/ 	.short	0x0090
        /*00f4*/ 	.byte	0x00, 0xf0, 0xe1, 0x00


	//----- nvinfo : EIATTR_KPARAM_INFO
	.align		4
.L_443:
        /*00f8*/ 	.byte	0x04, 0x17
        /*00fa*/ 	.short	(.L_445 - .L_444)
.L_444:
        /*00fc*/ 	.word	0x00000000
        /*0100*/ 	.short	0x0002
        /*0102*/ 	.short	0x0058
        /*0104*/ 	.byte	0x00, 0xf0, 0xe1, 0x00


	//----- nvinfo : EIATTR_KPARAM_INFO
	.align		4
.L_445:
        /*0108*/ 	.byte	0x04, 0x17
        /*010a*/ 	.short	(.L_447 - .L_446)
.L_446:
        /*010c*/ 	.word	0x00000000
        /*0110*/ 	.short	0x0001
        /*0112*/ 	.short	0x0020
        /*0114*/ 	.byte	0x00, 0xf0, 0xe1, 0x00


	//----- nvinfo : EIATTR_KPARAM_INFO
	.align		4
.L_447:
        /*0118*/ 	.byte	0x04, 0x17
        /*011a*/ 	.short	(.L_449 - .L_448)
.L_448:
        /*011c*/ 	.word	0x00000000
        /*0120*/ 	.short	0x0000
        /*0122*/ 	.short	0x0000
        /*0124*/ 	.byte	0x00, 0xf0, 0x81, 0x00


	//----- nvinfo : EIATTR_MAXREG_COUNT
	.align		4
.L_449:
        /*0128*/ 	.byte	0x03, 0x1b
        /*012a*/ 	.short	0x00ff


	//----- nvinfo : EIATTR_INT_WARP_WIDE_INSTR_OFFSETS
	.align		4
        /*012c*/ 	.byte	0x04, 0x31
        /*012e*/ 	.short	(.L_451 - .L_450)


	//   ....[0]....
.L_450:
        /*0130*/ 	.word	0x000063d0


	//   ....[1]....
        /*0134*/ 	.word	0x00006890


	//----- nvinfo : EIATTR_EXIT_INSTR_OFFSETS
	.align		4
.L_451:
        /*0138*/ 	.byte	0x04, 0x1c
        /*013a*/ 	.short	(.L_453 - .L_452)


	//   ....[0]....
.L_452:
        /*013c*/ 	.word	0x00000080


	//   ....[1]....
        /*0140*/ 	.word	0x00000510


	//   ....[2]....
        /*0144*/ 	.word	0x00006c40


	//----- nvinfo : EIATTR_CRS_STACK_SIZE
	.align		4
.L_453:
        /*0148*/ 	.byte	0x04, 0x1e
        /*014a*/ 	.short	(.L_455 - .L_454)
.L_454:
        /*014c*/ 	.word	0x00000000
.L_455:


//--------------------- .nv.info.my_solve_particle_shape_contacts_cuda_kernel_backward --------------------------
	.section	.nv.info.my_solve_particle_shape_contacts_cuda_kernel_backward,"",@"SHT_CUDA_INFO"
	.sectionflags	@""
	.align	4


	//----- nvinfo : EIATTR_CUDA_API_VERSION
	.align		4
        /*0000*/ 	.byte	0x04, 0x37
        /*0002*/ 	.short	(.L_457 - .L_456)
.L_456:
        /*0004*/ 	.word	0x0000007d


	//----- nvinfo : EIATTR_PARAM_CBANK
	.align		4
.L_457:
        /*0008*/ 	.byte	0x04, 0x0a
        /*000a*/ 	.short	(.L_459 - .L_458)
	.align		4
.L_458:
        /*000c*/ 	.word	index@(.nv.constant0.my_solve_particle_shape_contacts_cuda_kernel_backward)
        /*0010*/ 	.short	0x0160
        /*0012*/ 	.short	0x0ae0


	//----- nvinfo : EIATTR_CBANK_PARAM_SIZE
	.align		4
.L_459:
        /*0014*/ 	.byte	0x03, 0x19
        /*0016*/ 	.short	0x0ae0


	//----- nvinfo : EIATTR_KPARAM_INFO
	.align		4
        /*0018*/ 	.byte	0x04, 0x17
        /*001a*/ 	.short	(.L_461 - .L_460)
.L_460:
        /*001c*/ 	.word	0x00000000
        /*0020*/ 	.short	0x0036
        /*0022*/ 	.short	0x0aa8
        /*0024*/ 	.byte	0x00, 0xf0, 0xe1, 0x00


	//----- nvinfo : EIATTR_KPARAM_INFO
	.align		4
.L_461:
        /*0028*/ 	.byte	0x04, 0x17
        /*002a*/ 	.short	(.L_463 - .L_462)
.L_462:
        /*002c*/ 	.word	0x00000000
        /*0030*/ 	.short	0x0035
        /*0032*/ 	.short	0x0a70
        /*0034*/ 	.byte	0x00, 0xf0, 0xe1, 0x00


	//----- nvinfo : EIATTR_KPARAM_INFO
	.align		4
.L_463:
        /*0038*/ 	.byte	0x04, 0x17
        /*003a*/ 	.short	(.L_465 - .L_464)
.L_464:
        /*003c*/ 	.word	0x00000000
        /*0040*/ 	.short	0x0034
        /*0042*/ 	.short	0x0a68
        /*0044*/ 	.byte	0x00, 0xf0, 0x11, 0x00


	//----- nvinfo : EIATTR_KPARAM_INFO
	.align		4
.L_465:
        /*0048*/ 	.byte	0x04, 0x17
        /*004a*/ 	.short	(.L_467 - .L_466)
.L_466:
        /*004c*/ 	.word	0x00000000
        /*0050*/ 	.short	0x0033
        /*0052*/ 	.short	0x0a64
        /*0054*/ 	.byte	0x00, 0xf0, 0x11, 0x00


	//----- nvinfo : EIATTR_KPARAM_INFO
	.align		4
.L_467:
        /*0058*/ 	.byte	0x04, 0x17
        /*005a*/ 	.short	(.L_469 - .L_468)
.L_468:
        /*005c*/ 	.word	0x00000000
        /*0060*/ 	.short	0x0032
        /*0062*/ 	.short	0x0a60
        /*0064*/ 	.byte	0x00, 0xf0, 0x11, 0x00


	//----- nvinfo : EIATTR_KPARAM_INFO
	.align		4
.L_469:
        /*0068*/ 	.byte	0x04, 0x17
        /*006a*/ 	.short	(.L_471 - .L_470)
.L_470:
        /*006c*/ 	.word	0x00000000
        /*0070*/ 	.short	0x0031
        /*0072*/ 	.short	0x0a28
        /*0074*/ 	.byte	0x00, 0xf0, 0xe1, 0x00


	//----- nvinfo : EIATTR_KPARAM_INFO
	.align		4
.L_471:
        /*0078*/ 	.byte	0x04, 0x17
        /*007a*/ 	.short	(.L_473 - .L_472)
.L_472:
        /*007c*/ 	.word	0x00000000
        /*0080*/ 	.short	0x0030
        /*0082*/ 	.short	0x09f0
        /*0084*/ 	.byte	0x00, 0xf0, 0xe1, 0x00


	//----- nvinfo : EIATTR_KPARAM_INFO
	.align		4
.L_473:
        /*0088*/ 	.byte	0x04, 0x17
        /*008a*/ 	.short	(.L_475 - .L_474)
.L_474:
        /*008c*/ 	.word	0x00000000
        /*0090*/ 	.short	0x002f
        /*0092*/ 	.short	0x09b8
        /*0094*/ 	.byte	0x00, 0xf0, 0xe1, 0x00


	//----- nvinfo : EIATTR_KPARAM_INFO
	.align		4
.L_475:
        /*0098*/ 	.byte	0x04, 0x17
        /*009a*/ 	.short	(.L_477 - .L_476)
.L_476:
        /*009c*/ 	.word	0x00000000
        /*00a0*/ 	.short	0x002e
        /*00a2*/ 	.short	0x0980
        /*00a4*/ 	.byte	0x00, 0xf0, 0xe1, 0x00


	//----- nvinfo : EIATTR_KPARAM_INFO
	.align		4
.L_477:
        /*00a8*/ 	.byte	0x04, 0x17
        /*00aa*/ 	.short	(.L_479 - .L_478)
.L_478:
        /*00ac*/ 	.word	0x00000000
        /*00b0*/ 	.short	0x002d
        /*00b2*/ 	.short	0x0948
        /*00b4*/ 	.byte	0x00, 0xf0, 0xe1, 0x00


	//----- nvinfo : EIATTR_KPARAM_INFO
	.align		4
.L_479:
        /*00b8*/ 	.byte	0x04, 0x17
        /*00ba*/ 	.short	(.L_481 - .L_480)
.L_480:
        /*00bc*/ 	.word	0x00000000
        /*00c0*/ 	.short	0x002c
        /*00c2*/ 	.short	0x0910
        /*00c4*/ 	.byte	0x00, 0xf0, 0xe1, 0x00


	//----- nvinfo : EIATTR_KPARAM_INFO
	.align		4
.L_481:
        /*00c8*/ 	.byte	0x04, 0x17
        /*00ca*/ 	.short	(.L_483 - .L_482)
.L_482:
        /*00cc*/ 	.word	0x00000000
        /*00d0*/ 	.short	0x002b
        /*00d2*/ 	.short	0x090c
        /*00d4*/ 	.byte	0x00, 0xf0, 0x11, 0x00


	//----- nvinfo : EIATTR_KPARAM_INFO
	.align		4
.L_483:
        /*00d8*/ 	.byte	0x04, 0x17
        /*00da*/ 	.short	(.L_485 - .L_484)
.L_484:
        /*00dc*/ 	.word	0x00000000
        /*00e0*/ 	.short	0x002a
        /*00e2*/ 	.short	0x0908
        /*00e4*/ 	.byte	0x00, 0xf0, 0x11, 0x00


	//----- nvinfo : EIATTR_KPARAM_INFO
	.align		4
.L_485:
        /*00e8*/ 	.byte	0x04, 0x17
        /*00ea*/ 	.short	(.L_487 - .L_486)
.L_486:
        /*00ec*/ 	.word	0x00000000
        /*00f0*/ 	.short	0x0029
        /*00f2*/ 	.short	0x0904
        /*00f4*/ 	.byte	0x00, 0xf0, 0x11, 0x00


	//----- nvinfo : EIATTR_KPARAM_INFO
	.align		4
.L_487:
        /*00f8*/ 	.byte	0x04, 0x17
        /*00fa*/ 	.short	(.L_489 - .L_488)
.L_488:
        /*00fc*/ 	.word	0x00000000
        /*0100*/ 	.short	0x0028
        /*0102*/ 	.short	0x0900
        /*0104*/ 	.byte	0x00, 0xf0, 0x11, 0x00


	//----- nvinfo : EIATTR_KPARAM_INFO
	.align		4
.L_489:
        /*0108*/ 	.byte	0x04, 0x17
        /*010a*/ 	.short	(.L_491 - .L_490)
.L_490:
        /*010c*/ 	.word	0x00000000
        /*0110*/ 	.short	0x0027
        /*0112*/ 	.short	0x07e8
        /*0114*/ 	.byte	0x00, 0xf0, 0x61, 0x04


	//----- nvinfo : EIATTR_KPARAM_INFO
	.align		4
.L_491:
        /*0118*/ 	.byte	0x04, 0x17
        /*011a*/ 	.short	(.L_493 - .L_492)
.L_492:
        /*011c*/ 	.word	0x00000000
        /*0120*/ 	.short	0x0026
        /*0122*/ 	.short	0x07b0
        /*0124*/ 	.byte	0x00, 0xf0, 0xe1, 0x00


	//----- nvinfo : EIATTR_KPARAM_INFO
	.align		4
.L_493:
        /*0128*/ 	.byte	0x04, 0x17
        /*012a*/ 	.short	(.L_495 - .L_494)
.L_494:
        /*012c*/ 	.word	0x00000000
        /*0130*/ 	.short	0x0025
        /*0132*/ 	.short	0x0778
        /*0134*/ 	.byte	0x00, 0xf0, 0xe1, 0x00


	//----- nvinfo : EIATTR_KPARAM_INFO
	.align		4
.L_495:
        /*0138*/ 	.byte	0x04, 0x17
        /*013a*/ 	.short	(.L_497 - .L_496)
.L_496:
        /*013c*/ 	.word	0x00000000
        /*0140*/ 	.short	0x0024
        /*0142*/ 	.short	0x0740
        /*0144*/ 	.byte	0x00, 0xf0, 0xe1, 0x00


	//----- nvinfo : EIATTR_KPARAM_INFO
	.align		4
.L_497:
        /*0148*/ 	.byte	0x04, 0x17
        /*014a*/ 	.short	(.L_499 - .L_498)
.L_498:
        /*014c*/ 	.word	0x00000000
        /*0150*/ 	.short	0x0023
        /*0152*/ 	.short	0x0708
        /*0154*/ 	.byte	0x00, 0xf0, 0xe1, 0x00


	//----- nvinfo : EIATTR_KPARAM_INFO
	.align		4
.L_499:
        /*0158*/ 	.byte	0x04, 0x17
        /*015a*/ 	.short	(.L_501 - .L_500)
.L_500:
        /*015c*/ 	.word	0x00000000
        /*0160*/ 	.short	0x0022
        /*0162*/ 	.short	0x06d0
        /*0164*/ 	.byte	0x00, 0xf0, 0xe1, 0x00


	//----- nvinfo : EIATTR_KPARAM_INFO
	.align		4
.L_501:
        /*0168*/ 	.byte	0x04, 0x17
        /*016a*/ 	.short	(.L_503 - .L_502)
.L_502:
        /*016c*/ 	.word	0x00000000
        /*0170*/ 	.short	0x0021
        /*0172*/ 	.short	0x0698
        /*0174*/ 	.byte	0x00, 0xf0, 0xe1, 0x00


	//----- nvinfo : EIATTR_KPARAM_INFO
	.align		4
.L_503:
        /*0178*/ 	.byte	0x04, 0x17
        /*017a*/ 	.short	(.L_505 - .L_504)
.L_504:
        /*017c*/ 	.word	0x00000000
        /*0180*/ 	.short	0x0020
        /*0182*/ 	.short	0x0660
        /*0184*/ 	.byte	0x00, 0xf0, 0xe1, 0x00


	//----- nvinfo : EIATTR_KPARAM_INFO
	.align		4
.L_505:
        /*0188*/ 	.byte	0x04, 0x17
        /*018a*/ 	.short	(.L_507 - .L_506)
.L_506:
        /*018c*/ 	.word	0x00000000
        /*0190*/ 	.short	0x001f
        /*0192*/ 	.short	0x0628
        /*0194*/ 	.byte	0x00, 0xf0, 0xe1, 0x00


	//----- nvinfo : EIATTR_KPARAM_INFO
	.align		4
.L_507:
        /*0198*/ 	.byte	0x04, 0x17
        /*019a*/ 	.short	(.L_509 - .L_508)
.L_508:
        /*019c*/ 	.word	0x00000000
        /*01a0*/ 	.short	0x001e
        /*01a2*/ 	.short	0x05f0
        /*01a4*/ 	.byte	0x00, 0xf0, 0xe1, 0x00


	//----- nvinfo : EIATTR_KPARAM_INFO
	.align		4
.L_509:
        /*01a8*/ 	.byte	0x04, 0x17
        /*01aa*/ 	.short	(.L_511 - .L_510)
.L_510:
        /*01ac*/ 	.word	0x00000000
        /*01b0*/ 	.short	0x001d
        /*01b2*/ 	.short	0x05b8
        /*01b4*/ 	.byte	0x00, 0xf0, 0xe1, 0x00


	//----- nvinfo : EIATTR_KPARAM_INFO
	.align		4
.L_511:
        /*01b8*/ 	.byte	0x04, 0x17
        /*01ba*/ 	.short	(.L_513 - .L_512)
.L_512:
        /*01bc*/ 	.word	0x00000000
        /*01c0*/ 	.short	0x001c
        /*01c2*/ 	.short	0x0580
        /*01c4*/ 	.byte	0x00, 0xf0, 0xe1, 0x00


	//----- nvinfo : EIATTR_KPARAM_INFO
	.align		4
.L_513:
        /*01c8*/ 	.byte	0x04, 0x17
        /*01ca*/ 	.short	(.L_515 - .L_514)
.L_514:
        /*01cc*/ 	.word	0x00000000
        /*01d0*/ 	.short	0x001b
        /*01d2*/ 	.short	0x0548
        /*01d4*/ 	.byte	0x00, 0xf0, 0xe1, 0x00


	//----- nvinfo : EIATTR_KPARAM_INFO
	.align		4
.L_515:
        /*01d8*/ 	.byte	0x04, 0x17
        /*01da*/ 	.short	(.L_517 - .L_516)
.L_516:
        /*01dc*/ 	.word	0x00000000
        /*01e0*/ 	.short	0x001a
        /*01e2*/ 	.short	0x0510
        /*01e4*/ 	.byte	0x00, 0xf0, 0xe1, 0x00


	//----- nvinfo : EIATTR_KPARAM_INFO
	.align		4
.L_517:
        /*01e8*/ 	.byte	0x04, 0x17
        /*01ea*/ 	.short	(.L_519 - .L_518)
.L_518:
        /*01ec*/ 	.word	0x00000000
        /*01f0*/ 	.short	0x0019
        /*01f2*/ 	.short	0x0508
        /*01f4*/ 	.byte	0x00, 0xf0, 0x11, 0x00


	//----- nvinfo : EIATTR_KPARAM_INFO
	.align		4
.L_519:
        /*01f8*/ 	.byte	0x04, 0x17
        /*01fa*/ 	.short	(.L_521 - .L_520)
.L_520:
        /*01fc*/ 	.word	0x00000000
        /*0200*/ 	.short	0x0018
        /*0202*/ 	.short	0x0504
        /*0204*/ 	.byte	0x00, 0xf0, 0x11, 0x00


	//----- nvinfo : EIATTR_KPARAM_INFO
	.align		4
.L_521:
        /*0208*/ 	.byte	0x04, 0x17
        /*020a*/ 	.short	(.L_523 - .L_522)
.L_522:
        /*020c*/ 	.word	0x00000000
        /*0210*/ 	.short	0x0017
        /*0212*/ 	.short	0x0500
        /*0214*/ 	.byte	0x00, 0xf0, 0x11, 0x00


	//----- nvinfo : EIATTR_KPARAM_INFO
	.align		4
.L_523:
        /*0218*/ 	.byte	0x04, 0x17
        /*021a*/ 	.short	(.L_525 - .L_524)
.L_524:
        /*021c*/ 	.word	0x00000000
        /*0220*/ 	.short	0x0016
        /*0222*/ 	.short	0x04c8
        /*0224*/ 	.byte	0x00, 0xf0, 0xe1, 0x00


	//----- nvinfo : EIATTR_KPARAM_INFO
	.align		4
.L_525:
        /*0228*/ 	.byte	0x04, 0x17
        /*022a*/ 	.short	(.L_527 - .L_526)
.L_526:
        /*022c*/ 	.word	0x00000000
        /*0230*/ 	.short	0x0015
        /*0232*/ 	.short	0x0490
        /*0234*/ 	.byte	0x00, 0xf0, 0xe1, 0x00


	//----- nvinfo : EIATTR_KPARAM_INFO
	.align		4
.L_527:
        /*0238*/ 	.byte	0x04, 0x17
        /*023a*/ 	.short	(.L_529 - .L_528)
.L_528:
        /*023c*/ 	.word	0x00000000
        /*0240*/ 	.short	0x0014
        /*0242*/ 	.short	0x0458
        /*0244*/ 	.byte	0x00, 0xf0, 0xe1, 0x00


	//----- nvinfo : EIATTR_KPARAM_INFO
	.align		4
.L_529:
        /*0248*/ 	.byte	0x04, 0x17
        /*024a*/ 	.short	(.L_531 - .L_530)
.L_530:
        /*024c*/ 	.word	0x00000000
        /*0250*/ 	.short	0x0013
        /*0252*/ 	.short	0x0420
        /*0254*/ 	.byte	0x00, 0xf0, 0xe1, 0x00


	//----- nvinfo : EIATTR_KPARAM_INFO
	.align		4
.L_531:
        /*0258*/ 	.byte	0x04, 0x17
        /*025a*/ 	.short	(.L_533 - .L_532)
.L_532:
        /*025c*/ 	.word	0x00000000
        /*0260*/ 	.short	0x0012
        /*0262*/ 	.short	0x03e8
        /*0264*/ 	.byte	0x00, 0xf0, 0xe1, 0x00


	//----- nvinfo : EIATTR_KPARAM_INFO
	.align		4
.L_533:
        /*0268*/ 	.byte	0x04, 0x17
        /*026a*/ 	.short	(.L_535 - .L_534)
.L_534:
        /*026c*/ 	.word	0x00000000
        /*0270*/ 	.short	0x0011
        /*0272*/ 	.short	0x03b0
        /*0274*/ 	.byte	0x00, 0xf0, 0xe1, 0x00


	//----- nvinfo : EIATTR_KPARAM_INFO
	.align		4
.L_535:
        /*0278*/ 	.byte	0x04, 0x17
        /*027a*/ 	.short	(.L_537 - .L_536)
.L_536:
        /*027c*/ 	.word	0x00000000
        /*0280*/ 	.short	0x0010
        /*0282*/ 	.short	0x03ac
        /*0284*/ 	.byte	0x00, 0xf0, 0x11, 0x00


	//----- nvinfo : EIATTR_KPARAM_INFO
	.align		4
.L_537:
        /*0288*/ 	.byte	0x04, 0x17
        /*028a*/ 	.short	(.L_539 - .L_538)
.L_538:
        /*028c*/ 	.word	0x00000000
        /*0290*/ 	.short	0x000f
        /*0292*/ 	.short	0x03a8
        /*0294*/ 	.byte	0x00, 0xf0, 0x11, 0x00


	//----- nvinfo : EIATTR_KPARAM_INFO
	.align		4
.L_539:
        /*0298*/ 	.byte	0x04, 0x17
        /*029a*/ 	.short	(.L_541 - .L_540)
.L_540:
        /*029c*/ 	.word	0x00000000
        /*02a0*/ 	.short	0x000e
        /*02a2*/ 	.short	0x03a4
        /*02a4*/ 	.byte	0x00, 0xf0, 0x11, 0x00


	//----- nvinfo : EIATTR_KPARAM_INFO
	.align		4
.L_541:
        /*02a8*/ 	.byte	0x04, 0x17
        /*02aa*/ 	.short	(.L_543 - .L_542)
.L_542:
        /*02ac*/ 	.word	0x00000000
        /*02b0*/ 	.short	0x000d
        /*02b2*/ 	.short	0x03a0
        /*02b4*/ 	.byte	0x00, 0xf0, 0x11, 0x00


	//----- nvinfo : EIATTR_KPARAM_INFO
	.align		4
.L_543:
        /*02b8*/ 	.byte	0x04, 0x17
        /*02ba*/ 	.short	(.L_545 - .L_544)
.L_544:
        /*02bc*/ 	.word	0x00000000
        /*02c0*/ 	.short	0x000c
        /*02c2*/ 	.short	0x0288
        /*02c4*/ 	.byte	0x00, 0xf0, 0x61, 0x04


	//----- nvinfo : EIATTR_KPARAM_INFO
	.align		4
.L_545:
        /*02c8*/ 	.byte	0x04, 0x17
        /*02ca*/ 	.short	(.L_547 - .L_546)
.L_546:
        /*02cc*/ 	.word	0x00000000
        /*02d0*/ 	.short	0x000b
        /*02d2*/ 	.short	0x0250
        /*02d4*/ 	.byte	0x00, 0xf0, 0xe1, 0x00


	//----- nvinfo : EIATTR_KPARAM_INFO
	.align		4
.L_547:
        /*02d8*/ 	.byte	0x04, 0x17
        /*02da*/ 	.short	(.L_549 - .L_548)
.L_548:
        /*02dc*/ 	.word	0x00000000
        /*02e0*/ 	.short	0x000a
        /*02e2*/ 	.short	0x0218
        /*02e4*/ 	.byte	0x00, 0xf0, 0xe1, 0x00


	//----- nvinfo : EIATTR_KPARAM_INFO
	.align		4
.L_549:
        /*02e8*/ 	.byte	0x04, 0x17
        /*02ea*/ 	.short	(.L_551 - .L_550)
.L_550:
        /*02ec*/ 	.word	0x00000000
        /*02f0*/ 	.short	0x0009
        /*02f2*/ 	.short	0x01e0
        /*02f4*/ 	.byte	0x00, 0xf0, 0xe1, 0x00


	//----- nvinfo : EIATTR_KPARAM_INFO
	.align		4
.L_551:
        /*02f8*/ 	.byte	0x04, 0x17
        /*02fa*/ 	.short	(.L_553 - .L_552)
.L_552:
        /*02fc*/ 	.word	0x00000000
        /*0300*/ 	.short	0x0008
        /*0302*/ 	.short	0x01a8
        /*0304*/ 	.byte	0x00, 0xf0, 0xe1, 0x00


	//----- nvinfo : EIATTR_KPARAM_INFO
	.align		4
.L_553:
        /*0308*/ 	.byte	0x04, 0x17
        /*030a*/ 	.short	(.L_555 - .L_554)
.L_554:
        /*030c*/ 	.word	0x00000000
        /*0310*/ 	.short	0x0007
        /*0312*/ 	.short	0x0170
        /*0314*/ 	.byte	0x00, 0xf0, 0xe1, 0x00


	//----- nvinfo : EIATTR_KPARAM_INFO
	.align		4
.L_555:
        /*0318*/ 	.byte	0x04, 0x17
        /*031a*/ 	.short	(.L_557 - .L_556)
.L_556:
        /*031c*/ 	.word	0x00000000
        /*0320*/ 	.short	0x0006
        /*0322*/ 	.short	0x0138
        /*0324*/ 	.byte	0x00, 0xf0, 0xe1, 0x00


	//----- nvinfo : EIATTR_KPARAM_INFO
	.align		4
.L_557:
        /*0328*/ 	.byte	0x04, 0x17
        /*032a*/ 	.short	(.L_559 - .L_558)
.L_558:
        /*032c*/ 	.word	0x00000000
        /*0330*/ 	.short	0x0005
        /*0332*/ 	.short	0x0100
        /*0334*/ 	.byte	0x00, 0xf0, 0xe1, 0x00


	//----- nvinfo : EIATTR_KPARAM_INFO
	.align		4
.L_559:
        /*0338*/ 	.byte	0x04, 0x17
        /*033a*/ 	.short	(.L_561 - .L_560)
.L_560:
        /*033c*/ 	.word	0x00000000
        /*0340*/ 	.short	0x0004
        /*0342*/ 	.short	0x00c8
        /*0344*/ 	.byte	0x00, 0xf0, 0xe1, 0x00


	//----- nvinfo : EIATTR_KPARAM_INFO
	.align		4
.L_561:
        /*0348*/ 	.byte	0x04, 0x17
        /*034a*/ 	.short	(.L_563 - .L_562)
.L_562:
        /*034c*/ 	.word	0x00000000
        /*0350*/ 	.short	0x0003
        /*0352*/ 	.short	0x0090
        /*0354*/ 	.byte	0x00, 0xf0, 0xe1, 0x00


	//----- nvinfo : EIATTR_KPARAM_INFO
	.align		4
.L_563:
        /*0358*/ 	.byte	0x04, 0x17
        /*035a*/ 	.short	(.L_565 - .L_564)
.L_564:
        /*035c*/ 	.word	0x00000000
        /*0360*/ 	.short	0x0002
        /*0362*/ 	.short	0x0058
        /*0364*/ 	.byte	0x00, 0xf0, 0xe1, 0x00


	//----- nvinfo : EIATTR_KPARAM_INFO
	.align		4
.L_565:
        /*0368*/ 	.byte	0x04, 0x17
        /*036a*/ 	.short	(.L_567 - .L_566)
.L_566:
        /*036c*/ 	.word	0x00000000
        /*0370*/ 	.short	0x0001
        /*0372*/ 	.short	0x0020
        /*0374*/ 	.byte	0x00, 0xf0, 0xe1, 0x00


	//----- nvinfo : EIATTR_KPARAM_INFO
	.align		4
.L_567:
        /*0378*/ 	.byte	0x04, 0x17
        /*037a*/ 	.short	(.L_569 - .L_568)
.L_568:
        /*037c*/ 	.word	0x00000000
        /*0380*/ 	.short	0x0000
        /*0382*/ 	.short	0x0000
        /*0384*/ 	.byte	0x00, 0xf0, 0x81, 0x00


	//----- nvinfo : EIATTR_MAXREG_COUNT
	.align		4
.L_569:
        /*0388*/ 	.byte	0x03, 0x1b
        /*038a*/ 	.short	0x00ff


	//----- nvinfo : EIATTR_EXIT_INSTR_OFFSETS
	.align		4
        /*038c*/ 	.byte	0x04, 0x1c
        /*038e*/ 	.short	(.L_571 - .L_570)


	//   ....[0]....
.L_570:
        /*0390*/ 	.word	0x00000070


	//   ....[1]....
        /*0394*/ 	.word	0x00006ca0


	//----- nvinfo : EIATTR_CRS_STACK_SIZE
	.align		4
.L_571:
        /*0398*/ 	.byte	0x04, 0x1e
        /*039a*/ 	.short	(.L_573 - .L_572)
.L_572:
        /*039c*/ 	.word	0x00000000
.L_573:


//--------------------- .nv.info.my_solve_particle_shape_contacts_cuda_kernel_forward --------------------------
	.section	.nv.info.my_solve_particle_shape_contacts_cuda_kernel_forward,"",@"SHT_CUDA_INFO"
	.sectionflags	@""
	.align	4


	//----- nvinfo : EIATTR_CUDA_API_VERSION
	.align		4
        /*0000*/ 	.byte	0x04, 0x37
        /*0002*/ 	.short	(.L_575 - .L_574)
.L_574:
        /*0004*/ 	.word	0x0000007d


	//----- nvinfo : EIATTR_PARAM_CBANK
	.align		4
.L_575:
        /*0008*/ 	.byte	0x04, 0x0a
        /*000a*/ 	.short	(.L_577 - .L_576)
	.align		4
.L_576:
        /*000c*/ 	.word	index@(.nv.constant0.my_solve_particle_shape_contacts_cuda_kernel_forward)
        /*0010*/ 	.short	0x0160
        /*0012*/ 	.short	0x0580


	//----- nvinfo : EIATTR_CBANK_PARAM_SIZE
	.align		4
.L_577:
        /*0014*/ 	.byte	0x03, 0x19
        /*0016*/ 	.short	0x0580


	//----- nvinfo : EIATTR_KPARAM_INFO
	.align		4
        /*0018*/ 	.byte	0x04, 0x17
        /*001a*/ 	.short	(.L_579 - .L_578)
.L_578:
        /*001c*/ 	.word	0x00000000
        /*0020*/ 	.short	0x001b
        /*0022*/ 	.short	0x0548
        /*0024*/ 	.byte	0x00, 0xf0, 0xe1, 0x00


	//----- nvinfo : EIATTR_KPARAM_INFO
	.align		4
.L_579:
        /*0028*/ 	.byte	0x04, 0x17
        /*002a*/ 	.short	(.L_581 - .L_580)
.L_580:
        /*002c*/ 	.word	0x00000000
        /*0030*/ 	.short	0x001a
        /*0032*/ 	.short	0x0510
        /*0034*/ 	.byte	0x00, 0xf0, 0xe1, 0x00


	//----- nvinfo : EIATTR_KPARAM_INFO
	.align		4
.L_581:
        /*0038*/ 	.byte	0x04, 0x17
        /*003a*/ 	.short	(.L_583 - .L_582)
.L_582:
        /*003c*/ 	.word	0x00000000
        /*0040*/ 	.short	0x0019
        /*0042*/ 	.short	0x0508
        /*0044*/ 	.byte	0x00, 0xf0, 0x11, 0x00


	//----- nvinfo : EIATTR_KPARAM_INFO
	.align		4
.L_583:
        /*0048*/ 	.byte	0x04, 0x17
        /*004a*/ 	.short	(.L_585 - .L_584)
.L_584:
        /*004c*/ 	.word	0x00000000
        /*0050*/ 	.short	0x0018
        /*0052*/ 	.short	0x0504
        /*0054*/ 	.byte	0x00, 0xf0, 0x11, 0x00


	//----- nvinfo : EIATTR_KPARAM_INFO
	.align		4
.L_585:
        /*0058*/ 	.byte	0x04, 0x17
        /*005a*/ 	.short	(.L_587 - .L_586)
.L_586:
        /*005c*/ 	.word	0x00000000
        /*0060*/ 	.short	0x0017
        /*0062*/ 	.short	0x0500
        /*0064*/ 	.byte	0x00, 0xf0, 0x11, 0x00


	//----- nvinfo : EIATTR_KPARAM_INFO
	.align		4
.L_587:
        /*0068*/ 	.byte	0x04, 0x17
        /*006a*/ 	.short	(.L_589 - .L_588)
.L_588:
        /*006c*/ 	.word	0x00000000
        /*0070*/ 	.short	0x0016
        /*0072*/ 	.short	0x04c8
        /*0074*/ 	.byte	0x00, 0xf0, 0xe1, 0x00


	//----- nvinfo : EIATTR_KPARAM_INFO
	.align		4
.L_589:
        /*0078*/ 	.byte	0x04, 0x17
        /*007a*/ 	.short	(.L_591 - .L_590)
.L_590:
        /*007c*/ 	.word	0x00000000
        /*0080*/ 	.short	0x0015
        /*0082*/ 	.short	0x0490
        /*0084*/ 	.byte	0x00, 0xf0, 0xe1, 0x00


	//----- nvinfo : EIATTR_KPARAM_INFO
	.align		4
.L_591:
        /*0088*/ 	.byte	0x04, 0x17
        /*008a*/ 	.short	(.L_593 - .L_592)
.L_592:
        /*008c*/ 	.word	0x00000000
        /*0090*/ 	.short	0x0014
        /*0092*/ 	.short	0x0458
        /*0094*/ 	.byte	0x00, 0xf0, 0xe1, 0x00


	//----- nvinfo : EIATTR_KPARAM_INFO
	.align		4
.L_593:
        /*0098*/ 	.byte	0x04, 0x17
        /*009a*/ 	.short	(.L_595 - .L_594)
.L_594:
        /*009c*/ 	.word	0x00000000
        /*00a0*/ 	.short	0x0013
        /*00a2*/ 	.short	0x0420
        /*00a4*/ 	.byte	0x00, 0xf0, 0xe1, 0x00


	//----- nvinfo : EIATTR_KPARAM_INFO
	.align		4
.L_595:
        /*00a8*/ 	.byte	0x04, 0x17
        /*00aa*/ 	.short	(.L_597 - .L_596)
.L_596:
        /*00ac*/ 	.word	0x00000000
        /*00b0*/ 	.short	0x0012
        /*00b2*/ 	.short	0x03e8
        /*00b4*/ 	.byte	0x00, 0xf0, 0xe1, 0x00


	//----- nvinfo : EIATTR_KPARAM_INFO
	.align		4
.L_597:
        /*00b8*/ 	.byte	0x04, 0x17
        /*00ba*/ 	.short	(.L_599 - .L_598)
.L_598:
        /*00bc*/ 	.word	0x00000000
        /*00c0*/ 	.short	0x0011
        /*00c2*/ 	.short	0x03b0
        /*00c4*/ 	.byte	0x00, 0xf0, 0xe1, 0x00


	//----- nvinfo : EIATTR_KPARAM_INFO
	.align		4
.L_599:
        /*00c8*/ 	.byte	0x04, 0x17
        /*00ca*/ 	.short	(.L_601 - .L_600)
.L_600:
        /*00cc*/ 	.word	0x00000000
        /*00d0*/ 	.short	0x0010
        /*00d2*/ 	.short	0x03ac
        /*00d4*/ 	.byte	0x00, 0xf0, 0x11, 0x00


	//----- nvinfo : EIATTR_KPARAM_INFO
	.align		4
.L_601:
        /*00d8*/ 	.byte	0x04, 0x17
        /*00da*/ 	.short	(.L_603 - .L_602)
.L_602:
        /*00dc*/ 	.word	0x00000000
        /*00e0*/ 	.short	0x000f
        /*00e2*/ 	.short	0x03a8
        /*00e4*/ 	.byte	0x00, 0xf0, 0x11, 0x00


	//----- nvinfo : EIATTR_KPARAM_INFO
	.align		4
.L_603:
        /*00e8*/ 	.byte	0x04, 0x17
        /*00ea*/ 	.short	(.L_605 - .L_604)
.L_604:
        /*00ec*/ 	.word	0x00000000
        /*00f0*/ 	.short	0x000e
        /*00f2*/ 	.short	0x03a4
        /*00f4*/ 	.byte	0x00, 0xf0, 0x11, 0x00


	//----- nvinfo : EIATTR_KPARAM_INFO
	.align		4
.L_605:
        /*00f8*/ 	.byte	0x04, 0x17
        /*00fa*/ 	.short	(.L_607 - .L_606)
.L_606:
        /*00fc*/ 	.word	0x00000000
        /*0100*/ 	.short	0x000d
        /*0102*/ 	.short	0x03a0
        /*0104*/ 	.byte	0x00, 0xf0, 0x11, 0x00


	//----- nvinfo : EIATTR_KPARAM_INFO
	.align		4
.L_607:
        /*0108*/ 	.byte	0x04, 0x17
        /*010a*/ 	.short	(.L_609 - .L_608)
.L_608:
        /*010c*/ 	.word	0x00000000
        /*0110*/ 	.short	0x000c
        /*0112*/ 	.short	0x0288
        /*0114*/ 	.byte	0x00, 0xf0, 0x61, 0x04


	//----- nvinfo : EIATTR_KPARAM_INFO
	.align		4
.L_609:
        /*0118*/ 	.byte	0x04, 0x17
        /*011a*/ 	.short	(.L_611 - .L_610)
.L_610:
        /*011c*/ 	.word	0x00000000
        /*0120*/ 	.short	0x000b
        /*0122*/ 	.short	0x0250
        /*0124*/ 	.byte	0x00, 0xf0, 0xe1, 0x00


	//----- nvinfo : EIATTR_KPARAM_INFO
	.align		4
.L_611:
        /*0128*/ 	.byte	0x04, 0x17
        /*012a*/ 	.short	(.L_613 - .L_612)
.L_612:
        /*012c*/ 	.word	0x00000000
        /*0130*/ 	.short	0x000a
        /*0132*/ 	.short	0x0218
        /*0134*/ 	.byte	0x00, 0xf0, 0xe1, 0x00


	//----- nvinfo : EIATTR_KPARAM_INFO
	.align		4
.L_613:
        /*0138*/ 	.byte	0x04, 0x17
        /*013a*/ 	.short	(.L_615 - .L_614)
.L_614:
        /*013c*/ 	.word	0x00000000
        /*0140*/ 	.short	0x0009
        /*0142*/ 	.short	0x01e0
        /*0144*/ 	.byte	0x00, 0xf0, 0xe1, 0x00


	//----- nvinfo : EIATTR_KPARAM_INFO
	.align		4
.L_615:
        /*0148*/ 	.byte	0x04, 0x17
        /*014a*/ 	.short	(.L_617 - .L_616)
.L_616:
        /*014c*/ 	.word	0x00000000
        /*0150*/ 	.short	0x0008
        /*0152*/ 	.short	0x01a8
        /*0154*/ 	.byte	0x00, 0xf0, 0xe1, 0x00


	//----- nvinfo : EIATTR_KPARAM_INFO
	.align		4
.L_617:
        /*0158*/ 	.byte	0x04, 0x17
        /*015a*/ 	.short	(.L_619 - .L_618)
.L_618:
        /*015c*/ 	.word	0x00000000
        /*0160*/ 	.short	0x0007
        /*0162*/ 	.short	0x0170
        /*0164*/ 	.byte	0x00, 0xf0, 0xe1, 0x00


	//----- nvinfo : EIATTR_KPARAM_INFO
	.align		4
.L_619:
        /*0168*/ 	.byte	0x04, 0x17
        /*016a*/ 	.short	(.L_621 - .L_620)
.L_620:
        /*016c*/ 	.word	0x00000000
        /*0170*/ 	.short	0x0006
        /*0172*/ 	.short	0x0138
        /*0174*/ 	.byte	0x00, 0xf0, 0xe1, 0x00


	//----- nvinfo : EIATTR_KPARAM_INFO
	.align		4
.L_621:
        /*0178*/ 	.byte	0x04, 0x17
        /*017a*/ 	.short	(.L_623 - .L_622)
.L_622:
        /*017c*/ 	.word	0x00000000
        /*0180*/ 	.short	0x0005
        /*0182*/ 	.short	0x0100
        /*0184*/ 	.byte	0x00, 0xf0, 0xe1, 0x00


	//----- nvinfo : EIATTR_KPARAM_INFO
	.align		4
.L_623:
        /*0188*/ 	.byte	0x04, 0x17
        /*018a*/ 	.short	(.L_625 - .L_624)
.L_624:
        /*018c*/ 	.word	0x00000000
        /*0190*/ 	.short	0x0004
        /*0192*/ 	.short	0x00c8
        /*0194*/ 	.byte	0x00, 0xf0, 0xe1, 0x00


	//----- nvinfo : EIATTR_KPARAM_INFO
	.align		4
.L_625:
        /*0198*/ 	.byte	0x04, 0x17
        /*019a*/ 	.short	(.L_627 - .L_626)
.L_626:
        /*019c*/ 	.word	0x00000000
        /*01a0*/ 	.short	0x0003
        /*01a2*/ 	.short	0x0090
        /*01a4*/ 	.byte	0x00, 0xf0, 0xe1, 0x00


	//----- nvinfo : EIATTR_KPARAM_INFO
	.align		4
.L_627:
        /*01a8*/ 	.byte	0x04, 0x17
        /*01aa*/ 	.short	(.L_629 - .L_628)
.L_628:
        /*01ac*/ 	.word	0x00000000
        /*01b0*/ 	.short	0x0002
        /*01b2*/ 	.short	0x0058
        /*01b4*/ 	.byte	0x00, 0xf0, 0xe1, 0x00


	//----- nvinfo : EIATTR_KPARAM_INFO
	.align		4
.L_629:
        /*01b8*/ 	.byte	0x04, 0x17
        /*01ba*/ 	.short	(.L_631 - .L_630)
.L_630:
        /*01bc*/ 	.word	0x00000000
        /*01c0*/ 	.short	0x0001
        /*01c2*/ 	.short	0x0020
        /*01c4*/ 	.byte	0x00, 0xf0, 0xe1, 0x00


	//----- nvinfo : EIATTR_KPARAM_INFO
	.align		4
.L_631:
        /*01c8*/ 	.byte	0x04, 0x17
        /*01ca*/ 	.short	(.L_633 - .L_632)
.L_632:
        /*01cc*/ 	.word	0x00000000
        /*01d0*/ 	.short	0x0000
        /*01d2*/ 	.short	0x0000
        /*01d4*/ 	.byte	0x00, 0xf0, 0x81, 0x00


	//----- nvinfo : EIATTR_MAXREG_COUNT
	.align		4
.L_633:
        /*01d8*/ 	.byte	0x03, 0x1b
        /*01da*/ 	.short	0x00ff


	//----- nvinfo : EIATTR_EXIT_INSTR_OFFSETS
	.align		4
        /*01dc*/ 	.byte	0x04, 0x1c
        /*01de*/ 	.short	(.L_635 - .L_634)


	//   ....[0]....
.L_634:
        /*01e0*/ 	.word	0x00000070


	//   ....[1]....
        /*01e4*/ 	.word	0x00000200


	//   ....[2]....
        /*01e8*/ 	.word	0x00000480


	//   ....[3]....
        /*01ec*/ 	.word	0x00000d80


	//   ....[4]....
        /*01f0*/ 	.word	0x00001700


	//   ....[5]....
        /*01f4*/ 	.word	0x00002280


	//----- nvinfo : EIATTR_CRS_STACK_SIZE
	.align		4
.L_635:
        /*01f8*/ 	.byte	0x04, 0x1e
        /*01fa*/ 	.short	(.L_637 - .L_636)
.L_636:
        /*01fc*/ 	.word	0x00000000
.L_637:


//--------------------- .nv.info.my_solve_particle_particle_contacts_cuda_kernel_backward --------------------------
	.section	.nv.info.my_solve_particle_particle_contacts_cuda_kernel_backward,"",@"SHT_CUDA_INFO"
	.sectionflags	@""
	.align	4


	//----- nvinfo : EIATTR_CUDA_API_VERSION
	.align		4
        /*0000*/ 	.byte	0x04, 0x37
        /*0002*/ 	.short	(.L_639 - .L_638)
.L_638:
        /*0004*/ 	.word	0x0000007d


	//----- nvinfo : EIATTR_PARAM_CBANK
	.align		4
.L_639:
        /*0008*/ 	.byte	0x04, 0x0a
        /*000a*/ 	.short	(.L_641 - .L_640)
	.align		4
.L_640:
        /*000c*/ 	.word	index@(.nv.constant0.my_solve_particle_particle_contacts_cuda_kernel_backward)
        /*0010*/ 	.short	0x0160
        /*0012*/ 	.short	0x0310


	//----- nvinfo : EIATTR_CBANK_PARAM_SIZE
	.align		4
.L_641:
        /*0014*/ 	.byte	0x03, 0x19
        /*0016*/ 	.short	0x0310


	//----- nvinfo : EIATTR_KPARAM_INFO
	.align		4
        /*0018*/ 	.byte	0x04, 0x17
        /*001a*/ 	.short	(.L_643 - .L_642)
.L_642:
        /*001c*/ 	.word	0x00000000
        /*0020*/ 	.short	0x001c
        /*0022*/ 	.short	0x02d8
        /*0024*/ 	.byte	0x00, 0xf0, 0xe1, 0x00


	//----- nvinfo : EIATTR_KPARAM_INFO
	.align		4
.L_643:
        /*0028*/ 	.byte	0x04, 0x17
        /*002a*/ 	.short	(.L_645 - .L_644)
.L_644:
        /*002c*/ 	.word	0x00000000
        /*0030*/ 	.short	0x001b
        /*0032*/ 	.short	0x02d0
        /*0034*/ 	.byte	0x00, 0xf0, 0x11, 0x00


	//----- nvinfo : EIATTR_KPARAM_INFO
	.align		4
.L_645:
        /*0038*/ 	.byte	0x04, 0x17
        /*003a*/ 	.short	(.L_647 - .L_646)
.L_646:
        /*003c*/ 	.word	0x00000000
        /*0040*/ 	.short	0x001a
        /*0042*/ 	.short	0x02cc
        /*0044*/ 	.byte	0x00, 0xf0, 0x11, 0x00


	//----- nvinfo : EIATTR_KPARAM_INFO
	.align		4
.L_647:
        /*0048*/ 	.byte	0x04, 0x17
        /*004a*/ 	.short	(.L_649 - .L_648)
.L_648:
        /*004c*/ 	.word	0x00000000
        /*0050*/ 	.short	0x0019
        /*0052*/ 	.short	0x02c8
        /*0054*/ 	.byte	0x00, 0xf0, 0x11, 0x00


	//----- nvinfo : EIATTR_KPARAM_INFO
	.align		4
.L_649:
        /*0058*/ 	.byte	0x04, 0x17
        /*005a*/ 	.short	(.L_651 - .L_650)
.L_650:
        /*005c*/ 	.word	0x00000000
        /*0060*/ 	.short	0x0018
        /*0062*/ 	.short	0x02c4
        /*0064*/ 	.byte	0x00, 0xf0, 0x11, 0x00


	//----- nvinfo : EIATTR_KPARAM_INFO
	.align		4
.L_651:
        /*0068*/ 	.byte	0x04, 0x17
        /*006a*/ 	.short	(.L_653 - .L_652)
.L_652:
        /*006c*/ 	.word	0x00000000
        /*0070*/ 	.short	0x0017
        /*0072*/ 	.short	0x02c0
        /*0074*/ 	.byte	0x00, 0xf0, 0x11, 0x00


	//----- nvinfo : EIATTR_KPARAM_INFO
	.align		4
.L_653:
        /*0078*/ 	.byte	0x04, 0x17
        /*007a*/ 	.short	(.L_655 - .L_654)
.L_654:
        /*007c*/ 	.word	0x00000000
        /*0080*/ 	.short	0x0016
        /*0082*/ 	.short	0x02bc
        /*0084*/ 	.byte	0x00, 0xf0, 0x11, 0x00


	//----- nvinfo : EIATTR_KPARAM_INFO
	.align		4
.L_655:
        /*0088*/ 	.byte	0x04, 0x17
        /*008a*/ 	.short	(.L_657 - .L_656)
.L_656:
        /*008c*/ 	.word	0x00000000
        /*0090*/ 	.short	0x0015
        /*0092*/ 	.short	0x02b8
        /*0094*/ 	.byte	0x00, 0xf0, 0x11, 0x00


	//----- nvinfo : EIATTR_KPARAM_INFO
	.align		4
.L_657:
        /*0098*/ 	.byte	0x04, 0x17
        /*009a*/ 	.short	(.L_659 - .L_658)
.L_658:
        /*009c*/ 	.word	0x00000000
        /*00a0*/ 	.short	0x0014
        /*00a2*/ 	.short	0x0280
        /*00a4*/ 	.byte	0x00, 0xf0, 0xe1, 0x00


	//----- nvinfo : EIATTR_KPARAM_INFO
	.align		4
.L_659:
        /*00a8*/ 	.byte	0x04, 0x17
        /*00aa*/ 	.short	(.L_661 - .L_660)
.L_660:
        /*00ac*/ 	.word	0x00000000
        /*00b0*/ 	.short	0x0013
        /*00b2*/ 	.short	0x0248
        /*00b4*/ 	.byte	0x00, 0xf0, 0xe1, 0x00


	//----- nvinfo : EIATTR_KPARAM_INFO
	.align		4
.L_661:
        /*00b8*/ 	.byte	0x04, 0x17
        /*00ba*/ 	.short	(.L_663 - .L_662)
.L_662:
        /*00bc*/ 	.word	0x00000000
        /*00c0*/ 	.short	0x0012
        /*00c2*/ 	.short	0x0210
        /*00c4*/ 	.byte	0x00, 0xf0, 0xe1, 0x00


	//----- nvinfo : EIATTR_KPARAM_INFO
	.align		4
.L_663:
        /*00c8*/ 	.byte	0x04, 0x17
        /*00ca*/ 	.short	(.L_665 - .L_664)
.L_664:
        /*00cc*/ 	.word	0x00000000
        /*00d0*/ 	.short	0x0011
        /*00d2*/ 	.short	0x01d8
        /*00d4*/ 	.byte	0x00, 0xf0, 0xe1, 0x00


	//----- nvinfo : EIATTR_KPARAM_INFO
	.align		4
.L_665:
        /*00d8*/ 	.byte	0x04, 0x17
        /*00da*/ 	.short	(.L_667 - .L_666)
.L_666:
        /*00dc*/ 	.word	0x00000000
        /*00e0*/ 	.short	0x0010
        /*00e2*/ 	.short	0x01a0
        /*00e4*/ 	.byte	0x00, 0xf0, 0xe1, 0x00


	//----- nvinfo : EIATTR_KPARAM_INFO
	.align		4
.L_667:
        /*00e8*/ 	.byte	0x04, 0x17
        /*00ea*/ 	.short	(.L_669 - .L_668)
.L_668:
        /*00ec*/ 	.word	0x00000000
        /*00f0*/ 	.short	0x000f
        /*00f2*/ 	.short	0x0198
        /*00f4*/ 	.byte	0x00, 0xf0, 0x21, 0x00


	//----- nvinfo : EIATTR_KPARAM_INFO
	.align		4
.L_669:
        /*00f8*/ 	.byte	0x04, 0x17
        /*00fa*/ 	.short	(.L_671 - .L_670)
.L_670:
        /*00fc*/ 	.word	0x00000000
        /*0100*/ 	.short	0x000e
        /*0102*/ 	.short	0x0160
        /*0104*/ 	.byte	0x00, 0xf0, 0xe1, 0x00


	//----- nvinfo : EIATTR_KPARAM_INFO
	.align		4
.L_671:
        /*0108*/ 	.byte	0x04, 0x17
        /*010a*/ 	.short	(.L_673 - .L_672)
.L_672:
        /*010c*/ 	.word	0x00000000
        /*0110*/ 	.short	0x000d
        /*0112*/ 	.short	0x0158
        /*0114*/ 	.byte	0x00, 0xf0, 0x11, 0x00


	//----- nvinfo : EIATTR_KPARAM_INFO
	.align		4
.L_673:
        /*0118*/ 	.byte	0x04, 0x17
        /*011a*/ 	.short	(.L_675 - .L_674)
.L_674:
        /*011c*/ 	.word	0x00000000
        /*0120*/ 	.short	0x000c
        /*0122*/ 	.short	0x0154
        /*0124*/ 	.byte	0x00, 0xf0, 0x11, 0x00


	//----- nvinfo : EIATTR_KPARAM_INFO
	.align		4
.L_675:
        /*0128*/ 	.byte	0x04, 0x17
        /*012a*/ 	.short	(.L_677 - .L_676)
.L_676:
        /*012c*/ 	.word	0x00000000
        /*0130*/ 	.short	0x000b
        /*0132*/ 	.short	0x0150
        /*0134*/ 	.byte	0x00, 0xf0, 0x11, 0x00


	//----- nvinfo : EIATTR_KPARAM_INFO
	.align		4
.L_677:
        /*0138*/ 	.byte	0x04, 0x17
        /*013a*/ 	.short	(.L_679 - .L_678)
.L_678:
        /*013c*/ 	.word	0x00000000
        /*0140*/ 	.short	0x000a
        /*0142*/ 	.short	0x014c
        /*0144*/ 	.byte	0x00, 0xf0, 0x11, 0x00


	//----- nvinfo : EIATTR_KPARAM_INFO
	.align		4
.L_679:
        /*0148*/ 	.byte	0x04, 0x17
        /*014a*/ 	.short	(.L_681 - .L_680)
.L_680:
        /*014c*/ 	.word	0x00000000
        /*0150*/ 	.short	0x0009
        /*0152*/ 	.short	0x0148
        /*0154*/ 	.byte	0x00, 0xf0, 0x11, 0x00


	//----- nvinfo : EIATTR_KPARAM_INFO
	.align		4
.L_681:
        /*0158*/ 	.byte	0x04, 0x17
        /*015a*/ 	.short	(.L_683 - .L_682)
.L_682:
        /*015c*/ 	.word	0x00000000
        /*0160*/ 	.short	0x0008
        /*0162*/ 	.short	0x0144
        /*0164*/ 	.byte	0x00, 0xf0, 0x11, 0x00


	//----- nvinfo : EIATTR_KPARAM_INFO
	.align		4
.L_683:
        /*0168*/ 	.byte	0x04, 0x17
        /*016a*/ 	.short	(.L_685 - .L_684)
.L_684:
        /*016c*/ 	.word	0x00000000
        /*0170*/ 	.short	0x0007
        /*0172*/ 	.short	0x0140
        /*0174*/ 	.byte	0x00, 0xf0, 0x11, 0x00


	//----- nvinfo : EIATTR_KPARAM_INFO
	.align		4
.L_685:
        /*0178*/ 	.byte	0x04, 0x17
        /*017a*/ 	.short	(.L_687 - .L_686)
.L_686:
        /*017c*/ 	.word	0x00000000
        /*0180*/ 	.short	0x0006
        /*0182*/ 	.short	0x0108
        /*0184*/ 	.byte	0x00, 0xf0, 0xe1, 0x00


	//----- nvinfo : EIATTR_KPARAM_INFO
	.align		4
.L_687:
        /*0188*/ 	.byte	0x04, 0x17
        /*018a*/ 	.short	(.L_689 - .L_688)
.L_688:
        /*018c*/ 	.word	0x00000000
        /*0190*/ 	.short	0x0005
        /*0192*/ 	.short	0x00d0
        /*0194*/ 	.byte	0x00, 0xf0, 0xe1, 0x00


	//----- nvinfo : EIATTR_KPARAM_INFO
	.align		4
.L_689:
        /*0198*/ 	.byte	0x04, 0x17
        /*019a*/ 	.short	(.L_691 - .L_690)
.L_690:
        /*019c*/ 	.word	0x00000000
        /*01a0*/ 	.short	0x0004
        /*01a2*/ 	.short	0x0098
        /*01a4*/ 	.byte	0x00, 0xf0, 0xe1, 0x00


	//----- nvinfo : EIATTR_KPARAM_INFO
	.align		4
.L_691:
        /*01a8*/ 	.byte	0x04, 0x17
        /*01aa*/ 	.short	(.L_693 - .L_692)
.L_692:
        /*01ac*/ 	.word	0x00000000
        /*01b0*/ 	.short	0x0003
        /*01b2*/ 	.short	0x0060
        /*01b4*/ 	.byte	0x00, 0xf0, 0xe1, 0x00


	//----- nvinfo : EIATTR_KPARAM_INFO
	.align		4
.L_693:
        /*01b8*/ 	.byte	0x04, 0x17
        /*01ba*/ 	.short	(.L_695 - .L_694)
.L_694:
        /*01bc*/ 	.word	0x00000000
        /*01c0*/ 	.short	0x0002
        /*01c2*/ 	.short	0x0028
        /*01c4*/ 	.byte	0x00, 0xf0, 0xe1, 0x00


	//----- nvinfo : EIATTR_KPARAM_INFO
	.align		4
.L_695:
        /*01c8*/ 	.byte	0x04, 0x17
        /*01ca*/ 	.short	(.L_697 - .L_696)
.L_696:
        /*01cc*/ 	.word	0x00000000
        /*01d0*/ 	.short	0x0001
        /*01d2*/ 	.short	0x0020
        /*01d4*/ 	.byte	0x00, 0xf0, 0x21, 0x00


	//----- nvinfo : EIATTR_KPARAM_INFO
	.align		4
.L_697:
        /*01d8*/ 	.byte	0x04, 0x17
        /*01da*/ 	.short	(.L_699 - .L_698)
.L_698:
        /*01dc*/ 	.word	0x00000000
        /*01e0*/ 	.short	0x0000
        /*01e2*/ 	.short	0x0000
        /*01e4*/ 	.byte	0x00, 0xf0, 0x81, 0x00


	//----- nvinfo : EIATTR_MAXREG_COUNT
	.align		4
.L_699:
        /*01e8*/ 	.byte	0x03, 0x1b
        /*01ea*/ 	.short	0x00ff


	//----- nvinfo : EIATTR_EXIT_INSTR_OFFSETS
	.align		4
        /*01ec*/ 	.byte	0x04, 0x1c
        /*01ee*/ 	.short	(.L_701 - .L_700)


	//   ....[0]....
.L_700:
        /*01f0*/ 	.word	0x00000070


	//   ....[1]....
        /*01f4*/ 	.word	0x00004bc0


	//----- nvinfo : EIATTR_CRS_STACK_SIZE
	.align		4
.L_701:
        /*01f8*/ 	.byte	0x04, 0x1e
        /*01fa*/ 	.short	(.L_703 - .L_702)
.L_702:
        /*01fc*/ 	.word	0x00000000
.L_703:


//--------------------- .nv.info.my_solve_particle_particle_contacts_cuda_kernel_forward --------------------------
	.section	.nv.info.my_solve_particle_particle_contacts_cuda_kernel_forward,"",@"SHT_CUDA_INFO"
	.sectionflags	@""
	.align	4


	//----- nvinfo : EIATTR_CUDA_API_VERSION
	.align		4
        /*0000*/ 	.byte	0x04, 0x37
        /*0002*/ 	.short	(.L_705 - .L_704)
.L_704:
        /*0004*/ 	.word	0x0000007d


	//----- nvinfo : EIATTR_PARAM_CBANK
	.align		4
.L_705:
        /*0008*/ 	.byte	0x04, 0x0a
        /*000a*/ 	.short	(.L_707 - .L_706)
	.align		4
.L_706:
        /*000c*/ 	.word	index@(.nv.constant0.my_solve_particle_particle_contacts_cuda_kernel_forward)
        /*0010*/ 	.short	0x0160
        /*0012*/ 	.short	0x0198


	//----- nvinfo : EIATTR_CBANK_PARAM_SIZE
	.align		4
.L_707:
        /*0014*/ 	.byte	0x03, 0x19
        /*0016*/ 	.short	0x0198


	//----- nvinfo : EIATTR_KPARAM_INFO
	.align		4
        /*0018*/ 	.byte	0x04, 0x17
        /*001a*/ 	.short	(.L_709 - .L_708)
.L_708:
        /*001c*/ 	.word	0x00000000
        /*0020*/ 	.short	0x000e
        /*0022*/ 	.short	0x0160
        /*0024*/ 	.byte	0x00, 0xf0, 0xe1, 0x00


	//----- nvinfo : EIATTR_KPARAM_INFO
	.align		4
.L_709:
        /*0028*/ 	.byte	0x04, 0x17
        /*002a*/ 	.short	(.L_711 - .L_710)
.L_710:
        /*002c*/ 	.word	0x00000000
        /*0030*/ 	.short	0x000d
        /*0032*/ 	.short	0x0158
        /*0034*/ 	.byte	0x00, 0xf0, 0x11, 0x00


	//----- nvinfo : EIATTR_KPARAM_INFO
	.align		4
.L_711:
        /*0038*/ 	.byte	0x04, 0x17
        /*003a*/ 	.short	(.L_713 - .L_712)
.L_712:
        /*003c*/ 	.word	0x00000000
        /*0040*/ 	.short	0x000c
        /*0042*/ 	.short	0x0154
        /*0044*/ 	.byte	0x00, 0xf0, 0x11, 0x00


	//----- nvinfo : EIATTR_KPARAM_INFO
	.align		4
.L_713:
        /*0048*/ 	.byte	0x04, 0x17
        /*004a*/ 	.short	(.L_715 - .L_714)
.L_714:
        /*004c*/ 	.word	0x00000000
        /*0050*/ 	.short	0x000b
        /*0052*/ 	.short	0x0150
        /*0054*/ 	.byte	0x00, 0xf0, 0x11, 0x00


	//----- nvinfo : EIATTR_KPARAM_INFO
	.align		4
.L_715:
        /*0058*/ 	.byte	0x04, 0x17
        /*005a*/ 	.short	(.L_717 - .L_716)
.L_716:
        /*005c*/ 	.word	0x00000000
        /*0060*/ 	.short	0x000a
        /*0062*/ 	.short	0x014c
        /*0064*/ 	.byte	0x00, 0xf0, 0x11, 0x00


	//----- nvinfo : EIATTR_KPARAM_INFO
	.align		4
.L_717:
        /*0068*/ 	.byte	0x04, 0x17
        /*006a*/ 	.short	(.L_719 - .L_718)
.L_718:
        /*006c*/ 	.word	0x00000000
        /*0070*/ 	.short	0x0009
        /*0072*/ 	.short	0x0148
        /*0074*/ 	.byte	0x00, 0xf0, 0x11, 0x00


	//----- nvinfo : EIATTR_KPARAM_INFO
	.align		4
.L_719:
        /*0078*/ 	.byte	0x04, 0x17
        /*007a*/ 	.short	(.L_721 - .L_720)
.L_720:
        /*007c*/ 	.word	0x00000000
        /*0080*/ 	.short	0x0008
        /*0082*/ 	.short	0x0144
        /*0084*/ 	.byte	0x00, 0xf0, 0x11, 0x00


	//----- nvinfo : EIATTR_KPARAM_INFO
	.align		4
.L_721:
        /*0088*/ 	.byte	0x04, 0x17
        /*008a*/ 	.short	(.L_723 - .L_722)
.L_722:
        /*008c*/ 	.word	0x00000000
        /*0090*/ 	.short	0x0007
        /*0092*/ 	.short	0x0140
        /*0094*/ 	.byte	0x00, 0xf0, 0x11, 0x00


	//----- nvinfo : EIATTR_KPARAM_INFO
	.align		4
.L_723:
        /*0098*/ 	.byte	0x04, 0x17
        /*009a*/ 	.short	(.L_725 - .L_724)
.L_724:
        /*009c*/ 	.word	0x00000000
        /*00a0*/ 	.short	0x0006
        /*00a2*/ 	.short	0x0108
        /*00a4*/ 	.byte	0x00, 0xf0, 0xe1, 0x00


	//----- nvinfo : EIATTR_KPARAM_INFO
	.align		4
.L_725:
        /*00a8*/ 	.byte	0x04, 0x17
        /*00aa*/ 	.short	(.L_727 - .L_726)
.L_726:
        /*00ac*/ 	.word	0x00000000
        /*00b0*/ 	.short	0x0005
        /*00b2*/ 	.short	0x00d0
        /*00b4*/ 	.byte	0x00, 0xf0, 0xe1, 0x00


	//----- nvinfo : EIATTR_KPARAM_INFO
	.align		4
.L_727:
        /*00b8*/ 	.byte	0x04, 0x17
        /*00ba*/ 	.short	(.L_729 - .L_728)
.L_728:
        /*00bc*/ 	.word	0x00000000
        /*00c0*/ 	.short	0x0004
        /*00c2*/ 	.short	0x0098
        /*00c4*/ 	.byte	0x00, 0xf0, 0xe1, 0x00


	//----- nvinfo : EIATTR_KPARAM_INFO
	.align		4
.L_729:
        /*00c8*/ 	.byte	0x04, 0x17
        /*00ca*/ 	.short	(.L_731 - .L_730)
.L_730:
        /*00cc*/ 	.word	0x00000000
        /*00d0*/ 	.short	0x0003
        /*00d2*/ 	.short	0x0060
        /*00d4*/ 	.byte	0x00, 0xf0, 0xe1, 0x00


	//----- nvinfo : EIATTR_KPARAM_INFO
	.align		4
.L_731:
        /*00d8*/ 	.byte	0x04, 0x17
        /*00da*/ 	.short	(.L_733 - .L_732)
.L_732:
        /*00dc*/ 	.word	0x00000000
        /*00e0*/ 	.short	0x0002
        /*00e2*/ 	.short	0x0028
        /*00e4*/ 	.byte	0x00, 0xf0, 0xe1, 0x00


	//----- nvinfo : EIATTR_KPARAM_INFO
	.align		4
.L_733:
        /*00e8*/ 	.byte	0x04, 0x17
        /*00ea*/ 	.short	(.L_735 - .L_734)
.L_734:
        /*00ec*/ 	.word	0x00000000
        /*00f0*/ 	.short	0x0001
        /*00f2*/ 	.short	0x0020
        /*00f4*/ 	.byte	0x00, 0xf0, 0x21, 0x00


	//----- nvinfo : EIATTR_KPARAM_INFO
	.align		4
.L_735:
        /*00f8*/ 	.byte	0x04, 0x17
        /*00fa*/ 	.short	(.L_737 - .L_736)
.L_736:
        /*00fc*/ 	.word	0x00000000
        /*0100*/ 	.short	0x0000
        /*0102*/ 	.short	0x0000
        /*0104*/ 	.byte	0x00, 0xf0, 0x81, 0x00


	//----- nvinfo : EIATTR_MAXREG_COUNT
	.align		4
.L_737:
        /*0108*/ 	.byte	0x03, 0x1b
        /*010a*/ 	.short	0x00ff


	//----- nvinfo : EIATTR_EXIT_INSTR_OFFSETS
	.align		4
        /*010c*/ 	.byte	0x04, 0x1c
        /*010e*/ 	.short	(.L_739 - .L_738)


	//   ....[0]....
.L_738:
        /*0110*/ 	.word	0x00000070


	//   ....[1]....
        /*0114*/ 	.word	0x000002c0


	//   ....[2]....
        /*0118*/ 	.word	0x00000360


	//   ....[3]....
        /*011c*/ 	.word	0x00002560


	//----- nvinfo : EIATTR_CRS_STACK_SIZE
	.align		4
.L_739:
        /*0120*/ 	.byte	0x04, 0x1e
        /*0122*/ 	.short	(.L_741 - .L_740)
.L_740:
        /*0124*/ 	.word	0x00000000
.L_741:


//--------------------- .nv.info.my_solve_particle_ground_contacts_cuda_kernel_backward --------------------------
	.section	.nv.info.my_solve_particle_ground_contacts_cuda_kernel_backward,"",@"SHT_CUDA_INFO"
	.sectionflags	@""
	.align	4


	//----- nvinfo : EIATTR_CUDA_API_VERSION
	.align		4
        /*0000*/ 	.byte	0x04, 0x37
        /*0002*/ 	.short	(.L_743 - .L_742)
.L_742:
        /*0004*/ 	.word	0x0000007d


	//----- nvinfo : EIATTR_PARAM_CBANK
	.align		4
.L_743:
        /*0008*/ 	.byte	0x04, 0x0a
        /*000a*/ 	.short	(.L_745 - .L_744)
	.align		4
.L_744:
        /*000c*/ 	.word	index@(.nv.constant0.my_solve_particle_ground_contacts_cuda_kernel_backward)
        /*0010*/ 	.short	0x0160
        /*0012*/ 	.short	0x0370


	//----- nvinfo : EIATTR_CBANK_PARAM_SIZE
	.align		4
.L_745:
        /*0014*/ 	.byte	0x03, 0x19
        /*0016*/ 	.short	0x0370


	//----- nvinfo : EIATTR_KPARAM_INFO
	.align		4
        /*0018*/ 	.byte	0x04, 0x17
        /*001a*/ 	.short	(.L_747 - .L_746)
.L_746:
        /*001c*/ 	.word	0x00000000
        /*0020*/ 	.short	0x001e
        /*0022*/ 	.short	0x0338
        /*0024*/ 	.byte	0x00, 0xf0, 0xe1, 0x00


	//----- nvinfo : EIATTR_KPARAM_INFO
	.align		4
.L_747:
        /*0028*/ 	.byte	0x04, 0x17
        /*002a*/ 	.short	(.L_749 - .L_748)
.L_748:
        /*002c*/ 	.word	0x00000000
        /*0030*/ 	.short	0x001d
        /*0032*/ 	.short	0x0334
        /*0034*/ 	.byte	0x00, 0xf0, 0x11, 0x00


	//----- nvinfo : EIATTR_KPARAM_INFO
	.align		4
.L_749:
        /*0038*/ 	.byte	0x04, 0x17
        /*003a*/ 	.short	(.L_751 - .L_750)
.L_750:
        /*003c*/ 	.word	0x00000000
        /*0040*/ 	.short	0x001c
        /*0042*/ 	.short	0x0330
        /*0044*/ 	.byte	0x00, 0xf0, 0x11, 0x00


	//----- nvinfo : EIATTR_KPARAM_INFO
	.align		4
.L_751:
        /*0048*/ 	.byte	0x04, 0x17
        /*004a*/ 	.short	(.L_753 - .L_752)
.L_752:
        /*004c*/ 	.word	0x00000000
        /*0050*/ 	.short	0x001b
        /*0052*/ 	.short	0x02f8
        /*0054*/ 	.byte	0x00, 0xf0, 0xe1, 0x00


	//----- nvinfo : EIATTR_KPARAM_INFO
	.align		4
.L_753:
        /*0058*/ 	.byte	0x04, 0x17
        /*005a*/ 	.short	(.L_755 - .L_754)
.L_754:
        /*005c*/ 	.word	0x00000000
        /*0060*/ 	.short	0x001a
        /*0062*/ 	.short	0x02f4
        /*0064*/ 	.byte	0x00, 0xf0, 0x11, 0x00


	//----- nvinfo : EIATTR_KPARAM_INFO
	.align		4
.L_755:
        /*0068*/ 	.byte	0x04, 0x17
        /*006a*/ 	.short	(.L_757 - .L_756)
.L_756:
        /*006c*/ 	.word	0x00000000
        /*0070*/ 	.short	0x0019
        /*0072*/ 	.short	0x02f0
        /*0074*/ 	.byte	0x00, 0xf0, 0x11, 0x00


	//----- nvinfo : EIATTR_KPARAM_INFO
	.align		4
.L_757:
        /*0078*/ 	.byte	0x04, 0x17
        /*007a*/ 	.short	(.L_759 - .L_758)
.L_758:
        /*007c*/ 	.word	0x00000000
        /*0080*/ 	.short	0x0018
        /*0082*/ 	.short	0x02ec
        /*0084*/ 	.byte	0x00, 0xf0, 0x11, 0x00


	//----- nvinfo : EIATTR_KPARAM_INFO
	.align		4
.L_759:
        /*0088*/ 	.byte	0x04, 0x17
        /*008a*/ 	.short	(.L_761 - .L_760)
.L_760:
        /*008c*/ 	.word	0x00000000
        /*0090*/ 	.short	0x0017
        /*0092*/ 	.short	0x02e8
        /*0094*/ 	.byte	0x00, 0xf0, 0x11, 0x00


	//----- nvinfo : EIATTR_KPARAM_INFO
	.align		4
.L_761:
        /*0098*/ 	.byte	0x04, 0x17
        /*009a*/ 	.short	(.L_763 - .L_762)
.L_762:
        /*009c*/ 	.word	0x00000000
        /*00a0*/ 	.short	0x0016
        /*00a2*/ 	.short	0x02e4
        /*00a4*/ 	.byte	0x00, 0xf0, 0x11, 0x00


	//----- nvinfo : EIATTR_KPARAM_INFO
	.align		4
.L_763:
        /*00a8*/ 	.byte	0x04, 0x17
        /*00aa*/ 	.short	(.L_765 - .L_764)
.L_764:
        /*00ac*/ 	.word	0x00000000
        /*00b0*/ 	.short	0x0015
        /*00b2*/ 	.short	0x02e0
        /*00b4*/ 	.byte	0x00, 0xf0, 0x11, 0x00


	//----- nvinfo : EIATTR_KPARAM_INFO
	.align		4
.L_765:
        /*00b8*/ 	.byte	0x04, 0x17
        /*00ba*/ 	.short	(.L_767 - .L_766)
.L_766:
        /*00bc*/ 	.word	0x00000000
        /*00c0*/ 	.short	0x0014
        /*00c2*/ 	.short	0x02a8
        /*00c4*/ 	.byte	0x00, 0xf0, 0xe1, 0x00


	//----- nvinfo : EIATTR_KPARAM_INFO
	.align		4
.L_767:
        /*00c8*/ 	.byte	0x04, 0x17
        /*00ca*/ 	.short	(.L_769 - .L_768)
.L_768:
        /*00cc*/ 	.word	0x00000000
        /*00d0*/ 	.short	0x0013
        /*00d2*/ 	.short	0x0270
        /*00d4*/ 	.byte	0x00, 0xf0, 0xe1, 0x00


	//----- nvinfo : EIATTR_KPARAM_INFO
	.align		4
.L_769:
        /*00d8*/ 	.byte	0x04, 0x17
        /*00da*/ 	.short	(.L_771 - .L_770)
.L_770:
        /*00dc*/ 	.word	0x00000000
        /*00e0*/ 	.short	0x0012
        /*00e2*/ 	.short	0x0238
        /*00e4*/ 	.byte	0x00, 0xf0, 0xe1, 0x00


	//----- nvinfo : EIATTR_KPARAM_INFO
	.align		4
.L_771:
        /*00e8*/ 	.byte	0x04, 0x17
        /*00ea*/ 	.short	(.L_773 - .L_772)
.L_772:
        /*00ec*/ 	.word	0x00000000
        /*00f0*/ 	.short	0x0011
        /*00f2*/ 	.short	0x0200
        /*00f4*/ 	.byte	0x00, 0xf0, 0xe1, 0x00


	//----- nvinfo : EIATTR_KPARAM_INFO
	.align		4
.L_773:
        /*00f8*/ 	.byte	0x04, 0x17
        /*00fa*/ 	.short	(.L_775 - .L_774)
.L_774:
        /*00fc*/ 	.word	0x00000000
        /*0100*/ 	.short	0x0010
        /*0102*/ 	.short	0x01c8
        /*0104*/ 	.byte	0x00, 0xf0, 0xe1, 0x00


	//----- nvinfo : EIATTR_KPARAM_INFO
	.align		4
.L_775:
        /*0108*/ 	.byte	0x04, 0x17
        /*010a*/ 	.short	(.L_777 - .L_776)
.L_776:
        /*010c*/ 	.word	0x00000000
        /*0110*/ 	.short	0x000f
        /*0112*/ 	.short	0x0190
        /*0114*/ 	.byte	0x00, 0xf0, 0xe1, 0x00


	//----- nvinfo : EIATTR_KPARAM_INFO
	.align		4
.L_777:
        /*0118*/ 	.byte	0x04, 0x17
        /*011a*/ 	.short	(.L_779 - .L_778)
.L_778:
        /*011c*/ 	.word	0x00000000
        /*0120*/ 	.short	0x000e
        /*0122*/ 	.short	0x018c
        /*0124*/ 	.byte	0x00, 0xf0, 0x11, 0x00


	//----- nvinfo : EIATTR_KPARAM_INFO
	.align		4
.L_779:
        /*0128*/ 	.byte	0x04, 0x17
        /*012a*/ 	.short	(.L_781 - .L_780)
.L_780:
        /*012c*/ 	.word	0x00000000
        /*0130*/ 	.short	0x000d
        /*0132*/ 	.short	0x0188
        /*0134*/ 	.byte	0x00, 0xf0, 0x11, 0x00


	//----- nvinfo : EIATTR_KPARAM_INFO
	.align		4
.L_781:
        /*0138*/ 	.byte	0x04, 0x17
        /*013a*/ 	.short	(.L_783 - .L_782)
.L_782:
        /*013c*/ 	.word	0x00000000
        /*0140*/ 	.short	0x000c
        /*0142*/ 	.short	0x0150
        /*0144*/ 	.byte	0x00, 0xf0, 0xe1, 0x00


	//----- nvinfo : EIATTR_KPARAM_INFO
	.align		4
.L_783:
        /*0148*/ 	.byte	0x04, 0x17
        /*014a*/ 	.short	(.L_785 - .L_784)
.L_784:
        /*014c*/ 	.word	0x00000000
        /*0150*/ 	.short	0x000b
        /*0152*/ 	.short	0x014c
        /*0154*/ 	.byte	0x00, 0xf0, 0x11, 0x00


	//----- nvinfo : EIATTR_KPARAM_INFO
	.align		4
.L_785:
        /*0158*/ 	.byte	0x04, 0x17
        /*015a*/ 	.short	(.L_787 - .L_786)
.L_786:
        /*015c*/ 	.word	0x00000000
        /*0160*/ 	.short	0x000a
        /*0162*/ 	.short	0x0148
        /*0164*/ 	.byte	0x00, 0xf0, 0x11, 0x00


	//----- nvinfo : EIATTR_KPARAM_INFO
	.align		4
.L_787:
        /*0168*/ 	.byte	0x04, 0x17
        /*016a*/ 	.short	(.L_789 - .L_788)
.L_788:
        /*016c*/ 	.word	0x00000000
        /*0170*/ 	.short	0x0009
        /*0172*/ 	.short	0x0144
        /*0174*/ 	.byte	0x00, 0xf0, 0x11, 0x00


	//----- nvinfo : EIATTR_KPARAM_INFO
	.align		4
.L_789:
        /*0178*/ 	.byte	0x04, 0x17
        /*017a*/ 	.short	(.L_791 - .L_790)
.L_790:
        /*017c*/ 	.word	0x00000000
        /*0180*/ 	.short	0x0008
        /*0182*/ 	.short	0x0140
        /*0184*/ 	.byte	0x00, 0xf0, 0x11, 0x00


	//----- nvinfo : EIATTR_KPARAM_INFO
	.align		4
.L_791:
        /*0188*/ 	.byte	0x04, 0x17
        /*018a*/ 	.short	(.L_793 - .L_792)
.L_792:
        /*018c*/ 	.word	0x00000000
        /*0190*/ 	.short	0x0007
        /*0192*/ 	.short	0x013c
        /*0194*/ 	.byte	0x00, 0xf0, 0x11, 0x00


	//----- nvinfo : EIATTR_KPARAM_INFO
	.align		4
.L_793:
        /*0198*/ 	.byte	0x04, 0x17
        /*019a*/ 	.short	(.L_795 - .L_794)
.L_794:
        /*019c*/ 	.word	0x00000000
        /*01a0*/ 	.short	0x0006
        /*01a2*/ 	.short	0x0138
        /*01a4*/ 	.byte	0x00, 0xf0, 0x11, 0x00


	//----- nvinfo : EIATTR_KPARAM_INFO
	.align		4
.L_795:
        /*01a8*/ 	.byte	0x04, 0x17
        /*01aa*/ 	.short	(.L_797 - .L_796)
.L_796:
        /*01ac*/ 	.word	0x00000000
        /*01b0*/ 	.short	0x0005
        /*01b2*/ 	.short	0x0100
        /*01b4*/ 	.byte	0x00, 0xf0, 0xe1, 0x00


	//----- nvinfo : EIATTR_KPARAM_INFO
	.align		4
.L_797:
        /*01b8*/ 	.byte	0x04, 0x17
        /*01ba*/ 	.short	(.L_799 - .L_798)
.L_798:
        /*01bc*/ 	.word	0x00000000
        /*01c0*/ 	.short	0x0004
        /*01c2*/ 	.short	0x00c8
        /*01c4*/ 	.byte	0x00, 0xf0, 0xe1, 0x00


	//----- nvinfo : EIATTR_KPARAM_INFO
	.align		4
.L_799:
        /*01c8*/ 	.byte	0x04, 0x17
        /*01ca*/ 	.short	(.L_801 - .L_800)
.L_800:
        /*01cc*/ 	.word	0x00000000
        /*01d0*/ 	.short	0x0003
        /*01d2*/ 	.short	0x0090
        /*01d4*/ 	.byte	0x00, 0xf0, 0xe1, 0x00


	//----- nvinfo : EIATTR_KPARAM_INFO
	.align		4
.L_801:
        /*01d8*/ 	.byte	0x04, 0x17
        /*01da*/ 	.short	(.L_803 - .L_802)
.L_802:
        /*01dc*/ 	.word	0x00000000
        /*01e0*/ 	.short	0x0002
        /*01e2*/ 	.short	0x0058
        /*01e4*/ 	.byte	0x00, 0xf0, 0xe1, 0x00


	//----- nvinfo : EIATTR_KPARAM_INFO
	.align		4
.L_803:
        /*01e8*/ 	.byte	0x04, 0x17
        /*01ea*/ 	.short	(.L_805 - .L_804)
.L_804:
        /*01ec*/ 	.word	0x00000000
        /*01f0*/ 	.short	0x0001
        /*01f2*/ 	.short	0x0020
        /*01f4*/ 	.byte	0x00, 0xf0, 0xe1, 0x00


	//----- nvinfo : EIATTR_KPARAM_INFO
	.align		4
.L_805:
        /*01f8*/ 	.byte	0x04, 0x17
        /*01fa*/ 	.short	(.L_807 - .L_806)
.L_806:
        /*01fc*/ 	.word	0x00000000
        /*0200*/ 	.short	0x0000
        /*0202*/ 	.short	0x0000
        /*0204*/ 	.byte	0x00, 0xf0, 0x81, 0x00


	//----- nvinfo : EIATTR_MAXREG_COUNT
	.align		4
.L_807:
        /*0208*/ 	.byte	0x03, 0x1b
        /*020a*/ 	.short	0x00ff


	//----- nvinfo : EIATTR_EXIT_INSTR_OFFSETS
	.align		4
        /*020c*/ 	.byte	0x04, 0x1c
        /*020e*/ 	.short	(.L_809 - .L_808)


	//   ....[0]....
.L_808:
        /*0210*/ 	.word	0x00000070


	//   ....[1]....
        /*0214*/ 	.word	0x00002a30


	//----- nvinfo : EIATTR_CRS_STACK_SIZE
	.align		4
.L_809:
        /*0218*/ 	.byte	0x04, 0x1e
        /*021a*/ 	.short	(.L_811 - .L_810)
.L_810:
        /*021c*/ 	.word	0x00000000
.L_811:


//--------------------- .nv.info.my_solve_particle_ground_contacts_cuda_kernel_forward --------------------------
	.section	.nv.info.my_solve_particle_ground_contacts_cuda_kernel_forward,"",@"SHT_CUDA_INFO"
	.sectionflags	@""
	.align	4


	//----- nvinfo : EIATTR_CUDA_API_VERSION
	.align		4
        /*0000*/ 	.byte	0x04, 0x37
        /*0002*/ 	.short	(.L_813 - .L_812)
.L_812:
        /*0004*/ 	.word	0x0000007d


	//----- nvinfo : EIATTR_PARAM_CBANK
	.align		4
.L_813:
        /*0008*/ 	.byte	0x04, 0x0a
        /*000a*/ 	.short	(.L_815 - .L_814)
	.align		4
.L_814:
        /*000c*/ 	.word	index@(.nv.constant0.my_solve_particle_ground_contacts_cuda_kernel_forward)
        /*0010*/ 	.short	0x0160
        /*0012*/ 	.short	0x01c8


	//----- nvinfo : EIATTR_CBANK_PARAM_SIZE
	.align		4
.L_815:
        /*0014*/ 	.byte	0x03, 0x19
        /*0016*/ 	.short	0x01c8


	//----- nvinfo : EIATTR_KPARAM_INFO
	.align		4
        /*0018*/ 	.byte	0x04, 0x17
        /*001a*/ 	.short	(.L_817 - .L_816)
.L_816:
        /*001c*/ 	.word	0x00000000
        /*0020*/ 	.short	0x000f
        /*0022*/ 	.short	0x0190
        /*0024*/ 	.byte	0x00, 0xf0, 0xe1, 0x00


	//----- nvinfo : EIATTR_KPARAM_INFO
	.align		4
.L_817:
        /*0028*/ 	.byte	0x04, 0x17
        /*002a*/ 	.short	(.L_819 - .L_818)
.L_818:
        /*002c*/ 	.word	0x00000000
        /*0030*/ 	.short	0x000e
        /*0032*/ 	.short	0x018c
        /*0034*/ 	.byte	0x00, 0xf0, 0x11, 0x00


	//----- nvinfo : EIATTR_KPARAM_INFO
	.align		4
.L_819:
        /*0038*/ 	.byte	0x04, 0x17
        /*003a*/ 	.short	(.L_821 - .L_820)
.L_820:
        /*003c*/ 	.word	0x00000000
        /*0040*/ 	.short	0x000d
        /*0042*/ 	.short	0x0188
        /*0044*/ 	.byte	0x00, 0xf0, 0x11, 0x00


	//----- nvinfo : EIATTR_KPARAM_INFO
	.align		4
.L_821:
        /*0048*/ 	.byte	0x04, 0x17
        /*004a*/ 	.short	(.L_823 - .L_822)
.L_822:
        /*004c*/ 	.word	0x00000000
        /*0050*/ 	.short	0x000c
        /*0052*/ 	.short	0x0150
        /*0054*/ 	.byte	0x00, 0xf0, 0xe1, 0x00


	//----- nvinfo : EIATTR_KPARAM_INFO
	.align		4
.L_823:
        /*0058*/ 	.byte	0x04, 0x17
        /*005a*/ 	.short	(.L_825 - .L_824)
.L_824:
        /*005c*/ 	.word	0x00000000
        /*0060*/ 	.short	0x000b
        /*0062*/ 	.short	0x014c
        /*0064*/ 	.byte	0x00, 0xf0, 0x11, 0x00


	//----- nvinfo : EIATTR_KPARAM_INFO
	.align		4
.L_825:
        /*0068*/ 	.byte	0x04, 0x17
        /*006a*/ 	.short	(.L_827 - .L_826)
.L_826:
        /*006c*/ 	.word	0x00000000
        /*0070*/ 	.short	0x000a
        /*0072*/ 	.short	0x0148
        /*0074*/ 	.byte	0x00, 0xf0, 0x11, 0x00


	//----- nvinfo : EIATTR_KPARAM_INFO
	.align		4
.L_827:
        /*0078*/ 	.byte	0x04, 0x17
        /*007a*/ 	.short	(.L_829 - .L_828)
.L_828:
        /*007c*/ 	.word	0x00000000
        /*0080*/ 	.short	0x0009
        /*0082*/ 	.short	0x0144
        /*0084*/ 	.byte	0x00, 0xf0, 0x11, 0x00


	//----- nvinfo : EIATTR_KPARAM_INFO
	.align		4
.L_829:
        /*0088*/ 	.byte	0x04, 0x17
        /*008a*/ 	.short	(.L_831 - .L_830)
.L_830:
        /*008c*/ 	.word	0x00000000
        /*0090*/ 	.short	0x0008
        /*0092*/ 	.short	0x0140
        /*0094*/ 	.byte	0x00, 0xf0, 0x11, 0x00


	//----- nvinfo : EIATTR_KPARAM_INFO
	.align		4
.L_831:
        /*0098*/ 	.byte	0x04, 0x17
        /*009a*/ 	.short	(.L_833 - .L_832)
.L_832:
        /*009c*/ 	.word	0x00000000
        /*00a0*/ 	.short	0x0007
        /*00a2*/ 	.short	0x013c
        /*00a4*/ 	.byte	0x00, 0xf0, 0x11, 0x00


	//----- nvinfo : EIATTR_KPARAM_INFO
	.align		4
.L_833:
        /*00a8*/ 	.byte	0x04, 0x17
        /*00aa*/ 	.short	(.L_835 - .L_834)
.L_834:
        /*00ac*/ 	.word	0x00000000
        /*00b0*/ 	.short	0x0006
        /*00b2*/ 	.short	0x0138
        /*00b4*/ 	.byte	0x00, 0xf0, 0x11, 0x00


	//----- nvinfo : EIATTR_KPARAM_INFO
	.align		4
.L_835:
        /*00b8*/ 	.byte	0x04, 0x17
        /*00ba*/ 	.short	(.L_837 - .L_836)
.L_836:
        /*00bc*/ 	.word	0x00000000
        /*00c0*/ 	.short	0x0005
        /*00c2*/ 	.short	0x0100
        /*00c4*/ 	.byte	0x00, 0xf0, 0xe1, 0x00


	//----- nvinfo : EIATTR_KPARAM_INFO
	.align		4
.L_837:
        /*00c8*/ 	.byte	0x04, 0x17
        /*00ca*/ 	.short	(.L_839 - .L_838)
.L_838:
        /*00cc*/ 	.word	0x00000000
        /*00d0*/ 	.short	0x0004
        /*00d2*/ 	.short	0x00c8
        /*00d4*/ 	.byte	0x00, 0xf0, 0xe1, 0x00


	//----- nvinfo : EIATTR_KPARAM_INFO
	.align		4
.L_839:
        /*00d8*/ 	.byte	0x04, 0x17
        /*00da*/ 	.short	(.L_841 - .L_840)
.L_840:
        /*00dc*/ 	.word	0x00000000
        /*00e0*/ 	.short	0x0003
        /*00e2*/ 	.short	0x0090
        /*00e4*/ 	.byte	0x00, 0xf0, 0xe1, 0x00


	//----- nvinfo : EIATTR_KPARAM_INFO
	.align		4
.L_841:
        /*00e8*/ 	.byte	0x04, 0x17
        /*00ea*/ 	.short	(.L_843 - .L_842)
.L_842:
        /*00ec*/ 	.word	0x00000000
        /*00f0*/ 	.short	0x0002
        /*00f2*/ 	.short	0x0058
        /*00f4*/ 	.byte	0x00, 0xf0, 0xe1, 0x00


	//----- nvinfo : EIATTR_KPARAM_INFO
	.align		4
.L_843:
        /*00f8*/ 	.byte	0x04, 0x17
        /*00fa*/ 	.short	(.L_845 - .L_844)
.L_844:
        /*00fc*/ 	.word	0x00000000
        /*0100*/ 	.short	0x0001
        /*0102*/ 	.short	0x0020
        /*0104*/ 	.byte	0x00, 0xf0, 0xe1, 0x00


	//----- nvinfo : EIATTR_KPARAM_INFO
	.align		4
.L_845:
        /*0108*/ 	.byte	0x04, 0x17
        /*010a*/ 	.short	(.L_847 - .L_846)
.L_846:
        /*010c*/ 	.word	0x00000000
        /*0110*/ 	.short	0x0000
        /*0112*/ 	.short	0x0000
        /*0114*/ 	.byte	0x00, 0xf0, 0x81, 0x00


	//----- nvinfo : EIATTR_MAXREG_COUNT
	.align		4
.L_847:
        /*0118*/ 	.byte	0x03, 0x1b
        /*011a*/ 	.short	0x00ff


	//----- nvinfo : EIATTR_EXIT_INSTR_OFFSETS
	.align		4
        /*011c*/ 	.byte	0x04, 0x1c
        /*011e*/ 	.short	(.L_849 - .L_848)


	//   ....[0]....
.L_848:
        /*0120*/ 	.word	0x00000070


	//   ....[1]....
        /*0124*/ 	.word	0x000002f0


	//   ....[2]....
        /*0128*/ 	.word	0x00000370


	//   ....[3]....
        /*012c*/ 	.word	0x00000590


	//   ....[4]....
        /*0130*/ 	.word	0x00000f70


	//----- nvinfo : EIATTR_CRS_STACK_SIZE
	.align		4
.L_849:
        /*0134*/ 	.byte	0x04, 0x1e
        /*0136*/ 	.short	(.L_851 - .L_850)
.L_850:
        /*0138*/ 	.word	0x00000000
.L_851:


//--------------------- .nv.info.my_apply_particle_deltas_cuda_kernel_backward --------------------------
	.section	.nv.info.my_apply_particle_deltas_cuda_kernel_backward,"",@"SHT_CUDA_INFO"
	.sectionflags	@""
	.align	4


	//----- nvinfo : EIATTR_CUDA_API_VERSION
	.align		4
        /*0000*/ 	.byte	0x04, 0x37
        /*0002*/ 	.short	(.L_853 - .L_852)
.L_852:
        /*0004*/ 	.word	0x0000007d


	//----- nvinfo : EIATTR_PARAM_CBANK
	.align		4
.L_853:
        /*0008*/ 	.byte	0x04, 0x0a
        /*000a*/ 	.short	(.L_855 - .L_854)
	.align		4
.L_854:
        /*000c*/ 	.word	index@(.nv.constant0.my_apply_particle_deltas_cuda_kernel_backward)
        /*0010*/ 	.short	0x0160
        /*0012*/ 	.short	0x02d0


	//----- nvinfo : EIATTR_CBANK_PARAM_SIZE
	.align		4
.L_855:
        /*0014*/ 	.byte	0x03, 0x19
        /*0016*/ 	.short	0x02d0


	//----- nvinfo : EIATTR_KPARAM_INFO
	.align		4
        /*0018*/ 	.byte	0x04, 0x17
        /*001a*/ 	.short	(.L_857 - .L_856)
.L_856:
        /*001c*/ 	.word	0x00000000
        /*0020*/ 	.short	0x0010
        /*0022*/ 	.short	0x0298
        /*0024*/ 	.byte	0x00, 0xf0, 0xe1, 0x00


	//----- nvinfo : EIATTR_KPARAM_INFO
	.align		4
.L_857:
        /*0028*/ 	.byte	0x04, 0x17
        /*002a*/ 	.short	(.L_859 - .L_858)
.L_858:
        /*002c*/ 	.word	0x00000000
        /*0030*/ 	.short	0x000f
        /*0032*/ 	.short	0x0260
        /*0034*/ 	.byte	0x00, 0xf0, 0xe1, 0x00


	//----- nvinfo : EIATTR_KPARAM_INFO
	.align		4
.L_859:
        /*0038*/ 	.byte	0x04, 0x17
        /*003a*/ 	.short	(.L_861 - .L_860)
.L_860:
        /*003c*/ 	.word	0x00000000
        /*0040*/ 	.short	0x000e
        /*0042*/ 	.short	0x025c
        /*0044*/ 	.byte	0x00, 0xf0, 0x11, 0x00


	//----- nvinfo : EIATTR_KPARAM_INFO
	.align		4
.L_861:
        /*0048*/ 	.byte	0x04, 0x17
        /*004a*/ 	.short	(.L_863 - .L_862)
.L_862:
        /*004c*/ 	.word	0x00000000
        /*0050*/ 	.short	0x000d
        /*0052*/ 	.short	0x0258
        /*0054*/ 	.byte	0x00, 0xf0, 0x11, 0x00


	//----- nvinfo : EIATTR_KPARAM_INFO
	.align		4
.L_863:
        /*0058*/ 	.byte	0x04, 0x17
        /*005a*/ 	.short	(.L_865 - .L_864)
.L_864:
        /*005c*/ 	.word	0x00000000
        /*0060*/ 	.short	0x000c
        /*0062*/ 	.short	0x0220
        /*0064*/ 	.byte	0x00, 0xf0, 0xe1, 0x00


	//----- nvinfo : EIATTR_KPARAM_INFO
	.align		4
.L_865:
        /*0068*/ 	.byte	0x04, 0x17
        /*006a*/ 	.short	(.L_867 - .L_866)
.L_866:
        /*006c*/ 	.word	0x00000000
        /*0070*/ 	.short	0x000b
        /*0072*/ 	.short	0x01e8
        /*0074*/ 	.byte	0x00, 0xf0, 0xe1, 0x00


	//----- nvinfo : EIATTR_KPARAM_INFO
	.align		4
.L_867:
        /*0078*/ 	.byte	0x04, 0x17
        /*007a*/ 	.short	(.L_869 - .L_868)
.L_868:
        /*007c*/ 	.word	0x00000000
        /*0080*/ 	.short	0x000a
        /*0082*/ 	.short	0x01b0
        /*0084*/ 	.byte	0x00, 0xf0, 0xe1, 0x00


	//----- nvinfo : EIATTR_KPARAM_INFO
	.align		4
.L_869:
        /*0088*/ 	.byte	0x04, 0x17
        /*008a*/ 	.short	(.L_871 - .L_870)
.L_870:
        /*008c*/ 	.word	0x00000000
        /*0090*/ 	.short	0x0009
        /*0092*/ 	.short	0x0178
        /*0094*/ 	.byte	0x00, 0xf0, 0xe1, 0x00


	//----- nvinfo : EIATTR_KPARAM_INFO
	.align		4
.L_871:
        /*0098*/ 	.byte	0x04, 0x17
        /*009a*/ 	.short	(.L_873 - .L_872)
.L_872:
        /*009c*/ 	.word	0x00000000
        /*00a0*/ 	.short	0x0008
        /*00a2*/ 	.short	0x0140
        /*00a4*/ 	.byte	0x00, 0xf0, 0xe1, 0x00


	//----- nvinfo : EIATTR_KPARAM_INFO
	.align		4
.L_873:
        /*00a8*/ 	.byte	0x04, 0x17
        /*00aa*/ 	.short	(.L_875 - .L_874)
.L_874:
        /*00ac*/ 	.word	0x00000000
        /*00b0*/ 	.short	0x0007
        /*00b2*/ 	.short	0x0108
        /*00b4*/ 	.byte	0x00, 0xf0, 0xe1, 0x00


	//----- nvinfo : EIATTR_KPARAM_INFO
	.align		4
.L_875:
        /*00b8*/ 	.byte	0x04, 0x17
        /*00ba*/ 	.short	(.L_877 - .L_876)
.L_876:
        /*00bc*/ 	.word	0x00000000
        /*00c0*/ 	.short	0x0006
        /*00c2*/ 	.short	0x0104
        /*00c4*/ 	.byte	0x00, 0xf0, 0x11, 0x00


	//----- nvinfo : EIATTR_KPARAM_INFO
	.align		4
.L_877:
        /*00c8*/ 	.byte	0x04, 0x17
        /*00ca*/ 	.short	(.L_879 - .L_878)
.L_878:
        /*00cc*/ 	.word	0x00000000
        /*00d0*/ 	.short	0x0005
        /*00d2*/ 	.short	0x0100
        /*00d4*/ 	.byte	0x00, 0xf0, 0x11, 0x00


	//----- nvinfo : EIATTR_KPARAM_INFO
	.align		4
.L_879:
        /*00d8*/ 	.byte	0x04, 0x17
        /*00da*/ 	.short	(.L_881 - .L_880)
.L_880:
        /*00dc*/ 	.word	0x00000000
        /*00e0*/ 	.short	0x0004
        /*00e2*/ 	.short	0x00c8
        /*00e4*/ 	.byte	0x00, 0xf0, 0xe1, 0x00


	//----- nvinfo : EIATTR_KPARAM_INFO
	.align		4
.L_881:
        /*00e8*/ 	.byte	0x04, 0x17
        /*00ea*/ 	.short	(.L_883 - .L_882)
.L_882:
        /*00ec*/ 	.word	0x00000000
        /*00f0*/ 	.short	0x0003
        /*00f2*/ 	.short	0x0090
        /*00f4*/ 	.byte	0x00, 0xf0, 0xe1, 0x00


	//----- nvinfo : EIATTR_KPARAM_INFO
	.align		4
.L_883:
        /*00f8*/ 	.byte	0x04, 0x17
        /*00fa*/ 	.short	(.L_885 - .L_884)
.L_884:
        /*00fc*/ 	.word	0x00000000
        /*0100*/ 	.short	0x0002
        /*0102*/ 	.short	0x0058
        /*0104*/ 	.byte	0x00, 0xf0, 0xe1, 0x00


	//----- nvinfo : EIATTR_KPARAM_INFO
	.align		4
.L_885:
        /*0108*/ 	.byte	0x04, 0x17
        /*010a*/ 	.short	(.L_887 - .L_886)
.L_886:
        /*010c*/ 	.word	0x00000000
        /*0110*/ 	.short	0x0001
        /*0112*/ 	.short	0x0020
        /*0114*/ 	.byte	0x00, 0xf0, 0xe1, 0x00


	//----- nvinfo : EIATTR_KPARAM_INFO
	.align		4
.L_887:
        /*0118*/ 	.byte	0x04, 0x17
        /*011a*/ 	.short	(.L_889 - .L_888)
.L_888:
        /*011c*/ 	.word	0x00000000
        /*0120*/ 	.short	0x0000
        /*0122*/ 	.short	0x0000
        /*0124*/ 	.byte	0x00, 0xf0, 0x81, 0x00


	//----- nvinfo : EIATTR_MAXREG_COUNT
	.align		4
.L_889:
        /*0128*/ 	.byte	0x03, 0x1b
        /*012a*/ 	.short	0x00ff


	//----- nvinfo : EIATTR_EXIT_INSTR_OFFSETS
	.align		4
        /*012c*/ 	.byte	0x04, 0x1c
        /*012e*/ 	.short	(.L_891 - .L_890)


	//   ....[0]....
.L_890:
        /*0130*/ 	.word	0x00000070


	//   ....[1]....
        /*0134*/ 	.word	0x00001d00


	//----- nvinfo : EIATTR_CRS_STACK_SIZE
	.align		4
.L_891:
        /*0138*/ 	.byte	0x04, 0x1e
        /*013a*/ 	.short	(.L_893 - .L_892)
.L_892:
        /*013c*/ 	.word	0x00000000
.L_893:


//--------------------- .nv.info.my_apply_particle_deltas_cuda_kernel_forward --------------------------
	.section	.nv.info.my_apply_particle_deltas_cuda_kernel_forward,"",@"SHT_CUDA_INFO"
	.sectionflags	@""
	.align	4


	//----- nvinfo : EIATTR_CUDA_API_VERSION
	.align		4
        /*0000*/ 	.byte	0x04, 0x37
        /*0002*/ 	.short	(.L_895 - .L_894)
.L_894:
        /*0004*/ 	.word	0x0000007d


	//----- nvinfo : EIATTR_PARAM_CBANK
	.align		4
.L_895:
        /*0008*/ 	.byte	0x04, 0x0a
        /*000a*/ 	.short	(.L_897 - .L_896)
	.align		4
.L_896:
        /*000c*/ 	.word	index@(.nv.constant0.my_apply_particle_deltas_cuda_kernel_forward)
        /*0010*/ 	.short	0x0160
        /*0012*/ 	.short	0x0178


	//----- nvinfo : EIATTR_CBANK_PARAM_SIZE
	.align		4
.L_897:
        /*0014*/ 	.byte	0x03, 0x19
        /*0016*/ 	.short	0x0178


	//----- nvinfo : EIATTR_KPARAM_INFO
	.align		4
        /*0018*/ 	.byte	0x04, 0x17
        /*001a*/ 	.short	(.L_899 - .L_898)
.L_898:
        /*001c*/ 	.word	0x00000000
        /*0020*/ 	.short	0x0008
        /*0022*/ 	.short	0x0140
        /*0024*/ 	.byte	0x00, 0xf0, 0xe1, 0x00


	//----- nvinfo : EIATTR_KPARAM_INFO
	.align		4
.L_899:
        /*0028*/ 	.byte	0x04, 0x17
        /*002a*/ 	.short	(.L_901 - .L_900)
.L_900:
        /*002c*/ 	.word	0x00000000
        /*0030*/ 	.short	0x0007
        /*0032*/ 	.short	0x0108
        /*0034*/ 	.byte	0x00, 0xf0, 0xe1, 0x00


	//----- nvinfo : EIATTR_KPARAM_INFO
	.align		4
.L_901:
        /*0038*/ 	.byte	0x04, 0x17
        /*003a*/ 	.short	(.L_903 - .L_902)
.L_902:
        /*003c*/ 	.word	0x00000000
        /*0040*/ 	.short	0x0006
        /*0042*/ 	.short	0x0104
        /*0044*/ 	.byte	0x00, 0xf0, 0x11, 0x00


	//----- nvinfo : EIATTR_KPARAM_INFO
	.align		4
.L_903:
        /*0048*/ 	.byte	0x04, 0x17
        /*004a*/ 	.short	(.L_905 - .L_904)
.L_904:
        /*004c*/ 	.word	0x00000000
        /*0050*/ 	.short	0x0005
        /*0052*/ 	.short	0x0100
        /*0054*/ 	.byte	0x00, 0xf0, 0x11, 0x00


	//----- nvinfo : EIATTR_KPARAM_INFO
	.align		4
.L_905:
        /*0058*/ 	.byte	0x04, 0x17
        /*005a*/ 	.short	(.L_907 - .L_906)
.L_906:
        /*005c*/ 	.word	0x00000000
        /*0060*/ 	.short	0x0004
        /*0062*/ 	.short	0x00c8
        /*0064*/ 	.byte	0x00, 0xf0, 0xe1, 0x00


	//----- nvinfo : EIATTR_KPARAM_INFO
	.align		4
.L_907:
        /*0068*/ 	.byte	0x04, 0x17
        /*006a*/ 	.short	(.L_909 - .L_908)
.L_908:
        /*006c*/ 	.word	0x00000000
        /*0070*/ 	.short	0x0003
        /*0072*/ 	.short	0x0090
        /*0074*/ 	.byte	0x00, 0xf0, 0xe1, 0x00


	//----- nvinfo : EIATTR_KPARAM_INFO
	.align		4
.L_909:
        /*0078*/ 	.byte	0x04, 0x17
        /*007a*/ 	.short	(.L_911 - .L_910)
.L_910:
        /*007c*/ 	.word	0x00000000
        /*0080*/ 	.short	0x0002
        /*0082*/ 	.short	0x0058
        /*0084*/ 	.byte	0x00, 0xf0, 0xe1, 0x00


	//----- nvinfo : EIATTR_KPARAM_INFO
	.align		4
.L_911:
        /*0088*/ 	.byte	0x04, 0x17
        /*008a*/ 	.short	(.L_913 - .L_912)
.L_912:
        /*008c*/ 	.word	0x00000000
        /*0090*/ 	.short	0x0001
        /*0092*/ 	.short	0x0020
        /*0094*/ 	.byte	0x00, 0xf0, 0xe1, 0x00


	//----- nvinfo : EIATTR_KPARAM_INFO
	.align		4
.L_913:
        /*0098*/ 	.byte	0x04, 0x17
        /*009a*/ 	.short	(.L_915 - .L_914)
.L_914:
        /*009c*/ 	.word	0x00000000
        /*00a0*/ 	.short	0x0000
        /*00a2*/ 	.short	0x0000
        /*00a4*/ 	.byte	0x00, 0xf0, 0x81, 0x00


	//----- nvinfo : EIATTR_MAXREG_COUNT
	.align		4
.L_915:
        /*00a8*/ 	.byte	0x03, 0x1b
        /*00aa*/ 	.short	0x00ff


	//----- nvinfo : EIATTR_EXIT_INSTR_OFFSETS
	.align		4
        /*00ac*/ 	.byte	0x04, 0x1c
        /*00ae*/ 	.short	(.L_917 - .L_916)


	//   ....[0]....
.L_916:
        /*00b0*/ 	.word	0x00000070


	//   ....[1]....
        /*00b4*/ 	.word	0x00000240


	//   ....[2]....
        /*00b8*/ 	.word	0x00000b60


	//----- nvinfo : EIATTR_CRS_STACK_SIZE
	.align		4
.L_917:
        /*00bc*/ 	.byte	0x04, 0x1e
        /*00be*/ 	.short	(.L_919 - .L_918)
.L_918:
        /*00c0*/ 	.word	0x00000000
.L_919:


//--------------------- .nv.info.my_integrate_particles_cuda_kernel_backward --------------------------
	.section	.nv.info.my_integrate_particles_cuda_kernel_backward,"",@"SHT_CUDA_INFO"
	.sectionflags	@""
	.align	4


	//----- nvinfo : EIATTR_CUDA_API_VERSION
	.align		4
        /*0000*/ 	.byte	0x04, 0x37
        /*0002*/ 	.short	(.L_921 - .L_920)
.L_920:
        /*0004*/ 	.word	0x0000007d


	//----- nvinfo : EIATTR_PARAM_CBANK
	.align		4
.L_921:
        /*0008*/ 	.byte	0x04, 0x0a
        /*000a*/ 	.short	(.L_923 - .L_922)
	.align		4
.L_922:
        /*000c*/ 	.word	index@(.nv.constant0.my_integrate_particles_cuda_kernel_backward)
        /*0010*/ 	.short	0x0160
        /*0012*/ 	.short	0x0360


	//----- nvinfo : EIATTR_CBANK_PARAM_SIZE
	.align		4
.L_923:
        /*0014*/ 	.byte	0x03, 0x19
        /*0016*/ 	.short	0x0360


	//----- nvinfo : EIATTR_KPARAM_INFO
	.align		4
        /*0018*/ 	.byte	0x04, 0x17
        /*001a*/ 	.short	(.L_925 - .L_924)
.L_924:
        /*001c*/ 	.word	0x00000000
        /*0020*/ 	.short	0x0014
        /*0022*/ 	.short	0x0328
        /*0024*/ 	.byte	0x00, 0xf0, 0xe1, 0x00


	//----- nvinfo : EIATTR_KPARAM_INFO
	.align		4
.L_925:
        /*0028*/ 	.byte	0x04, 0x17
        /*002a*/ 	.short	(.L_927 - .L_926)
.L_926:
        /*002c*/ 	.word	0x00000000
        /*0030*/ 	.short	0x0013
        /*0032*/ 	.short	0x02f0
        /*0034*/ 	.byte	0x00, 0xf0, 0xe1, 0x00


	//----- nvinfo : EIATTR_KPARAM_INFO
	.align		4
.L_927:
        /*0038*/ 	.byte	0x04, 0x17
        /*003a*/ 	.short	(.L_929 - .L_928)
.L_928:
        /*003c*/ 	.word	0x00000000
        /*0040*/ 	.short	0x0012
        /*0042*/ 	.short	0x02e8
        /*0044*/ 	.byte	0x00, 0xf0, 0x11, 0x00


	//----- nvinfo : EIATTR_KPARAM_INFO
	.align		4
.L_929:
        /*0048*/ 	.byte	0x04, 0x17
        /*004a*/ 	.short	(.L_931 - .L_930)
.L_930:
        /*004c*/ 	.word	0x00000000
        /*0050*/ 	.short	0x0011
        /*0052*/ 	.short	0x02e4
        /*0054*/ 	.byte	0x00, 0xf0, 0x11, 0x00


	//----- nvinfo : EIATTR_KPARAM_INFO
	.align		4
.L_931:
        /*0058*/ 	.byte	0x04, 0x17
        /*005a*/ 	.short	(.L_933 - .L_932)
.L_932:
        /*005c*/ 	.word	0x00000000
        /*0060*/ 	.short	0x0010
        /*0062*/ 	.short	0x02d8
        /*0064*/ 	.byte	0x00, 0xf0, 0x31, 0x00


	//----- nvinfo : EIATTR_KPARAM_INFO
	.align		4
.L_933:
        /*0068*/ 	.byte	0x04, 0x17
        /*006a*/ 	.short	(.L_935 - .L_934)
.L_934:
        /*006c*/ 	.word	0x00000000
        /*0070*/ 	.short	0x000f
        /*0072*/ 	.short	0x02a0
        /*0074*/ 	.byte	0x00, 0xf0, 0xe1, 0x00


	//----- nvinfo : EIATTR_KPARAM_INFO
	.align		4
.L_935:
        /*0078*/ 	.byte	0x04, 0x17
        /*007a*/ 	.short	(.L_937 - .L_936)
.L_936:
        /*007c*/ 	.word	0x00000000
        /*0080*/ 	.short	0x000e
        /*0082*/ 	.short	0x0268
        /*0084*/ 	.byte	0x00, 0xf0, 0xe1, 0x00


	//----- nvinfo : EIATTR_KPARAM_INFO
	.align		4
.L_937:
        /*0088*/ 	.byte	0x04, 0x17
        /*008a*/ 	.short	(.L_939 - .L_938)
.L_938:
        /*008c*/ 	.word	0x00000000
        /*0090*/ 	.short	0x000d
        /*0092*/ 	.short	0x0230
        /*0094*/ 	.byte	0x00, 0xf0, 0xe1, 0x00


	//----- nvinfo : EIATTR_KPARAM_INFO
	.align		4
.L_939:
        /*0098*/ 	.byte	0x04, 0x17
        /*009a*/ 	.short	(.L_941 - .L_940)
.L_940:
        /*009c*/ 	.word	0x00000000
        /*00a0*/ 	.short	0x000c
        /*00a2*/ 	.short	0x01f8
        /*00a4*/ 	.byte	0x00, 0xf0, 0xe1, 0x00


	//----- nvinfo : EIATTR_KPARAM_INFO
	.align		4
.L_941:
        /*00a8*/ 	.byte	0x04, 0x17
        /*00aa*/ 	.short	(.L_943 - .L_942)
.L_942:
        /*00ac*/ 	.word	0x00000000
        /*00b0*/ 	.short	0x000b
        /*00b2*/ 	.short	0x01c0
        /*00b4*/ 	.byte	0x00, 0xf0, 0xe1, 0x00


	//----- nvinfo : EIATTR_KPARAM_INFO
	.align		4
.L_943:
        /*00b8*/ 	.byte	0x04, 0x17
        /*00ba*/ 	.short	(.L_945 - .L_944)
.L_944:
        /*00bc*/ 	.word	0x00000000
        /*00c0*/ 	.short	0x000a
        /*00c2*/ 	.short	0x0188
        /*00c4*/ 	.byte	0x00, 0xf0, 0xe1, 0x00


	//----- nvinfo : EIATTR_KPARAM_INFO
	.align		4
.L_945:
        /*00c8*/ 	.byte	0x04, 0x17
        /*00ca*/ 	.short	(.L_947 - .L_946)
.L_946:
        /*00cc*/ 	.word	0x00000000
        /*00d0*/ 	.short	0x0009
        /*00d2*/ 	.short	0x0150
        /*00d4*/ 	.byte	0x00, 0xf0, 0xe1, 0x00


	//----- nvinfo : EIATTR_KPARAM_INFO
	.align		4
.L_947:
        /*00d8*/ 	.byte	0x04, 0x17
        /*00da*/ 	.short	(.L_949 - .L_948)
.L_948:
        /*00dc*/ 	.word	0x00000000
        /*00e0*/ 	.short	0x0008
        /*00e2*/ 	.short	0x0148
        /*00e4*/ 	.byte	0x00, 0xf0, 0x11, 0x00


	//----- nvinfo : EIATTR_KPARAM_INFO
	.align		4
.L_949:
        /*00e8*/ 	.byte	0x04, 0x17
        /*00ea*/ 	.short	(.L_951 - .L_950)
.L_950:
        /*00ec*/ 	.word	0x00000000
        /*00f0*/ 	.short	0x0007
        /*00f2*/ 	.short	0x0144
        /*00f4*/ 	.byte	0x00, 0xf0, 0x11, 0x00


	//----- nvinfo : EIATTR_KPARAM_INFO
	.align		4
.L_951:
        /*00f8*/ 	.byte	0x04, 0x17
        /*00fa*/ 	.short	(.L_953 - .L_952)
.L_952:
        /*00fc*/ 	.word	0x00000000
        /*0100*/ 	.short	0x0006
        /*0102*/ 	.short	0x0138
        /*0104*/ 	.byte	0x00, 0xf0, 0x31, 0x00


	//----- nvinfo : EIATTR_KPARAM_INFO
	.align		4
.L_953:
        /*0108*/ 	.byte	0x04, 0x17
        /*010a*/ 	.short	(.L_955 - .L_954)
.L_954:
        /*010c*/ 	.word	0x00000000
        /*0110*/ 	.short	0x0005
        /*0112*/ 	.short	0x0100
        /*0114*/ 	.byte	0x00, 0xf0, 0xe1, 0x00


	//----- nvinfo : EIATTR_KPARAM_INFO
	.align		4
.L_955:
        /*0118*/ 	.byte	0x04, 0x17
        /*011a*/ 	.short	(.L_957 - .L_956)
.L_956:
        /*011c*/ 	.word	0x00000000
        /*0120*/ 	.short	0x0004
        /*0122*/ 	.short	0x00c8
        /*0124*/ 	.byte	0x00, 0xf0, 0xe1, 0x00


	//----- nvinfo : EIATTR_KPARAM_INFO
	.align		4
.L_957:
        /*0128*/ 	.byte	0x04, 0x17
        /*012a*/ 	.short	(.L_959 - .L_958)
.L_958:
        /*012c*/ 	.word	0x00000000
        /*0130*/ 	.short	0x0003
        /*0132*/ 	.short	0x0090
        /*0134*/ 	.byte	0x00, 0xf0, 0xe1, 0x00


	//----- nvinfo : EIATTR_KPARAM_INFO
	.align		4
.L_959:
        /*0138*/ 	.byte	0x04, 0x17
        /*013a*/ 	.short	(.L_961 - .L_960)
.L_960:
        /*013c*/ 	.word	0x00000000
        /*0140*/ 	.short	0x0002
        /*0142*/ 	.short	0x0058
        /*0144*/ 	.byte	0x00, 0xf0, 0xe1, 0x00


	//----- nvinfo : EIATTR_KPARAM_INFO
	.align		4
.L_961:
        /*0148*/ 	.byte	0x04, 0x17
        /*014a*/ 	.short	(.L_963 - .L_962)
.L_962:
        /*014c*/ 	.word	0x00000000
        /*0150*/ 	.short	0x0001
        /*0152*/ 	.short	0x0020
        /*0154*/ 	.byte	0x00, 0xf0, 0xe1, 0x00


	//----- nvinfo : EIATTR_KPARAM_INFO
	.align		4
.L_963:
        /*0158*/ 	.byte	0x04, 0x17
        /*015a*/ 	.short	(.L_965 - .L_964)
.L_964:
        /*015c*/ 	.word	0x00000000
        /*0160*/ 	.short	0x0000
        /*0162*/ 	.short	0x0000
        /*0164*/ 	.byte	0x00, 0xf0, 0x81, 0x00


	//----- nvinfo : EIATTR_MAXREG_COUNT
	.align		4
.L_965:
        /*0168*/ 	.byte	0x03, 0x1b
        /*016a*/ 	.short	0x00ff


	//----- nvinfo : EIATTR_EXIT_INSTR_OFFSETS
	.align		4
        /*016c*/ 	.byte	0x04, 0x1c
        /*016e*/ 	.short	(.L_967 - .L_966)


	//   ....[0]....
.L_966:
        /*0170*/ 	.word	0x00000070


	//   ....[1]....
        /*0174*/ 	.word	0x00001870


	//----- nvinfo : EIATTR_CRS_STACK_SIZE
	.align		4
.L_967:
        /*0178*/ 	.byte	0x04, 0x1e
        /*017a*/ 	.short	(.L_969 - .L_968)
.L_968:
        /*017c*/ 	.word	0x00000000
.L_969:


//--------------------- .nv.info.my_integrate_particles_cuda_kernel_forward --------------------------
	.section	.nv.info.my_integrate_particles_cuda_kernel_forward,"",@"SHT_CUDA_INFO"
	.sectionflags	@""
	.align	4


	//----- nvinfo : EIATTR_CUDA_API_VERSION
	.align		4
        /*0000*/ 	.byte	0x04, 0x37
        /*0002*/ 	.short	(.L_971 - .L_970)
.L_970:
        /*0004*/ 	.word	0x0000007d


	//----- nvinfo : EIATTR_PARAM_CBANK
	.align		4
.L_971:
        /*0008*/ 	.byte	0x04, 0x0a
        /*000a*/ 	.short	(.L_973 - .L_972)
	.align		4
.L_972:
        /*000c*/ 	.word	index@(.nv.constant0.my_integrate_particles_cuda_kernel_forward)
        /*0010*/ 	.short	0x0160
        /*0012*/ 	.short	0x01c0


	//----- nvinfo : EIATTR_CBANK_PARAM_SIZE
	.align		4
.L_973:
        /*0014*/ 	.byte	0x03, 0x19
        /*0016*/ 	.short	0x01c0


	//----- nvinfo : EIATTR_KPARAM_INFO
	.align		4
        /*0018*/ 	.byte	0x04, 0x17
        /*001a*/ 	.short	(.L_975 - .L_974)
.L_974:
        /*001c*/ 	.word	0x00000000
        /*0020*/ 	.short	0x000a
        /*0022*/ 	.short	0x0188
        /*0024*/ 	.byte	0x00, 0xf0, 0xe1, 0x00


	//----- nvinfo : EIATTR_KPARAM_INFO
	.align		4
.L_975:
        /*0028*/ 	.byte	0x04, 0x17
        /*002a*/ 	.short	(.L_977 - .L_976)
.L_976:
        /*002c*/ 	.word	0x00000000
        /*0030*/ 	.short	0x0009
        /*0032*/ 	.short	0x0150
        /*0034*/ 	.byte	0x00, 0xf0, 0xe1, 0x00


	//----- nvinfo : EIATTR_KPARAM_INFO
	.align		4
.L_977:
        /*0038*/ 	.byte	0x04, 0x17
        /*003a*/ 	.short	(.L_979 - .L_978)
.L_978:
        /*003c*/ 	.word	0x00000000
        /*0040*/ 	.short	0x0008
        /*0042*/ 	.short	0x0148
        /*0044*/ 	.byte	0x00, 0xf0, 0x11, 0x00


	//----- nvinfo : EIATTR_KPARAM_INFO
	.align		4
.L_979:
        /*0048*/ 	.byte	0x04, 0x17
        /*004a*/ 	.short	(.L_981 - .L_980)
.L_980:
        /*004c*/ 	.word	0x00000000
        /*0050*/ 	.short	0x0007
        /*0052*/ 	.short	0x0144
        /*0054*/ 	.byte	0x00, 0xf0, 0x11, 0x00


	//----- nvinfo : EIATTR_KPARAM_INFO
	.align		4
.L_981:
        /*0058*/ 	.byte	0x04, 0x17
        /*005a*/ 	.short	(.L_983 - .L_982)
.L_982:
        /*005c*/ 	.word	0x00000000
        /*0060*/ 	.short	0x0006
        /*0062*/ 	.short	0x0138
        /*0064*/ 	.byte	0x00, 0xf0, 0x31, 0x00


	//----- nvinfo : EIATTR_KPARAM_INFO
	.align		4
.L_983:
        /*0068*/ 	.byte	0x04, 0x17
        /*006a*/ 	.short	(.L_985 - .L_984)
.L_984:
        /*006c*/ 	.word	0x00000000
        /*0070*/ 	.short	0x0005
        /*0072*/ 	.short	0x0100
        /*0074*/ 	.byte	0x00, 0xf0, 0xe1, 0x00


	//----- nvinfo : EIATTR_KPARAM_INFO
	.align		4
.L_985:
        /*0078*/ 	.byte	0x04, 0x17
        /*007a*/ 	.short	(.L_987 - .L_986)
.L_986:
        /*007c*/ 	.word	0x00000000
        /*0080*/ 	.short	0x0004
        /*0082*/ 	.short	0x00c8
        /*0084*/ 	.byte	0x00, 0xf0, 0xe1, 0x00


	//----- nvinfo : EIATTR_KPARAM_INFO
	.align		4
.L_987:
        /*0088*/ 	.byte	0x04, 0x17
        /*008a*/ 	.short	(.L_989 - .L_988)
.L_988:
        /*008c*/ 	.word	0x00000000
        /*0090*/ 	.short	0x0003
        /*0092*/ 	.short	0x0090
        /*0094*/ 	.byte	0x00, 0xf0, 0xe1, 0x00


	//----- nvinfo : EIATTR_KPARAM_INFO
	.align		4
.L_989:
        /*0098*/ 	.byte	0x04, 0x17
        /*009a*/ 	.short	(.L_991 - .L_990)
.L_990:
        /*009c*/ 	.word	0x00000000
        /*00a0*/ 	.short	0x0002
        /*00a2*/ 	.short	0x0058
        /*00a4*/ 	.byte	0x00, 0xf0, 0xe1, 0x00


	//----- nvinfo : EIATTR_KPARAM_INFO
	.align		4
.L_991:
        /*00a8*/ 	.byte	0x04, 0x17
        /*00aa*/ 	.short	(.L_993 - .L_992)
.L_992:
        /*00ac*/ 	.word	0x00000000
        /*00b0*/ 	.short	0x0001
        /*00b2*/ 	.short	0x0020
        /*00b4*/ 	.byte	0x00, 0xf0, 0xe1, 0x00


	//----- nvinfo : EIATTR_KPARAM_INFO
	.align		4
.L_993:
        /*00b8*/ 	.byte	0x04, 0x17
        /*00ba*/ 	.short	(.L_995 - .L_994)
.L_994:
        /*00bc*/ 	.word	0x00000000
        /*00c0*/ 	.short	0x0000
        /*00c2*/ 	.short	0x0000
        /*00c4*/ 	.byte	0x00, 0xf0, 0x81, 0x00


	//----- nvinfo : EIATTR_MAXREG_COUNT
	.align		4
.L_995:
        /*00c8*/ 	.byte	0x03, 0x1b
        /*00ca*/ 	.short	0x00ff


	//----- nvinfo : EIATTR_EXIT_INSTR_OFFSETS
	.align		4
        /*00cc*/ 	.byte	0x04, 0x1c
        /*00ce*/ 	.short	(.L_997 - .L_996)


	//   ....[0]....
.L_996:
        /*00d0*/ 	.word	0x00000070


	//   ....[1]....
        /*00d4*/ 	.word	0x00000260


	//   ....[2]....
        /*00d8*/ 	.word	0x000008d0


	//----- nvinfo : EIATTR_CRS_STACK_SIZE
	.align		4
.L_997:
        /*00dc*/ 	.byte	0x04, 0x1e
        /*00de*/ 	.short	(.L_999 - .L_998)
.L_998:
        /*00e0*/ 	.word	0x00000000
.L_999:


//--------------------- .nv.info.swellParticlesStage2_cuda_kernel_backward --------------------------
	.section	.nv.info.swellParticlesStage2_cuda_kernel_backward,"",@"SHT_CUDA_INFO"
	.sectionflags	@""
	.align	4


	//----- nvinfo : EIATTR_CUDA_API_VERSION
	.align		4
        /*0000*/ 	.byte	0x04, 0x37
        /*0002*/ 	.short	(.L_1001 - .L_1000)
.L_1000:
        /*0004*/ 	.word	0x0000007d


	//----- nvinfo : EIATTR_PARAM_CBANK
	.align		4
.L_1001:
        /*0008*/ 	.byte	0x04, 0x0a
        /*000a*/ 	.short	(.L_1003 - .L_1002)
	.align		4
.L_1002:
        /*000c*/ 	.word	index@(.nv.constant0.swellParticlesStage2_cuda_kernel_backward)
        /*0010*/ 	.short	0x0160
        /*0012*/ 	.short	0x018c


	//----- nvinfo : EIATTR_CBANK_PARAM_SIZE
	.align		4
.L_1003:
        /*0014*/ 	.byte	0x03, 0x19
        /*0016*/ 	.short	0x018c


	//----- nvinfo : EIATTR_KPARAM_INFO
	.align		4
        /*0018*/ 	.byte	0x04, 0x17
        /*001a*/ 	.short	(.L_1005 - .L_1004)
.L_1004:
        /*001c*/ 	.word	0x00000000
        /*0020*/ 	.short	0x000c
        /*0022*/ 	.short	0x0188
        /*0024*/ 	.byte	0x00, 0xf0, 0x11, 0x00


	//----- nvinfo : EIATTR_KPARAM_INFO
	.align		4
.L_1005:
        /*0028*/ 	.byte	0x04, 0x17
        /*002a*/ 	.short	(.L_1007 - .L_1006)
.L_1006:
        /*002c*/ 	.word	0x00000000
        /*0030*/ 	.short	0x000b
        /*0032*/ 	.short	0x0184
        /*0034*/ 	.byte	0x00, 0xf0, 0x11, 0x00


	//----- nvinfo : EIATTR_KPARAM_INFO
	.align		4
.L_1007:
        /*0038*/ 	.byte	0x04, 0x17
        /*003a*/ 	.short	(.L_1009 - .L_1008)
.L_1008:
        /*003c*/ 	.word	0x00000000
        /*0040*/ 	.short	0x000a
        /*0042*/ 	.short	0x0180
        /*0044*/ 	.byte	0x00, 0xf0, 0x11, 0x00


	//----- nvinfo : EIATTR_KPARAM_INFO
	.align		4
.L_1009:
        /*0048*/ 	.byte	0x04, 0x17
        /*004a*/ 	.short	(.L_1011 - .L_1010)
.L_1010:
        /*004c*/ 	.word	0x00000000
        /*0050*/ 	.short	0x0009
        /*0052*/ 	.short	0x0148
        /*0054*/ 	.byte	0x00, 0xf0, 0xe1, 0x00


	//----- nvinfo : EIATTR_KPARAM_INFO
	.align		4
.L_1011:
        /*0058*/ 	.byte	0x04, 0x17
        /*005a*/ 	.short	(.L_1013 - .L_1012)
.L_1012:
        /*005c*/ 	.word	0x00000000
        /*0060*/ 	.short	0x0008
        /*0062*/ 	.short	0x0110
        /*0064*/ 	.byte	0x00, 0xf0, 0xe1, 0x00


	//----- nvinfo : EIATTR_KPARAM_INFO
	.align		4
.L_1013:
        /*0068*/ 	.byte	0x04, 0x17
        /*006a*/ 	.short	(.L_1015 - .L_1014)
.L_1014:
        /*006c*/ 	.word	0x00000000
        /*0070*/ 	.short	0x0007
        /*0072*/ 	.short	0x00d8
        /*0074*/ 	.byte	0x00, 0xf0, 0xe1, 0x00


	//----- nvinfo : EIATTR_KPARAM_INFO
	.align		4
.L_1015:
        /*0078*/ 	.byte	0x04, 0x17
        /*007a*/ 	.short	(.L_1017 - .L_1016)
.L_1016:
        /*007c*/ 	.word	0x00000000
        /*0080*/ 	.short	0x0006
        /*0082*/ 	.short	0x00d0
        /*0084*/ 	.byte	0x00, 0xf0, 0x11, 0x00


	//----- nvinfo : EIATTR_KPARAM_INFO
	.align		4
.L_1017:
        /*0088*/ 	.byte	0x04, 0x17
        /*008a*/ 	.short	(.L_1019 - .L_1018)
.L_1018:
        /*008c*/ 	.word	0x00000000
        /*0090*/ 	.short	0x0005
        /*0092*/ 	.short	0x00cc
        /*0094*/ 	.byte	0x00, 0xf0, 0x11, 0x00


	//----- nvinfo : EIATTR_KPARAM_INFO
	.align		4
.L_1019:
        /*0098*/ 	.byte	0x04, 0x17
        /*009a*/ 	.short	(.L_1021 - .L_1020)
.L_1020:
        /*009c*/ 	.word	0x00000000
        /*00a0*/ 	.short	0x0004
        /*00a2*/ 	.short	0x00c8
        /*00a4*/ 	.byte	0x00, 0xf0, 0x11, 0x00


	//----- nvinfo : EIATTR_KPARAM_INFO
	.align		4
.L_1021:
        /*00a8*/ 	.byte	0x04, 0x17
        /*00aa*/ 	.short	(.L_1023 - .L_1022)
.L_1022:
        /*00ac*/ 	.word	0x00000000
        /*00b0*/ 	.short	0x0003
        /*00b2*/ 	.short	0x0090
        /*00b4*/ 	.byte	0x00, 0xf0, 0xe1, 0x00


	//----- nvinfo : EIATTR_KPARAM_INFO
	.align		4
.L_1023:
        /*00b8*/ 	.byte	0x04, 0x17
        /*00ba*/ 	.short	(.L_1025 - .L_1024)
.L_1024:
        /*00bc*/ 	.word	0x00000000
        /*00c0*/ 	.short	0x0002
        /*00c2*/ 	.short	0x0058
        /*00c4*/ 	.byte	0x00, 0xf0, 0xe1, 0x00


	//----- nvinfo : EIATTR_KPARAM_INFO
	.align		4
.L_1025:
        /*00c8*/ 	.byte	0x04, 0x17
        /*00ca*/ 	.short	(.L_1027 - .L_1026)
.L_1026:
        /*00cc*/ 	.word	0x00000000
        /*00d0*/ 	.short	0x0001
        /*00d2*/ 	.short	0x0020
        /*00d4*/ 	.byte	0x00, 0xf0, 0xe1, 0x00


	//----- nvinfo : EIATTR_KPARAM_INFO
	.align		4
.L_1027:
        /*00d8*/ 	.byte	0x04, 0x17
        /*00da*/ 	.short	(.L_1029 - .L_1028)
.L_1028:
        /*00dc*/ 	.word	0x00000000
        /*00e0*/ 	.short	0x0000
        /*00e2*/ 	.short	0x0000
        /*00e4*/ 	.byte	0x00, 0xf0, 0x81, 0x00


	//----- nvinfo : EIATTR_MAXREG_COUNT
	.align		4
.L_1029:
        /*00e8*/ 	.byte	0x03, 0x1b
        /*00ea*/ 	.short	0x00ff


	//----- nvinfo : EIATTR_EXIT_INSTR_OFFSETS
	.align		4
        /*00ec*/ 	.byte	0x04, 0x1c
        /*00ee*/ 	.short	(.L_1031 - .L_1030)


	//   ....[0]....
.L_1030:
        /*00f0*/ 	.word	0x00000070


	//   ....[1]....
        /*00f4*/ 	.word	0x00000d30


	//   ....[2]....
        /*00f8*/ 	.word	0x000018f0


	//----- nvinfo : EIATTR_CRS_STACK_SIZE
	.align		4
.L_1031:
        /*00fc*/ 	.byte	0x04, 0x1e
        /*00fe*/ 	.short	(.L_1033 - .L_1032)
.L_1032:
        /*0100*/ 	.word	0x00000000
.L_1033:


//--------------------- .nv.info.swellParticlesStage2_cuda_kernel_forward --------------------------
	.section	.nv.info.swellParticlesStage2_cuda_kernel_forward,"",@"SHT_CUDA_INFO"
	.sectionflags	@""
	.align	4


	//----- nvinfo : EIATTR_CUDA_API_VERSION
	.align		4
        /*0000*/ 	.byte	0x04, 0x37
        /*0002*/ 	.short	(.L_1035 - .L_1034)
.L_1034:
        /*0004*/ 	.word	0x0000007d


	//----- nvinfo : EIATTR_PARAM_CBANK
	.align		4
.L_1035:
        /*0008*/ 	.byte	0x04, 0x0a
        /*000a*/ 	.short	(.L_1037 - .L_1036)
	.align		4
.L_1036:
        /*000c*/ 	.word	index@(.nv.constant0.swellParticlesStage2_cuda_kernel_forward)
        /*0010*/ 	.short	0x0160
        /*0012*/ 	.short	0x00d4


	//----- nvinfo : EIATTR_CBANK_PARAM_SIZE
	.align		4
.L_1037:
        /*0014*/ 	.byte	0x03, 0x19
        /*0016*/ 	.short	0x00d4


	//----- nvinfo : EIATTR_KPARAM_INFO
	.align		4
        /*0018*/ 	.byte	0x04, 0x17
        /*001a*/ 	.short	(.L_1039 - .L_1038)
.L_1038:
        /*001c*/ 	.word	0x00000000
        /*0020*/ 	.short	0x0006
        /*0022*/ 	.short	0x00d0
        /*0024*/ 	.byte	0x00, 0xf0, 0x11, 0x00


	//----- nvinfo : EIATTR_KPARAM_INFO
	.align		4
.L_1039:
        /*0028*/ 	.byte	0x04, 0x17
        /*002a*/ 	.short	(.L_1041 - .L_1040)
.L_1040:
        /*002c*/ 	.word	0x00000000
        /*0030*/ 	.short	0x0005
        /*0032*/ 	.short	0x00cc
        /*0034*/ 	.byte	0x00, 0xf0, 0x11, 0x00


	//----- nvinfo : EIATTR_KPARAM_INFO
	.align		4
.L_1041:
        /*0038*/ 	.byte	0x04, 0x17
        /*003a*/ 	.short	(.L_1043 - .L_1042)
.L_1042:
        /*003c*/ 	.word	0x00000000
        /*0040*/ 	.short	0x0004
        /*0042*/ 	.short	0x00c8
        /*0044*/ 	.byte	0x00, 0xf0, 0x11, 0x00


	//----- nvinfo : EIATTR_KPARAM_INFO
	.align		4
.L_1043:
        /*0048*/ 	.byte	0x04, 0x17
        /*004a*/ 	.short	(.L_1045 - .L_1044)
.L_1044:
        /*004c*/ 	.word	0x00000000
        /*0050*/ 	.short	0x0003
        /*0052*/ 	.short	0x0090
        /*0054*/ 	.byte	0x00, 0xf0, 0xe1, 0x00


	//----- nvinfo : EIATTR_KPARAM_INFO
	.align		4
.L_1045:
        /*0058*/ 	.byte	0x04, 0x17
        /*005a*/ 	.short	(.L_1047 - .L_1046)
.L_1046:
        /*005c*/ 	.word	0x00000000
        /*0060*/ 	.short	0x0002
        /*0062*/ 	.short	0x0058
        /*0064*/ 	.byte	0x00, 0xf0, 0xe1, 0x00


	//----- nvinfo : EIATTR_KPARAM_INFO
	.align		4
.L_1047:
        /*0068*/ 	.byte	0x04, 0x17
        /*006a*/ 	.short	(.L_1049 - .L_1048)
.L_1048:
        /*006c*/ 	.word	0x00000000
        /*0070*/ 	.short	0x0001
        /*0072*/ 	.short	0x0020
        /*0074*/ 	.byte	0x00, 0xf0, 0xe1, 0x00


	//----- nvinfo : EIATTR_KPARAM_INFO
	.align		4
.L_1049:
        /*0078*/ 	.byte	0x04, 0x17
        /*007a*/ 	.short	(.L_1051 - .L_1050)
.L_1050:
        /*007c*/ 	.word	0x00000000
        /*0080*/ 	.short	0x0000
        /*0082*/ 	.short	0x0000
        /*0084*/ 	.byte	0x00, 0xf0, 0x81, 0x00


	//----- nvinfo : EIATTR_MAXREG_COUNT
	.align		4
.L_1051:
        /*0088*/ 	.byte	0x03, 0x1b
        /*008a*/ 	.short	0x00ff


	//----- nvinfo : EIATTR_EXIT_INSTR_OFFSETS
	.align		4
        /*008c*/ 	.byte	0x04, 0x1c
        /*008e*/ 	.short	(.L_1053 - .L_1052)


	//   ....[0]....
.L_1052:
        /*0090*/ 	.word	0x00000070


	//   ....[1]....
        /*0094*/ 	.word	0x000006e0


	//----- nvinfo : EIATTR_CRS_STACK_SIZE
	.align		4
.L_1053:
        /*0098*/ 	.byte	0x04, 0x1e
        /*009a*/ 	.short	(.L_1055 - .L_1054)
.L_1054:
        /*009c*/ 	.word	0x00000000
.L_1055:


//--------------------- .nv.info.swellParticles_cuda_kernel_backward --------------------------
	.section	.nv.info.swellParticles_cuda_kernel_backward,"",@"SHT_CUDA_INFO"
	.sectionflags	@""
	.align	4


	//----- nvinfo : EIATTR_CUDA_API_VERSION
	.align		4
        /*0000*/ 	.byte	0x04, 0x37
        /*0002*/ 	.short	(.L_1057 - .L_1056)
.L_1056:
        /*0004*/ 	.word	0x0000007d


	//----- nvinfo : EIATTR_PARAM_CBANK
	.align		4
.L_1057:
        /*0008*/ 	.byte	0x04, 0x0a
        /*000a*/ 	.short	(.L_1059 - .L_1058)
	.align		4
.L_1058:
        /*000c*/ 	.word	index@(.nv.constant0.swellParticles_cuda_kernel_backward)
        /*0010*/ 	.short	0x0160
        /*0012*/ 	.short	0x0210


	//----- nvinfo : EIATTR_CBANK_PARAM_SIZE
	.align		4
.L_1059:
        /*0014*/ 	.byte	0x03, 0x19
        /*0016*/ 	.short	0x0210


	//----- nvinfo : EIATTR_KPARAM_INFO
	.align		4
        /*0018*/ 	.byte	0x04, 0x17
        /*001a*/ 	.short	(.L_1061 - .L_1060)
.L_1060:
        /*001c*/ 	.word	0x00000000
        /*0020*/ 	.short	0x0014
        /*0022*/ 	.short	0x020c
        /*0024*/ 	.byte	0x00, 0xf0, 0x11, 0x00


	//----- nvinfo : EIATTR_KPARAM_INFO
	.align		4
.L_1061:
        /*0028*/ 	.byte	0x04, 0x17
        /*002a*/ 	.short	(.L_1063 - .L_1062)
.L_1062:
        /*002c*/ 	.word	0x00000000
        /*0030*/ 	.short	0x0013
        /*0032*/ 	.short	0x0208
        /*0034*/ 	.byte	0x00, 0xf0, 0x11, 0x00


	//----- nvinfo : EIATTR_KPARAM_INFO
	.align		4
.L_1063:
        /*0038*/ 	.byte	0x04, 0x17
        /*003a*/ 	.short	(.L_1065 - .L_1064)
.L_1064:
        /*003c*/ 	.word	0x00000000
        /*0040*/ 	.short	0x0012
        /*0042*/ 	.short	0x0204
        /*0044*/ 	.byte	0x00, 0xf0, 0x11, 0x00


	//----- nvinfo : EIATTR_KPARAM_INFO
	.align		4
.L_1065:
        /*0048*/ 	.byte	0x04, 0x17
        /*004a*/ 	.short	(.L_1067 - .L_1066)
.L_1066:
        /*004c*/ 	.word	0x00000000
        /*0050*/ 	.short	0x0011
        /*0052*/ 	.short	0x0200
        /*0054*/ 	.byte	0x00, 0xf0, 0x11, 0x00


	//----- nvinfo : EIATTR_KPARAM_INFO
	.align		4
.L_1067:
        /*0058*/ 	.byte	0x04, 0x17
        /*005a*/ 	.short	(.L_1069 - .L_1068)
.L_1068:
        /*005c*/ 	.word	0x00000000
        /*0060*/ 	.short	0x0010
        /*0062*/ 	.short	0x01fc
        /*0064*/ 	.byte	0x00, 0xf0, 0x11, 0x00


	//----- nvinfo : EIATTR_KPARAM_INFO
	.align		4
.L_1069:
        /*0068*/ 	.byte	0x04, 0x17
        /*006a*/ 	.short	(.L_1071 - .L_1070)
.L_1070:
        /*006c*/ 	.word	0x00000000
        /*0070*/ 	.short	0x000f
        /*0072*/ 	.short	0x01f8
        /*0074*/ 	.byte	0x00, 0xf0, 0x11, 0x00


	//----- nvinfo : EIATTR_KPARAM_INFO
	.align		4
.L_1071:
        /*0078*/ 	.byte	0x04, 0x17
        /*007a*/ 	.short	(.L_1073 - .L_1072)
.L_1072:
        /*007c*/ 	.word	0x00000000
        /*0080*/ 	.short	0x000e
        /*0082*/ 	.short	0x01c0
        /*0084*/ 	.byte	0x00, 0xf0, 0xe1, 0x00


	//----- nvinfo : EIATTR_KPARAM_INFO
	.align		4
.L_1073:
        /*0088*/ 	.byte	0x04, 0x17
        /*008a*/ 	.short	(.L_1075 - .L_1074)
.L_1074:
        /*008c*/ 	.word	0x00000000
        /*0090*/ 	.short	0x000d
        /*0092*/ 	.short	0x0188
        /*0094*/ 	.byte	0x00, 0xf0, 0xe1, 0x00


	//----- nvinfo : EIATTR_KPARAM_INFO
	.align		4
.L_1075:
        /*0098*/ 	.byte	0x04, 0x17
        /*009a*/ 	.short	(.L_1077 - .L_1076)
.L_1076:
        /*009c*/ 	.word	0x00000000
        /*00a0*/ 	.short	0x000c
        /*00a2*/ 	.short	0x0150
        /*00a4*/ 	.byte	0x00, 0xf0, 0xe1, 0x00


	//----- nvinfo : EIATTR_KPARAM_INFO
	.align		4
.L_1077:
        /*00a8*/ 	.byte	0x04, 0x17
        /*00aa*/ 	.short	(.L_1079 - .L_1078)
.L_1078:
        /*00ac*/ 	.word	0x00000000
        /*00b0*/ 	.short	0x000b
        /*00b2*/ 	.short	0x0118
        /*00b4*/ 	.byte	0x00, 0xf0, 0xe1, 0x00


	//----- nvinfo : EIATTR_KPARAM_INFO
	.align		4
.L_1079:
        /*00b8*/ 	.byte	0x04, 0x17
        /*00ba*/ 	.short	(.L_1081 - .L_1080)
.L_1080:
        /*00bc*/ 	.word	0x00000000
        /*00c0*/ 	.short	0x000a
        /*00c2*/ 	.short	0x0114
        /*00c4*/ 	.byte	0x00, 0xf0, 0x11, 0x00


	//----- nvinfo : EIATTR_KPARAM_INFO
	.align		4
.L_1081:
        /*00c8*/ 	.byte	0x04, 0x17
        /*00ca*/ 	.short	(.L_1083 - .L_1082)
.L_1082:
        /*00cc*/ 	.word	0x00000000
        /*00d0*/ 	.short	0x0009
        /*00d2*/ 	.short	0x0110
        /*00d4*/ 	.byte	0x00, 0xf0, 0x11, 0x00


	//----- nvinfo : EIATTR_KPARAM_INFO
	.align		4
.L_1083:
        /*00d8*/ 	.byte	0x04, 0x17
        /*00da*/ 	.short	(.L_1085 - .L_1084)
.L_1084:
        /*00dc*/ 	.word	0x00000000
        /*00e0*/ 	.short	0x0008
        /*00e2*/ 	.short	0x010c
        /*00e4*/ 	.byte	0x00, 0xf0, 0x11, 0x00


	//----- nvinfo : EIATTR_KPARAM_INFO
	.align		4
.L_1085:
        /*00e8*/ 	.byte	0x04, 0x17
        /*00ea*/ 	.short	(.L_1087 - .L_1086)
.L_1086:
        /*00ec*/ 	.word	0x00000000
        /*00f0*/ 	.short	0x0007
        /*00f2*/ 	.short	0x0108
        /*00f4*/ 	.byte	0x00, 0xf0, 0x11, 0x00


	//----- nvinfo : EIATTR_KPARAM_INFO
	.align		4
.L_1087:
        /*00f8*/ 	.byte	0x04, 0x17
        /*00fa*/ 	.short	(.L_1089 - .L_1088)
.L_1088:
        /*00fc*/ 	.word	0x00000000
        /*0100*/ 	.short	0x0006
        /*0102*/ 	.short	0x0104
        /*0104*/ 	.byte	0x00, 0xf0, 0x11, 0x00


	//----- nvinfo : EIATTR_KPARAM_INFO
	.align		4
.L_1089:
        /*0108*/ 	.byte	0x04, 0x17
        /*010a*/ 	.short	(.L_1091 - .L_1090)
.L_1090:
        /*010c*/ 	.word	0x00000000
        /*0110*/ 	.short	0x0005
        /*0112*/ 	.short	0x0100
        /*0114*/ 	.byte	0x00, 0xf0, 0x11, 0x00


	//----- nvinfo : EIATTR_KPARAM_INFO
	.align		4
.L_1091:
        /*0118*/ 	.byte	0x04, 0x17
        /*011a*/ 	.short	(.L_1093 - .L_1092)
.L_1092:
        /*011c*/ 	.word	0x00000000
        /*0120*/ 	.short	0x0004
        /*0122*/ 	.short	0x00c8
        /*0124*/ 	.byte	0x00, 0xf0, 0xe1, 0x00


	//----- nvinfo : EIATTR_KPARAM_INFO
	.align		4
.L_1093:
        /*0128*/ 	.byte	0x04, 0x17
        /*012a*/ 	.short	(.L_1095 - .L_1094)
.L_1094:
        /*012c*/ 	.word	0x00000000
        /*0130*/ 	.short	0x0003
        /*0132*/ 	.short	0x0090
        /*0134*/ 	.byte	0x00, 0xf0, 0xe1, 0x00


	//----- nvinfo : EIATTR_KPARAM_INFO
	.align		4
.L_1095:
        /*0138*/ 	.byte	0x04, 0x17
        /*013a*/ 	.short	(.L_1097 - .L_1096)
.L_1096:
        /*013c*/ 	.word	0x00000000
        /*0140*/ 	.short	0x0002
        /*0142*/ 	.short	0x0058
        /*0144*/ 	.byte	0x00, 0xf0, 0xe1, 0x00


	//----- nvinfo : EIATTR_KPARAM_INFO
	.align		4
.L_1097:
        /*0148*/ 	.byte	0x04, 0x17
        /*014a*/ 	.short	(.L_1099 - .L_1098)
.L_1098:
        /*014c*/ 	.word	0x00000000
        /*0150*/ 	.short	0x0001
        /*0152*/ 	.short	0x0020
        /*0154*/ 	.byte	0x00, 0xf0, 0xe1, 0x00


	//----- nvinfo : EIATTR_KPARAM_INFO
	.align		4
.L_1099:
        /*0158*/ 	.byte	0x04, 0x17
        /*015a*/ 	.short	(.L_1101 - .L_1100)
.L_1100:
        /*015c*/ 	.word	0x00000000
        /*0160*/ 	.short	0x0000
        /*0162*/ 	.short	0x0000
        /*0164*/ 	.byte	0x00, 0xf0, 0x81, 0x00


	//----- nvinfo : EIATTR_MAXREG_COUNT
	.align		4
.L_1101:
        /*0168*/ 	.byte	0x03, 0x1b
        /*016a*/ 	.short	0x00ff


	//----- nvinfo : EIATTR_EXIT_INSTR_OFFSETS
	.align		4
        /*016c*/ 	.byte	0x04, 0x1c
        /*016e*/ 	.short	(.L_1103 - .L_1102)


	//   ....[0]....
.L_1102:
        /*0170*/ 	.word	0x00000070


	//   ....[1]....
        /*0174*/ 	.word	0x00004a00


	//----- nvinfo : EIATTR_CRS_STACK_SIZE
	.align		4
.L_1103:
        /*0178*/ 	.byte	0x04, 0x1e
        /*017a*/ 	.short	(.L_1105 - .L_1104)
.L_1104:
        /*017c*/ 	.word	0x00000000
.L_1105:


//--------------------- .nv.info.swellParticles_cuda_kernel_forward --------------------------
	.section	.nv.info.swellParticles_cuda_kernel_forward,"",@"SHT_CUDA_INFO"
	.sectionflags	@""
	.align	4


	//----- nvinfo : EIATTR_CUDA_API_VERSION
	.align		4
        /*0000*/ 	.byte	0x04, 0x37
        /*0002*/ 	.short	(.L_1107 - .L_1106)
.L_1106:
        /*0004*/ 	.word	0x0000007d


	//----- nvinfo : EIATTR_PARAM_CBANK
	.align		4
.L_1107:
        /*0008*/ 	.byte	0x04, 0x0a
        /*000a*/ 	.short	(.L_1109 - .L_1108)
	.align		4
.L_1108:
        /*000c*/ 	.word	index@(.nv.constant0.swellParticles_cuda_kernel_forward)
        /*0010*/ 	.short	0x0160
        /*0012*/ 	.short	0x0118


	//----- nvinfo : EIATTR_CBANK_PARAM_SIZE
	.align		4
.L_1109:
        /*0014*/ 	.byte	0x03, 0x19
        /*0016*/ 	.short	0x0118


	//----- nvinfo : EIATTR_KPARAM_INFO
	.align		4
        /*0018*/ 	.byte	0x04, 0x17
        /*001a*/ 	.short	(.L_1111 - .L_1110)
.L_1110:
        /*001c*/ 	.word	0x00000000
        /*0020*/ 	.short	0x000a
        /*0022*/ 	.short	0x0114
        /*0024*/ 	.byte	0x00, 0xf0, 0x11, 0x00


	//----- nvinfo : EIATTR_KPARAM_INFO
	.align		4
.L_1111:
        /*0028*/ 	.byte	0x04, 0x17
        /*002a*/ 	.short	(.L_1113 - .L_1112)
.L_1112:
        /*002c*/ 	.word	0x00000000
        /*0030*/ 	.short	0x0009
        /*0032*/ 	.short	0x0110
        /*0034*/ 	.byte	0x00, 0xf0, 0x11, 0x00


	//----- nvinfo : EIATTR_KPARAM_INFO
	.align		4
.L_1113:
        /*0038*/ 	.byte	0x04, 0x17
        /*003a*/ 	.short	(.L_1115 - .L_1114)
.L_1114:
        /*003c*/ 	.word	0x00000000
        /*0040*/ 	.short	0x0008
        /*0042*/ 	.short	0x010c
        /*0044*/ 	.byte	0x00, 0xf0, 0x11, 0x00


	//----- nvinfo : EIATTR_KPARAM_INFO
	.align		4
.L_1115:
        /*0048*/ 	.byte	0x04, 0x17
        /*004a*/ 	.short	(.L_1117 - .L_1116)
.L_1116:
        /*004c*/ 	.word	0x00000000
        /*0050*/ 	.short	0x0007
        /*0052*/ 	.short	0x0108
        /*0054*/ 	.byte	0x00, 0xf0, 0x11, 0x00


	//----- nvinfo : EIATTR_KPARAM_INFO
	.align		4
.L_1117:
        /*0058*/ 	.byte	0x04, 0x17
        /*005a*/ 	.short	(.L_1119 - .L_1118)
.L_1118:
        /*005c*/ 	.word	0x00000000
        /*0060*/ 	.short	0x0006
        /*0062*/ 	.short	0x0104
        /*0064*/ 	.byte	0x00, 0xf0, 0x11, 0x00


	//----- nvinfo : EIATTR_KPARAM_INFO
	.align		4
.L_1119:
        /*0068*/ 	.byte	0x04, 0x17
        /*006a*/ 	.short	(.L_1121 - .L_1120)
.L_1120:
        /*006c*/ 	.word	0x00000000
        /*0070*/ 	.short	0x0005
        /*0072*/ 	.short	0x0100
        /*0074*/ 	.byte	0x00, 0xf0, 0x11, 0x00


	//----- nvinfo : EIATTR_KPARAM_INFO
	.align		4
.L_1121:
        /*0078*/ 	.byte	0x04, 0x17
        /*007a*/ 	.short	(.L_1123 - .L_1122)
.L_1122:
        /*007c*/ 	.word	0x00000000
        /*0080*/ 	.short	0x0004
        /*0082*/ 	.short	0x00c8
        /*0084*/ 	.byte	0x00, 0xf0, 0xe1, 0x00


	//----- nvinfo : EIATTR_KPARAM_INFO
	.align		4
.L_1123:
        /*0088*/ 	.byte	0x04, 0x17
        /*008a*/ 	.short	(.L_1125 - .L_1124)
.L_1124:
        /*008c*/ 	.word	0x00000000
        /*0090*/ 	.short	0x0003
        /*0092*/ 	.short	0x0090
        /*0094*/ 	.byte	0x00, 0xf0, 0xe1, 0x00


	//----- nvinfo : EIATTR_KPARAM_INFO
	.align		4
.L_1125:
        /*0098*/ 	.byte	0x04, 0x17
        /*009a*/ 	.short	(.L_1127 - .L_1126)
.L_1126:
        /*009c*/ 	.word	0x00000000
        /*00a0*/ 	.short	0x0002
        /*00a2*/ 	.short	0x0058
        /*00a4*/ 	.byte	0x00, 0xf0, 0xe1, 0x00


	//----- nvinfo : EIATTR_KPARAM_INFO
	.align		4
.L_1127:
        /*00a8*/ 	.byte	0x04, 0x17
        /*00aa*/ 	.short	(.L_1129 - .L_1128)
.L_1128:
        /*00ac*/ 	.word	0x00000000
        /*00b0*/ 	.short	0x0001
        /*00b2*/ 	.short	0x0020
        /*00b4*/ 	.byte	0x00, 0xf0, 0xe1, 0x00


	//----- nvinfo : EIATTR_KPARAM_INFO
	.align		4
.L_1129:
        /*00b8*/ 	.byte	0x04, 0x17
        /*00ba*/ 	.short	(.L_1131 - .L_1130)
.L_1130:
        /*00bc*/ 	.word	0x00000000
        /*00c0*/ 	.short	0x0000
        /*00c2*/ 	.short	0x0000
        /*00c4*/ 	.byte	0x00, 0xf0, 0x81, 0x00


	//----- nvinfo : EIATTR_MAXREG_COUNT
	.align		4
.L_1131:
        /*00c8*/ 	.byte	0x03, 0x1b
        /*00ca*/ 	.short	0x00ff


	//----- nvinfo : EIATTR_EXIT_INSTR_OFFSETS
	.align		4
        /*00cc*/ 	.byte	0x04, 0x1c
        /*00ce*/ 	.short	(.L_1133 - .L_1132)


	//   ....[0]....
.L_1132:
        /*00d0*/ 	.word	0x00000080


	//   ....[1]....
        /*00d4*/ 	.word	0x00002670


	//----- nvinfo : EIATTR_CRS_STACK_SIZE
	.align		4
.L_1133:
        /*00d8*/ 	.byte	0x04, 0x1e
        /*00da*/ 	.short	(.L_1135 - .L_1134)
.L_1134:
        /*00dc*/ 	.word	0x00000000
.L_1135:


//--------------------- .nv.info.sleepParticles_cuda_kernel_backward --------------------------
	.section	.nv.info.sleepParticles_cuda_kernel_backward,"",@"SHT_CUDA_INFO"
	.sectionflags	@""
	.align	4


	//----- nvinfo : EIATTR_CUDA_API_VERSION
	.align		4
        /*0000*/ 	.byte	0x04, 0x37
        /*0002*/ 	.short	(.L_1137 - .L_1136)
.L_1136:
        /*0004*/ 	.word	0x0000007d


	//----- nvinfo : EIATTR_PARAM_CBANK
	.align		4
.L_1137:
        /*0008*/ 	.byte	0x04, 0x0a
        /*000a*/ 	.short	(.L_1139 - .L_1138)
	.align		4
.L_1138:
        /*000c*/ 	.word	index@(.nv.constant0.sleepParticles_cuda_kernel_backward)
        /*0010*/ 	.short	0x0160
        /*0012*/ 	.short	0x01f4


	//----- nvinfo : EIATTR_CBANK_PARAM_SIZE
	.align		4
.L_1139:
        /*0014*/ 	.byte	0x03, 0x19
        /*0016*/ 	.short	0x01f4


	//----- nvinfo : EIATTR_KPARAM_INFO
	.align		4
        /*0018*/ 	.byte	0x04, 0x17
        /*001a*/ 	.short	(.L_1141 - .L_1140)
.L_1140:
        /*001c*/ 	.word	0x00000000
        /*0020*/ 	.short	0x000c
        /*0022*/ 	.short	0x01f0
        /*0024*/ 	.byte	0x00, 0xf0, 0x11, 0x00


	//----- nvinfo : EIATTR_KPARAM_INFO
	.align		4
.L_1141:
        /*0028*/ 	.byte	0x04, 0x17
        /*002a*/ 	.short	(.L_1143 - .L_1142)
.L_1142:
        /*002c*/ 	.word	0x00000000
        /*0030*/ 	.short	0x000b
        /*0032*/ 	.short	0x01b8
        /*0034*/ 	.byte	0x00, 0xf0, 0xe1, 0x00


	//----- nvinfo : EIATTR_KPARAM_INFO
	.align		4
.L_1143:
        /*0038*/ 	.byte	0x04, 0x17
        /*003a*/ 	.short	(.L_1145 - .L_1144)
.L_1144:
        /*003c*/ 	.word	0x00000000
        /*0040*/ 	.short	0x000a
        /*0042*/ 	.short	0x0180
        /*0044*/ 	.byte	0x00, 0xf0, 0xe1, 0x00


	//----- nvinfo : EIATTR_KPARAM_INFO
	.align		4
.L_1145:
        /*0048*/ 	.byte	0x04, 0x17
        /*004a*/ 	.short	(.L_1147 - .L_1146)
.L_1146:
        /*004c*/ 	.word	0x00000000
        /*0050*/ 	.short	0x0009
        /*0052*/ 	.short	0x0148
        /*0054*/ 	.byte	0x00, 0xf0, 0xe1, 0x00


	//----- nvinfo : EIATTR_KPARAM_INFO
	.align		4
.L_1147:
        /*0058*/ 	.byte	0x04, 0x17
        /*005a*/ 	.short	(.L_1149 - .L_1148)
.L_1148:
        /*005c*/ 	.word	0x00000000
        /*0060*/ 	.short	0x0008
        /*0062*/ 	.short	0x0110
        /*0064*/ 	.byte	0x00, 0xf0, 0xe1, 0x00


	//----- nvinfo : EIATTR_KPARAM_INFO
	.align		4
.L_1149:
        /*0068*/ 	.byte	0x04, 0x17
        /*006a*/ 	.short	(.L_1151 - .L_1150)
.L_1150:
        /*006c*/ 	.word	0x00000000
        /*0070*/ 	.short	0x0007
        /*0072*/ 	.short	0x010c
        /*0074*/ 	.byte	0x00, 0xf0, 0x11, 0x00


	//----- nvinfo : EIATTR_KPARAM_INFO
	.align		4
.L_1151:
        /*0078*/ 	.byte	0x04, 0x17
        /*007a*/ 	.short	(.L_1153 - .L_1152)
.L_1152:
        /*007c*/ 	.word	0x00000000
        /*0080*/ 	.short	0x0006
        /*0082*/ 	.short	0x0108
        /*0084*/ 	.byte	0x00, 0xf0, 0x11, 0x00


	//----- nvinfo : EIATTR_KPARAM_INFO
	.align		4
.L_1153:
        /*0088*/ 	.byte	0x04, 0x17
        /*008a*/ 	.short	(.L_1155 - .L_1154)
.L_1154:
        /*008c*/ 	.word	0x00000000
        /*0090*/ 	.short	0x0005
        /*0092*/ 	.short	0x00d0
        /*0094*/ 	.byte	0x00, 0xf0, 0xe1, 0x00


	//----- nvinfo : EIATTR_KPARAM_INFO
	.align		4
.L_1155:
        /*0098*/ 	.byte	0x04, 0x17
        /*009a*/ 	.short	(.L_1157 - .L_1156)
.L_1156:
        /*009c*/ 	.word	0x00000000
        /*00a0*/ 	.short	0x0004
        /*00a2*/ 	.short	0x0098
        /*00a4*/ 	.byte	0x00, 0xf0, 0xe1, 0x00


	//----- nvinfo : EIATTR_KPARAM_INFO
	.align		4
.L_1157:
        /*00a8*/ 	.byte	0x04, 0x17
        /*00aa*/ 	.short	(.L_1159 - .L_1158)
.L_1158:
        /*00ac*/ 	.word	0x00000000
        /*00b0*/ 	.short	0x0003
        /*00b2*/ 	.short	0x0060
        /*00b4*/ 	.byte	0x00, 0xf0, 0xe1, 0x00


	//----- nvinfo : EIATTR_KPARAM_INFO
	.align		4
.L_1159:
        /*00b8*/ 	.byte	0x04, 0x17
        /*00ba*/ 	.short	(.L_1161 - .L_1160)
.L_1160:
        /*00bc*/ 	.word	0x00000000
        /*00c0*/ 	.short	0x0002
        /*00c2*/ 	.short	0x0028
        /*00c4*/ 	.byte	0x00, 0xf0, 0xe1, 0x00


	//----- nvinfo : EIATTR_KPARAM_INFO
	.align		4
.L_1161:
        /*00c8*/ 	.byte	0x04, 0x17
        /*00ca*/ 	.short	(.L_1163 - .L_1162)
.L_1162:
        /*00cc*/ 	.word	0x00000000
        /*00d0*/ 	.short	0x0001
        /*00d2*/ 	.short	0x0020
        /*00d4*/ 	.byte	0x00, 0xf0, 0x11, 0x00


	//----- nvinfo : EIATTR_KPARAM_INFO
	.align		4
.L_1163:
        /*00d8*/ 	.byte	0x04, 0x17
        /*00da*/ 	.short	(.L_1165 - .L_1164)
.L_1164:
        /*00dc*/ 	.word	0x00000000
        /*00e0*/ 	.short	0x0000
        /*00e2*/ 	.short	0x0000
        /*00e4*/ 	.byte	0x00, 0xf0, 0x81, 0x00


	//----- nvinfo : EIATTR_MAXREG_COUNT
	.align		4
.L_1165:
        /*00e8*/ 	.byte	0x03, 0x1b
        /*00ea*/ 	.short	0x00ff


	//----- nvinfo : EIATTR_EXIT_INSTR_OFFSETS
	.align		4
        /*00ec*/ 	.byte	0x04, 0x1c
        /*00ee*/ 	.short	(.L_1167 - .L_1166)


	//   ....[0]....
.L_1166:
        /*00f0*/ 	.word	0x00000070


	//   ....[1]....
        /*00f4*/ 	.word	0x000010a0


	//----- nvinfo : EIATTR_CRS_STACK_SIZE
	.align		4
.L_1167:
        /*00f8*/ 	.byte	0x04, 0x1e
        /*00fa*/ 	.short	(.L_1169 - .L_1168)
.L_1168:
        /*00fc*/ 	.word	0x00000000
.L_1169:


//--------------------- .nv.info.sleepParticles_cuda_kernel_forward --------------------------
	.section	.nv.info.sleepParticles_cuda_kernel_forward,"",@"SHT_CUDA_INFO"
	.sectionflags	@""
	.align	4


	//----- nvinfo : EIATTR_CUDA_API_VERSION
	.align		4
        /*0000*/ 	.byte	0x04, 0x37
        /*0002*/ 	.short	(.L_1171 - .L_1170)
.L_1170:
        /*0004*/ 	.word	0x0000007d


	//----- nvinfo : EIATTR_PARAM_CBANK
	.align		4
.L_1171:
        /*0008*/ 	.byte	0x04, 0x0a
        /*000a*/ 	.short	(.L_1173 - .L_1172)
	.align		4
.L_1172:
        /*000c*/ 	.word	index@(.nv.constant0.sleepParticles_cuda_kernel_forward)
        /*0010*/ 	.short	0x0160
        /*0012*/ 	.short	0x010c


	//----- nvinfo : EIATTR_CBANK_PARAM_SIZE
	.align		4
.L_1173:
        /*0014*/ 	.byte	0x03, 0x19
        /*0016*/ 	.short	0x010c


	//----- nvinfo : EIATTR_KPARAM_INFO
	.align		4
        /*0018*/ 	.byte	0x04, 0x17
        /*001a*/ 	.short	(.L_1175 - .L_1174)
.L_1174:
        /*001c*/ 	.word	0x00000000
        /*0020*/ 	.short	0x0006
        /*0022*/ 	.short	0x0108
        /*0024*/ 	.byte	0x00, 0xf0, 0x11, 0x00


	//----- nvinfo : EIATTR_KPARAM_INFO
	.align		4
.L_1175:
        /*0028*/ 	.byte	0x04, 0x17
        /*002a*/ 	.short	(.L_1177 - .L_1176)
.L_1176:
        /*002c*/ 	.word	0x00000000
        /*0030*/ 	.short	0x0005
        /*0032*/ 	.short	0x00d0
        /*0034*/ 	.byte	0x00, 0xf0, 0xe1, 0x00


	//----- nvinfo : EIATTR_KPARAM_INFO
	.align		4
.L_1177:
        /*0038*/ 	.byte	0x04, 0x17
        /*003a*/ 	.short	(.L_1179 - .L_1178)
.L_1178:
        /*003c*/ 	.word	0x00000000
        /*0040*/ 	.short	0x0004
        /*0042*/ 	.short	0x0098
        /*0044*/ 	.byte	0x00, 0xf0, 0xe1, 0x00


	//----- nvinfo : EIATTR_KPARAM_INFO
	.align		4
.L_1179:
        /*0048*/ 	.byte	0x04, 0x17
        /*004a*/ 	.short	(.L_1181 - .L_1180)
.L_1180:
        /*004c*/ 	.word	0x00000000
        /*0050*/ 	.short	0x0003
        /*0052*/ 	.short	0x0060
        /*0054*/ 	.byte	0x00, 0xf0, 0xe1, 0x00


	//----- nvinfo : EIATTR_KPARAM_INFO
	.align		4
.L_1181:
        /*0058*/ 	.byte	0x04, 0x17
        /*005a*/ 	.short	(.L_1183 - .L_1182)
.L_1182:
        /*005c*/ 	.word	0x00000000
        /*0060*/ 	.short	0x0002
        /*0062*/ 	.short	0x0028
        /*0064*/ 	.byte	0x00, 0xf0, 0xe1, 0x00


	//----- nvinfo : EIATTR_KPARAM_INFO
	.align		4
.L_1183:
        /*0068*/ 	.byte	0x04, 0x17
        /*006a*/ 	.short	(.L_1185 - .L_1184)
.L_1184:
        /*006c*/ 	.word	0x00000000
        /*0070*/ 	.short	0x0001
        /*0072*/ 	.short	0x0020
        /*0074*/ 	.byte	0x00, 0xf0, 0x11, 0x00


	//----- nvinfo : EIATTR_KPARAM_INFO
	.align		4
.L_1185:
        /*0078*/ 	.byte	0x04, 0x17
        /*007a*/ 	.short	(.L_1187 - .L_1186)
.L_1186:
        /*007c*/ 	.word	0x00000000
        /*0080*/ 	.short	0x0000
        /*0082*/ 	.short	0x0000
        /*0084*/ 	.byte	0x00, 0xf0, 0x81, 0x00


	//----- nvinfo : EIATTR_MAXREG_COUNT
	.align		4
.L_1187:
        /*0088*/ 	.byte	0x03, 0x1b
        /*008a*/ 	.short	0x00ff


	//----- nvinfo : EIATTR_EXIT_INSTR_OFFSETS
	.align		4
        /*008c*/ 	.byte	0x04, 0x1c
        /*008e*/ 	.short	(.L_1189 - .L_1188)


	//   ....[0]....
.L_1188:
        /*0090*/ 	.word	0x00000070


	//   ....[1]....
        /*0094*/ 	.word	0x00000200


	//   ....[2]....
        /*0098*/ 	.word	0x000005d0


	//----- nvinfo : EIATTR_CRS_STACK_SIZE
	.align		4
.L_1189:
        /*009c*/ 	.byte	0x04, 0x1e
        /*009e*/ 	.short	(.L_1191 - .L_1190)
.L_1190:
        /*00a0*/ 	.word	0x00000000
.L_1191:


//--------------------- .nv.callgraph             --------------------------
	.section	.nv.callgraph,"",@"SHT_CUDA_CALLGRAPH"
	.align	4
	.sectionentsize	8
	.align		4
        /*0000*/ 	.word	0x00000000
	.align		4
        /*0004*/ 	.word	0xffffffff
	.align		4
        /*0008*/ 	.word	0x00000000
	.align		4
        /*000c*/ 	.word	0xfffffffe
	.align		4
        /*0010*/ 	.word	0x00000000
	.align		4
        /*0014*/ 	.word	0xfffffffd
	.align		4
        /*0018*/ 	.word	0x00000000
	.align		4
        /*001c*/ 	.word	0xfffffffc


//--------------------- .nv.rel.action            --------------------------
	.section	.nv.rel.action,"",@"SHT_CUDA_RELOCINFO"
	.align	8
	.sectionentsize	8
        /*0000*/ 	.byte	0x73, 0x00, 0x00, 0x00, 0x00, 0x00, 0x00, 0x00, 0x00, 0x00, 0x00, 0x11, 0x25, 0x00, 0x05, 0x36


//--------------------- .nv.constant3             --------------------------
	.section	.nv.constant3,"a",@progbits
	.align	4
.nv.constant3:
	.type		pnanovdb_grid_type_value_strides_bits,@object
	.size		pnanovdb_grid_type_value_strides_bits,(pnanovdb_grid_type_table_strides_bits - pnanovdb_grid_type_value_strides_bits)
pnanovdb_grid_type_value_strides_bits:
        /*0000*/ 	.byte	0x00, 0x00, 0x00, 0x00, 0x20, 0x00, 0x00, 0x00, 0x40, 0x00, 0x00, 0x00, 0x10, 0x00, 0x00, 0x00
        /*0010*/ 	.byte	0x20, 0x00, 0x00, 0x00, 0x40, 0x00, 0x00, 0x00, 0x60, 0x00, 0x00, 0x00, 0xc0, 0x00, 0x00, 0x00
        /*0020*/ 	.byte	0x00, 0x00, 0x00, 0x00, 0x10, 0x00, 0x00, 0x00, 0x20, 0x00, 0x00, 0x00, 0x01, 0x00, 0x00, 0x00
        /*0030*/ 	.byte	0x20, 0x00, 0x00, 0x00, 0x04, 0x00, 0x00, 0x00, 0x08, 0x00, 0x00, 0x00, 0x10, 0x00, 0x00, 0x00
        /*0040*/ 	.byte	0x00, 0x00, 0x00, 0x00, 0x80, 0x00, 0x00, 0x00, 0x00, 0x01, 0x00, 0x00, 0x00, 0x00, 0x00, 0x00
        /*0050*/ 	.byte	0x00, 0x00, 0x00, 0x00, 0x00, 0x00, 0x00, 0x00, 0x00, 0x00, 0x00, 0x00, 0x10, 0x00, 0x00, 0x00
        /*0060*/ 	.byte	0x18, 0x00, 0x00, 0x00, 0x30, 0x00, 0x00, 0x00, 0x08, 0x00, 0x00, 0x00
	.type		pnanovdb_grid_type_table_strides_bits,@object
	.size		pnanovdb_grid_type_table_strides_bits,(pnanovdb_grid_type_minmax_strides_bits - pnanovdb_grid_type_table_strides_bits)
pnanovdb_grid_type_table_strides_bits:
        /*006c*/ 	.byte	0x40, 0x00, 0x00, 0x00, 0x40, 0x00, 0x00, 0x00, 0x40, 0x00, 0x00, 0x00, 0x40, 0x00, 0x00, 0x00
        /*007c*/ 	.byte	0x40, 0x00, 0x00, 0x00, 0x40, 0x00, 0x00, 0x00, 0x80, 0x00, 0x00, 0x00, 0xc0, 0x00, 0x00, 0x00
        /*008c*/ 	.byte	0x40, 0x00, 0x00, 0x00, 0x40, 0x00, 0x00, 0x00, 0x40, 0x00, 0x00, 0x00, 0x40, 0x00, 0x00, 0x00
        /*009c*/ 	.byte	0x40, 0x00, 0x00, 0x00, 0x40, 0x00, 0x00, 0x00, 0x40, 0x00, 0x00, 0x00, 0x40, 0x00, 0x00, 0x00
        /*00ac*/ 	.byte	0x40, 0x00, 0x00, 0x00, 0x80, 0x00, 0x00, 0x00, 0x00, 0x01, 0x00, 0x00, 0x40, 0x00, 0x00, 0x00
        /*00bc*/ 	.byte	0x40, 0x00, 0x00, 0x00, 0x40, 0x00, 0x00, 0x00, 0x40, 0x00, 0x00, 0x00, 0x40, 0x00, 0x00, 0x00
        /*00cc*/ 	.byte	0x40, 0x00, 0x00, 0x00, 0x40, 0x00, 0x00, 0x00, 0x40, 0x00, 0x00, 0x00
	.type		pnanovdb_grid_type_minmax_strides_bits,@object
	.size		pnanovdb_grid_type_minmax_strides_bits,(pnanovdb_grid_type_minmax_aligns_bits - pnanovdb_grid_type_minmax_strides_bits)
pnanovdb_grid_type_minmax_strides_bits:
        /*00d8*/ 	.byte	0x00, 0x00, 0x00, 0x00, 0x20, 0x00, 0x00, 0x00, 0x40, 0x00, 0x00, 0x00, 0x10, 0x00, 0x00, 0x00
        /*00e8*/ 	.byte	0x20, 0x00, 0x00, 0x00, 0x40, 0x00, 0x00, 0x00, 0x60, 0x00, 0x00, 0x00, 0xc0, 0x00, 0x00, 0x00
        /*00f8*/ 	.byte	0x08, 0x00, 0x00, 0x00, 0x10, 0x00, 0x00, 0x00, 0x20, 0x00, 0x00, 0x00, 0x08, 0x00, 0x00, 0x00
        /*0108*/ 	.byte	0x20, 0x00, 0x00, 0x00, 0x20, 0x00, 0x00, 0x00, 0x20, 0x00, 0x00, 0x00, 0x20, 0x00, 0x00, 0x00
        /*0118*/ 	.byte	0x20, 0x00, 0x00, 0x00, 0x80, 0x00, 0x00, 0x00, 0x00, 0x01, 0x00, 0x00, 0x40, 0x00, 0x00, 0x00
        /*0128*/ 	.byte	0x40, 0x00, 0x00, 0x00, 0x40, 0x00, 0x00, 0x00, 0x40, 0x00, 0x00, 0x00, 0x40, 0x00, 0x00, 0x00
        /*0138*/ 	.byte	0x18, 0x00, 0x00, 0x00, 0x30, 0x00, 0x00, 0x00, 0x08, 0x00, 0x00, 0x00
	.type		pnanovdb_grid_type_minmax_aligns_bits,@object
	.size		pnanovdb_grid_type_minmax_aligns_bits,(pnanovdb_grid_type_stat_strides_bits - pnanovdb_grid_type_minmax_aligns_bits)
pnanovdb_grid_type_minmax_aligns_bits:
        /*0144*/ 	.byte	0x00, 0x00, 0x00, 0x00, 0x20, 0x00, 0x00, 0x00, 0x40, 0x00, 0x00, 0x00, 0x10, 0x00, 0x00, 0x00
        /*0154*/ 	.byte	0x20, 0x00, 0x00, 0x00, 0x40, 0x00, 0x00, 0x00, 0x20, 0x00, 0x00, 0x00, 0x40, 0x00, 0x00, 0x00
        /*0164*/ 	.byte	0x08, 0x00, 0x00, 0x00, 0x10, 0x00, 0x00, 0x00, 0x20, 0x00, 0x00, 0x00, 0x08, 0x00, 0x00, 0x00
        /*0174*/ 	.byte	0x20, 0x00, 0x00, 0x00, 0x20, 0x00, 0x00, 0x00, 0x20, 0x00, 0x00, 0x00, 0x20, 0x00, 0x00, 0x00
        /*0184*/ 	.byte	0x20, 0x00, 0x00, 0x00, 0x20, 0x00, 0x00, 0x00, 0x40, 0x00, 0x00, 0x00, 0x40, 0x00, 0x00, 0x00
        /*0194*/ 	.byte	0x40, 0x00, 0x00, 0x00, 0x40, 0x00, 0x00, 0x00, 0x40, 0x00, 0x00, 0x00, 0x40, 0x00, 0x00, 0x00
        /*01a4*/ 	.byte	0x08, 0x00, 0x00, 0x00, 0x10, 0x00, 0x00, 0x00, 0x08, 0x00, 0x00, 0x00
	.type		pnanovdb_grid_type_stat_strides_bits,@object
	.size		pnanovdb_grid_type_stat_strides_bits,(pnanovdb_grid_type_leaf_type - pnanovdb_grid_type_stat_strides_bits)
pnanovdb_grid_type_stat_strides_bits:
        /*01b0*/ 	.byte	0x00, 0x00, 0x00, 0x00, 0x20, 0x00, 0x00, 0x00, 0x40, 0x00, 0x00, 0x00, 0x20, 0x00, 0x00, 0x00
        /*01c0*/ 	.byte	0x20, 0x00, 0x00, 0x00, 0x40, 0x00, 0x00, 0x00, 0x20, 0x00, 0x00, 0x00, 0x40, 0x00, 0x00, 0x00
        /*01d0*/ 	.byte	0x08, 0x00, 0x00, 0x00, 0x20, 0x00, 0x00, 0x00, 0x20, 0x00, 0x00, 0x00, 0x08, 0x00, 0x00, 0x00
        /*01e0*/ 	.byte	0x20, 0x00, 0x00, 0x00, 0x20, 0x00, 0x00, 0x00, 0x20, 0x00, 0x00, 0x00, 0x20, 0x00, 0x00, 0x00
        /*01f0*/ 	.byte	0x20, 0x00, 0x00, 0x00, 0x20, 0x00, 0x00, 0x00, 0x40, 0x00, 0x00, 0x00, 0x40, 0x00, 0x00, 0x00
        /*0200*/ 	.byte	0x40, 0x00, 0x00, 0x00, 0x40, 0x00, 0x00, 0x00, 0x40, 0x00, 0x00, 0x00, 0x40, 0x00, 0x00, 0x00
        /*0210*/ 	.byte	0x20, 0x00, 0x00, 0x00, 0x20, 0x00, 0x00, 0x00, 0x20, 0x00, 0x00, 0x00
	.type		pnanovdb_grid_type_leaf_type,@object
	.size		pnanovdb_grid_type_leaf_type,(pnanovdb_grid_type_constants - pnanovdb_grid_type_leaf_type)
pnanovdb_grid_type_leaf_type:
        /*021c*/ 	.byte	0x00, 0x00, 0x00, 0x00, 0x00, 0x00, 0x00, 0x00, 0x00, 0x00, 0x00, 0x00, 0x00, 0x00, 0x00, 0x00
        /*022c*/ 	.byte	0x00, 0x00, 0x00, 0x00, 0x00, 0x00, 0x00, 0x00, 0x00, 0x00, 0x00, 0x00, 0x00, 0x00, 0x00, 0x00
        /*023c*/ 	.byte	0x01, 0x00, 0x00, 0x00, 0x00, 0x00, 0x00, 0x00, 0x00, 0x00, 0x00, 0x00, 0x01, 0x00, 0x00, 0x00
        /*024c*/ 	.byte	0x00, 0x00, 0x00, 0x00, 0x02, 0x00, 0x00, 0x00, 0x02, 0x00, 0x00, 0x00, 0x02, 0x00, 0x00, 0x00
        /*025c*/ 	.byte	0x02, 0x00, 0x00, 0x00, 0x00, 0x00, 0x00, 0x00, 0x00, 0x00, 0x00, 0x00, 0x03, 0x00, 0x00, 0x00
        /*026c*/ 	.byte	0x03, 0x00, 0x00, 0x00, 0x04, 0x00, 0x00, 0x00, 0x04, 0x00, 0x00, 0x00, 0x05, 0x00, 0x00, 0x00
        /*027c*/ 	.byte	0x00, 0x00, 0x00, 0x00, 0x00, 0x00, 0x00, 0x00, 0x00, 0x00, 0x00, 0x00
	.type		pnanovdb_grid_type_constants,@object
	.size		pnanovdb_grid_type_constants,(pnanovdb_dither_lut - pnanovdb_grid_type_constants)
pnanovdb_grid_type_constants:
        /* <DEDUP_REMOVED lines=189> */
	.type		pnanovdb_dither_lut,@object
	.size		pnanovdb_dither_lut,(.L_7 - pnanovdb_dither_lut)
pnanovdb_dither_lut:
        /* <DEDUP_REMOVED lines=128> */
.L_7:


//--------------------- .nv.constant4             --------------------------
	.section	.nv.constant4,"a",@progbits
	.align	8
	.align		8
.nv.constant4:
        /*0000*/ 	.dword	_ZN2wp6volume12pnano_traitsIiE9GRID_TYPEE
	.align		8
        /*0008*/ 	.dword	_ZN2wp6volume12pnano_traitsIxE9GRID_TYPEE
	.align		8
        /*0010*/ 	.dword	_ZN2wp6volume12pnano_traitsIjE9GRID_TYPEE
	.align		8
        /*0018*/ 	.dword	_ZN2wp6volume12pnano_traitsIfE9GRID_TYPEE
	.align		8
        /*0020*/ 	.dword	_ZN2wp6volume12pnano_traitsIdE9GRID_TYPEE
	.align		8
        /*0028*/ 	.dword	_ZN2wp6volume12pnano_traitsINS_5vec_tILj3EfEEE9GRID_TYPEE
	.align		8
        /*0030*/ 	.dword	_ZN2wp6volume12pnano_traitsINS_5vec_tILj3EdEEE9GRID_TYPEE
	.align		8
        /*0038*/ 	.dword	_ZN2wp6volume12pnano_traitsINS_5vec_tILj4EfEEE9GRID_TYPEE
	.align		8
        /*0040*/ 	.dword	_ZN2wp6volume12pnano_traitsINS_5vec_tILj4EdEEE9GRID_TYPEE
	.align		8
        /*0048*/ 	.dword	_ZN46_INTERNAL_00000000_15_default_program_953a223e2wp6volume7CLOSESTE
	.align		8
        /*0050*/ 	.dword	_ZN46_INTERNAL_00000000_15_default_program_953a223e2wp6volume6LINEARE
	.align		8
        /*0058*/ 	.dword	_ZN46_INTERNAL_00000000_15_default_program_953a223e2wp15LAUNCH_MAX_DIMSE
	.align		8
        /*0060*/ 	.dword	_ZN46_INTERNAL_00000000_15_default_program_953a223e2wp14ARRAY_MAX_DIMSE
	.align		8
        /*0068*/ 	.dword	_ZN46_INTERNAL_00000000_15_default_program_953a223e2wp18ARRAY_TYPE_REGULARE
	.align		8
        /*0070*/ 	.dword	_ZN46_INTERNAL_00000000_15_default_program_953a223e2wp18ARRAY_TYPE_INDEXEDE
	.align		8
        /*0078*/ 	.dword	_ZN46_INTERNAL_00000000_15_default_program_953a223e2wp17ARRAY_TYPE_FABRICE
	.align		8
        /*0080*/ 	.dword	_ZN46_INTERNAL_00000000_15_default_program_953a223e2wp25ARRAY_TYPE_FABRIC_INDEXEDE
	.align		8
        /*0088*/ 	.dword	__cudart_i2opi_f


//--------------------- .nv.constant0.my_create_soft_contacts_cuda_kernel_backward --------------------------
	.section	.nv.constant0.my_create_soft_contacts_cuda_kernel_backward,"a",@progbits
	.sectionflags	@""
	.align	4
.nv.constant0.my_create_soft_contacts_cuda_kernel_backward:
	.zero		2316


//--------------------- .nv.constant0.my_create_soft_contacts_cuda_kernel_forward --------------------------
	.section	.nv.constant0.my_create_soft_contacts_cuda_kernel_forward,"a",@progbits
	.sectionflags	@""
	.align	4
.nv.constant0.my_create_soft_contacts_cuda_kernel_forward:
	.zero		1348


//--------------------- .nv.constant0.my_solve_particle_shape_contacts_cuda_kernel_backward --------------------------
	.section	.nv.constant0.my_solve_particle_shape_contacts_cuda_kernel_backward,"a",@progbits
	.sectionflags	@""
	.align	4
.nv.constant0.my_solve_particle_shape_contacts_cuda_kernel_backward:
	.zero		3136


//--------------------- .nv.constant0.my_solve_particle_shape_contacts_cuda_kernel_forward --------------------------
	.section	.nv.constant0.my_solve_particle_shape_contacts_cuda_kernel_forward,"a",@progbits
	.sectionflags	@""
	.align	4
.nv.constant0.my_solve_particle_shape_contacts_cuda_kernel_forward:
	.zero		1760


//--------------------- .nv.constant0.my_solve_particle_particle_contacts_cuda_kernel_backward --------------------------
	.section	.nv.constant0.my_solve_particle_particle_contacts_cuda_kernel_backward,"a",@progbits
	.sectionflags	@""
	.align	4
.nv.constant0.my_solve_particle_particle_contacts_cuda_kernel_backward:
	.zero		1136


//--------------------- .nv.constant0.my_solve_particle_particle_contacts_cuda_kernel_forward --------------------------
	.section	.nv.constant0.my_solve_particle_particle_contacts_cuda_kernel_forward,"a",@progbits
	.sectionflags	@""
	.align	4
.nv.constant0.my_solve_particle_particle_contacts_cuda_kernel_forward:
	.zero		760


//--------------------- .nv.constant0.my_solve_particle_ground_contacts_cuda_kernel_backward --------------------------
	.section	.nv.constant0.my_solve_particle_ground_contacts_cuda_kernel_backward,"a",@progbits
	.sectionflags	@""
	.align	4
.nv.constant0.my_solve_particle_ground_contacts_cuda_kernel_backward:
	.zero		1232


//--------------------- .nv.constant0.my_solve_particle_ground_contacts_cuda_kernel_forward --------------------------
	.section	.nv.constant0.my_solve_particle_ground_contacts_cuda_kernel_forward,"a",@progbits
	.sectionflags	@""
	.align	4
.nv.constant0.my_solve_particle_ground_contacts_cuda_kernel_forward:
	.zero		808


//--------------------- .nv.constant0.my_apply_particle_deltas_cuda_kernel_backward --------------------------
	.section	.nv.constant0.my_apply_particle_deltas_cuda_kernel_backward,"a",@progbits
	.sectionflags	@""
	.align	4
.nv.constant0.my_apply_particle_deltas_cuda_kernel_backward:
	.zero		1072


//--------------------- .nv.constant0.my_apply_particle_deltas_cuda_kernel_forward --------------------------
	.section	.nv.constant0.my_apply_particle_deltas_cuda_kernel_forward,"a",@progbits
	.sectionflags	@""
	.align	4
.nv.constant0.my_apply_particle_deltas_cuda_kernel_forward:
	.zero		728


//--------------------- .nv.constant0.my_integrate_particles_cuda_kernel_backward --------------------------
	.section	.nv.constant0.my_integrate_particles_cuda_kernel_backward,"a",@progbits
	.sectionflags	@""
	.align	4
.nv.constant0.my_integrate_particles_cuda_kernel_backward:
	.zero		1216


//--------------------- .nv.constant0.my_integrate_particles_cuda_kernel_forward --------------------------
	.section	.nv.constant0.my_integrate_particles_cuda_kernel_forward,"a",@progbits
	.sectionflags	@""
	.align	4
.nv.constant0.my_integrate_particles_cuda_kernel_forward:
	.zero		800


//--------------------- .nv.constant0.swellParticlesStage2_cuda_kernel_backward --------------------------
	.section	.nv.constant0.swellParticlesStage2_cuda_kernel_backward,"a",@progbits
	.sectionflags	@""
	.align	4
.nv.constant0.swellParticlesStage2_cuda_kernel_backward:
	.zero		748


//--------------------- .nv.constant0.swellParticlesStage2_cuda_kernel_forward --------------------------
	.section	.nv.constant0.swellParticlesStage2_cuda_kernel_forward,"a",@progbits
	.sectionflags	@""
	.align	4
.nv.constant0.swellParticlesStage2_cuda_kernel_forward:
	.zero		564


//--------------------- .nv.constant2.swellParticles_cuda_kernel_backward --------------------------
	.section	.nv.constant2.swellParticles_cuda_kernel_backward,"a",@progbits
	.sectionflags	@""
	.align	4
.nv.constant2.swellParticles_cuda_kernel_backward:
        /*0000*/ 	.byte	0x19, 0x2d, 0x44, 0x54, 0xfb, 0x21, 0xf9, 0x3b


//--------------------- .nv.constant0.swellParticles_cuda_kernel_backward --------------------------
	.section	.nv.constant0.swellParticles_cuda_kernel_backward,"a",@progbits
	.sectionflags	@""
	.align	4
.nv.constant0.swellParticles_cuda_kernel_backward:
	.zero		880


//--------------------- .nv.constant2.swellParticles_cuda_kernel_forward --------------------------
	.section	.nv.constant2.swellParticles_cuda_kernel_forward,"a",@progbits
	.sectionflags	@""
	.align	4
.nv.constant2.swellParticles_cuda_kernel_forward:
        /*0000*/ 	.byte	0x19, 0x2d, 0x44, 0x54, 0xfb, 0x21, 0xf9, 0x3b


//--------------------- .nv.constant0.swellParticles_cuda_kernel_forward --------------------------
	.section	.nv.constant0.swellParticles_cuda_kernel_forward,"a",@progbits
	.sectionflags	@""
	.align	4
.nv.constant0.swellParticles_cuda_kernel_forward:
	.zero		632


//--------------------- .nv.constant0.sleepParticles_cuda_kernel_backward --------------------------
	.section	.nv.constant0.sleepParticles_cuda_kernel_backward,"a",@progbits
	.sectionflags	@""
	.align	4
.nv.constant0.sleepParticles_cuda_kernel_backward:
	.zero		852


//--------------------- .nv.constant0.sleepParticles_cuda_kernel_forward --------------------------
	.section	.nv.constant0.sleepParticles_cuda_kernel_forward,"a",@progbits
	.sectionflags	@""
	.align	4
.nv.constant0.sleepParticles_cuda_kernel_forward:
	.zero		620


//--------------------- .text.my_create_soft_contacts_cuda_kernel_backward --------------------------
	.section	.text.my_create_soft_contacts_cuda_kernel_backward,"ax",@progbits
	.sectioninfo	@"SHI_REGISTERS=130"
	.align	128
        .global         my_create_soft_contacts_cuda_kernel_backward
        .type           my_create_soft_contacts_cuda_kernel_backward,@function
        .size           my_create_soft_contacts_cuda_kernel_backward,(.L_x_1237 - my_create_soft_contacts_cuda_kernel_backward)
        .other          my_create_soft_contacts_cuda_kernel_backward,@"STO_CUDA_ENTRY STV_DEFAULT"
my_create_soft_contacts_cuda_kernel_backward:
.text.my_create_soft_contacts_cuda_kernel_backward:
[----:B------:R-:W-:Y:S02]  /*0000*/  MOV R1, c[0x0][0x28] ;  /* 0x00000a0000017a02 */ /* 0x000fe40000000f00 */
[----:B------:R-:W0:Y:S01]  /*0010*/  S2R R2, SR_TID.X ;  /* 0x0000000000027919 */ /* 0x000e220000002100 */
[----:B------:R-:W-:Y:S02]  /*0020*/  MOV R3, RZ ;  /* 0x000000ff00037202 */ /* 0x000fe40000000f00 */
[----:B------:R-:W-:Y:S01]  /*0030*/  IADD3 R1, R1, -0x80, RZ ;  /* 0xffffff8001017810 */ /* 0x000fe20007ffe0ff */
[----:B------:R-:W0:Y:S02]  /*0040*/  S2R R79, SR_CTAID.X ;  /* 0x00000000004f7919 */ /* 0x000e240000002500 */
[----:B0-----:R-:W-:-:S05]  /*0050*/  IMAD.WIDE.U32 R78, R79, c[0x0][0x0], R2 ;  /* 0x000000004f4e7a25 */ /* 0x001fca00078e0002 */
[----:B------:R-:W-:-:S04]  /*0060*/  ISETP.GE.U32.AND P0, PT, R78, c[0x0][0x178], PT ;  /* 0x00005e004e007a0c */ /* 0x000fc80003f06070 */
[----:B------:R-:W-:-:S13]  /*0070*/  ISETP.GE.U32.AND.EX P0, PT, R79, c[0x0][0x17c], PT, P0 ;  /* 0x00005f004f007a0c */ /* 0x000fda0003f06100 */
[----:B------:R-:W-:Y:S05]  /*0080*/  @P0 EXIT ;  /* 0x000000000000094d */ /* 0x000fea0003800000 */
[----:B------:R-:W-:Y:S01]  /*0090*/  BSSY B1, `(.L_x_0) ;  /* 0x0000c75000017945 */ /* 0x000fe20003800000 */
[----:B------:R-:W-:Y:S02]  /*00a0*/  ULDC UR5, c[0x0][0x164] ;  /* 0x0000590000057ab9 */ /* 0x000fe40000000800 */
[----:B------:R-:W-:Y:S02]  /*00b0*/  ULDC UR6, c[0x0][0x210] ;  /* 0x0000840000067ab9 */ /* 0x000fe40000000800 */
[----:B------:R-:W-:Y:S02]  /*00c0*/  ULDC UR7, c[0x0][0x2b8] ;  /* 0x0000ae0000077ab9 */ /* 0x000fe40000000800 */
[----:B------:R-:W-:Y:S02]  /*00d0*/  ULDC UR8, c[0x0][0x1a0] ;  /* 0x0000680000087ab9 */ /* 0x000fe40000000800 */
[----:B------:R-:W-:Y:S02]  /*00e0*/  ULDC UR9, c[0x0][0x1d8] ;  /* 0x0000760000097ab9 */ /* 0x000fe40000000800 */
[----:B------:R-:W-:-:S02]  /*00f0*/  ULDC UR10, c[0x0][0x280] ;  /* 0x0000a000000a7ab9 */ /* 0x000fc40000000800 */
[----:B------:R-:W-:Y:S02]  /*0100*/  ULDC UR11, c[0x0][0x248] ;  /* 0x00009200000b7ab9 */ /* 0x000fe40000000800 */
[----:B------:R-:W-:Y:S02]  /*0110*/  ULDC UR12, c[0x0][0x648] ;  /* 0x00019200000c7ab9 */ /* 0x000fe40000000800 */
[----:B------:R-:W-:Y:S02]  /*0120*/  ULDC UR13, c[0x0][0x5a0] ;  /* 0x00016800000d7ab9 */ /* 0x000fe40000000800 */
[----:B------:R-:W-:Y:S02]  /*0130*/  ULDC UR14, c[0x0][0x610] ;  /* 0x00018400000e7ab9 */ /* 0x000fe40000000800 */
[----:B------:R-:W-:Y:S02]  /*0140*/  ULDC UR15, c[0x0][0x568] ;  /* 0x00015a00000f7ab9 */ /* 0x000fe40000000800 */
[----:B------:R-:W-:-:S02]  /*0150*/  USHF.R.S32.HI UR5, URZ, 0x1f, UR5 ;  /* 0x0000001f3f057899 */ /* 0x000fc40008011405 */
[----:B------:R-:W-:Y:S02]  /*0160*/  USHF.R.S32.HI UR6, URZ, 0x1f, UR6 ;  /* 0x0000001f3f067899 */ /* 0x000fe40008011406 */
[----:B------:R-:W-:Y:S02]  /*0170*/  USHF.R.S32.HI UR7, URZ, 0x1f, UR7 ;  /* 0x0000001f3f077899 */ /* 0x000fe40008011407 */
[----:B------:R-:W-:Y:S02]  /*0180*/  USHF.R.S32.HI UR8, URZ, 0x1f, UR8 ;  /* 0x0000001f3f087899 */ /* 0x000fe40008011408 */
[----:B------:R-:W-:Y:S02]  /*0190*/  USHF.R.S32.HI UR9, URZ, 0x1f, UR9 ;  /* 0x0000001f3f097899 */ /* 0x000fe40008011409 */
[----:B------:R-:W-:Y:S02]  /*01a0*/  USHF.R.S32.HI UR10, URZ, 0x1f, UR10 ;  /* 0x0000001f3f0a7899 */ /* 0x000fe4000801140a */
[----:B------:R-:W-:-:S02]  /*01b0*/  USHF.R.S32.HI UR11, URZ, 0x1f, UR11 ;  /* 0x0000001f3f0b7899 */ /* 0x000fc4000801140b */
[----:B------:R-:W-:Y:S02]  /*01c0*/  USHF.R.S32.HI UR12, URZ, 0x1f, UR12 ;  /* 0x0000001f3f0c7899 */ /* 0x000fe4000801140c */
[----:B------:R-:W-:Y:S02]  /*01d0*/  USHF.R.S32.HI UR13, URZ, 0x1f, UR13 ;  /* 0x0000001f3f0d7899 */ /* 0x000fe4000801140d */
[----:B------:R-:W-:Y:S02]  /*01e0*/  USHF.R.S32.HI UR14, URZ, 0x1f, UR14 ;  /* 0x0000001f3f0e7899 */ /* 0x000fe4000801140e */
[----:B------:R-:W-:Y:S02]  /*01f0*/  USHF.R.S32.HI UR15, URZ, 0x1f, UR15 ;  /* 0x0000001f3f0f7899 */ /* 0x000fe4000801140f */
[----:B------:R-:W-:Y:S02]  /*0200*/  ULDC.64 UR16, c[0x0][0x118] ;  /* 0x0000460000107ab9 */ /* 0x000fe40000000a00 */
.L_x_234:
[----:B------:R-:W-:Y:S01]  /*0210*/  LOP3.LUT R2, R79, UR5, RZ, 0xfc, !PT ;  /* 0x000000054f027c12 */ /* 0x000fe2000f8efcff */
[----:B------:R-:W-:Y:S01]  /*0220*/  YIELD ;  /* 0x0000000000007946 */ /* 0x000fe20003800000 */
[----:B------:R-:W-:Y:S02]  /*0230*/  BSSY B0, `(.L_x_1) ;  /* 0x000001c000007945 */ /* 0x000fe40003800000 */
[----:B------:R-:W-:-:S13]  /*0240*/  ISETP.NE.U32.AND P0, PT, R2, RZ, PT ;  /* 0x000000ff0200720c */ /* 0x000fda0003f05070 */
[----:B-12---:R-:W-:Y:S05]  /*0250*/  @!P0 BRA `(.L_x_2) ;  /* 0x0000005000008947 */ /* 0x006fea0003800000 */
[----:B------:R-:W-:Y:S02]  /*0260*/  MOV R8, 0x280 ;  /* 0x0000028000087802 */ /* 0x000fe40000000f00 */
[----:B------:R-:W-:Y:S05]  /*0270*/  CALL.REL.NOINC `($__internal_0_$__cuda_sm20_div_u64) ;  /* 0x0000c58000007944 */ /* 0x000fea0003c00000 */
[----:B------:R-:W-:-:S05]  /*0280*/  IADD3 R3, -R77, RZ, RZ ;  /* 0x000000ff4d037210 */ /* 0x000fca0007ffe1ff */
[----:B------:R-:W-:Y:S01]  /*0290*/  IMAD R76, R3, c[0x0][0x164], R78 ;  /* 0x00005900034c7a24 */ /* 0x000fe200078e024e */
[----:B------:R-:W-:Y:S05]  /*02a0*/  BRA `(.L_x_3) ;  /* 0x0000014000007947 */ /* 0x000fea0003800000 */
.L_x_2:
[----:B------:R-:W0:Y:S01]  /*02b0*/  I2F.U32.RP R4, c[0x0][0x164] ;  /* 0x0000590000047b06 */ /* 0x000e220000209000 */
[----:B------:R-:W-:-:S07]  /*02c0*/  ISETP.NE.U32.AND P2, PT, RZ, c[0x0][0x164], PT ;  /* 0x00005900ff007a0c */ /* 0x000fce0003f45070 */
[----:B0-----:R-:W0:Y:S02]  /*02d0*/  MUFU.RCP R4, R4 ;  /* 0x0000000400047308 */ /* 0x001e240000001000 */
[----:B0-----:R-:W-:-:S06]  /*02e0*/  IADD3 R2, R4, 0xffffffe, RZ ;  /* 0x0ffffffe04027810 */ /* 0x001fcc0007ffe0ff */
[----:B------:R0:W1:Y:S02]  /*02f0*/  F2I.FTZ.U32.TRUNC.NTZ R3, R2 ;  /* 0x0000000200037305 */ /* 0x000064000021f000 */
[----:B0-----:R-:W-:Y:S02]  /*0300*/  MOV R2, RZ ;  /* 0x000000ff00027202 */ /* 0x001fe40000000f00 */
[----:B-1----:R-:W-:-:S05]  /*0310*/  IADD3 R5, RZ, -R3, RZ ;  /* 0x80000003ff057210 */ /* 0x002fca0007ffe0ff */
[----:B------:R-:W-:-:S04]  /*0320*/  IMAD R5, R5, c[0x0][0x164], RZ ;  /* 0x0000590005057a24 */ /* 0x000fc800078e02ff */
[----:B------:R-:W-:-:S06]  /*0330*/  IMAD.HI.U32 R3, R3, R5, R2 ;  /* 0x0000000503037227 */ /* 0x000fcc00078e0002 */
[----:B------:R-:W-:-:S05]  /*0340*/  IMAD.HI.U32 R77, R3, R78, RZ ;  /* 0x0000004e034d7227 */ /* 0x000fca00078e00ff */
[----:B------:R-:W-:-:S05]  /*0350*/  IADD3 R3, -R77, RZ, RZ ;  /* 0x000000ff4d037210 */ /* 0x000fca0007ffe1ff */
[----:B------:R-:W-:-:S05]  /*0360*/  IMAD R3, R3, c[0x0][0x164], R78 ;  /* 0x0000590003037a24 */ /* 0x000fca00078e024e */
[----:B------:R-:W-:-:S13]  /*0370*/  ISETP.GE.U32.AND P0, PT, R3, c[0x0][0x164], PT ;  /* 0x0000590003007a0c */ /* 0x000fda0003f06070 */
[----:B------:R-:W-:Y:S02]  /*0380*/  @P0 IADD3 R3, R3, -c[0x0][0x164], RZ ;  /* 0x8000590003030a10 */ /* 0x000fe40007ffe0ff */
[----:B------:R-:W-:Y:S02]  /*0390*/  @P0 IADD3 R77, R77, 0x1, RZ ;  /* 0x000000014d4d0810 */ /* 0x000fe40007ffe0ff */
[----:B------:R-:W-:-:S13]  /*03a0*/  ISETP.GE.U32.AND P1, PT, R3, c[0x0][0x164], PT ;  /* 0x0000590003007a0c */ /* 0x000fda0003f26070 */
[----:B------:R-:W-:Y:S02]  /*03b0*/  @P1 IADD3 R77, R77, 0x1, RZ ;  /* 0x000000014d4d1810 */ /* 0x000fe40007ffe0ff */
[----:B------:R-:W-:-:S04]  /*03c0*/  @!P2 LOP3.LUT R77, RZ, c[0x0][0x164], RZ, 0x33, !PT ;  /* 0x00005900ff4daa12 */ /* 0x000fc800078e33ff */
[----:B------:R-:W-:-:S05]  /*03d0*/  IADD3 R3, -R77, RZ, RZ ;  /* 0x000000ff4d037210 */ /* 0x000fca0007ffe1ff */
[----:B------:R-:W-:Y:S02]  /*03e0*/  IMAD R76, R3, c[0x0][0x164], R78 ;  /* 0x00005900034c7a24 */ /* 0x000fe400078e024e */
.L_x_3:
[----:B------:R-:W-:Y:S05]  /*03f0*/  BSYNC B0 ;  /* 0x0000000000007941 */ /* 0x000fea0003800000 */
.L_x_1:
[----:B------:R-:W-:Y:S02]  /*0400*/  SHF.R.S32.HI R75, RZ, 0x1f, R77 ;  /* 0x0000001fff4b7819 */ /* 0x000fe4000001144d */
[----:B------:R-:W-:-:S03]  /*0410*/  MOV R2, c[0x0][0x210] ;  /* 0x0000840000027a02 */ /* 0x000fc60000000f00 */
[----:B------:R-:W-:Y:S02]  /*0420*/  IMAD R4, R75, c[0x0][0x210], RZ ;  /* 0x000084004b047a24 */ /* 0x000fe400078e02ff */
[----:B------:R-:W-:-:S04]  /*0430*/  IMAD.WIDE.U32 R2, R77, R2, c[0x0][0x1f0] ;  /* 0x00007c004d027625 */ /* 0x000fc800078e0002 */
[----:B------:R-:W-:-:S05]  /*0440*/  IMAD R5, R77, UR6, R4 ;  /* 0x000000064d057c24 */ /* 0x000fca000f8e0204 */
[----:B------:R-:W-:-:S05]  /*0450*/  IADD3 R3, R3, R5, RZ ;  /* 0x0000000503037210 */ /* 0x000fca0007ffe0ff */
[----:B------:R-:W2:Y:S01]  /*0460*/  LDG.E R2, [R2.64] ;  /* 0x0000001002027981 */ /* 0x000ea2000c1e1900 */
[----:B------:R-:W-:Y:S01]  /*0470*/  BSSY B0, `(.L_x_4) ;  /* 0x0000c30000007945 */ /* 0x000fe20003800000 */
[----:B--2---:R-:W-:-:S04]  /*0480*/  LOP3.LUT R4, R2, 0x1, RZ, 0xc0, !PT ;  /* 0x0000000102047812 */ /* 0x004fc800078ec0ff */
[----:B------:R-:W-:-:S13]  /*0490*/  ISETP.NE.U32.AND P0, PT, R4, 0x1, PT ;  /* 0x000000010400780c */ /* 0x000fda0003f05070 */
[----:B------:R-:W-:Y:S05]  /*04a0*/  @P0 BRA `(.L_x_5) ;  /* 0x0000c2c000000947 */ /* 0x000fea0003800000 */
[----:B------:R-:W-:Y:S02]  /*04b0*/  SHF.R.S32.HI R19, RZ, 0x1f, R76 ;  /* 0x0000001fff137819 */ /* 0x000fe4000001144c */
[----:B------:R-:W-:-:S03]  /*04c0*/  MOV R3, c[0x0][0x2b8] ;  /* 0x0000ae0000037a02 */ /* 0x000fc60000000f00 */
[----:B------:R-:W-:Y:S02]  /*04d0*/  IMAD R5, R19, c[0x0][0x2b8], RZ ;  /* 0x0000ae0013057a24 */ /* 0x000fe400078e02ff */
[----:B------:R-:W-:-:S04]  /*04e0*/  IMAD.WIDE.U32 R2, R76, R3, c[0x0][0x298] ;  /* 0x0000a6004c027625 */ /* 0x000fc800078e0003 */
[----:B------:R-:W-:-:S05]  /*04f0*/  IMAD R5, R76, UR7, R5 ;  /* 0x000000074c057c24 */ /* 0x000fca000f8e0205 */
[----:B------:R-:W-:-:S05]  /*0500*/  IADD3 R3, R3, R5, RZ ;  /* 0x0000000503037210 */ /* 0x000fca0007ffe0ff */
[----:B------:R0:W2:Y:S01]  /*0510*/  LDG.E R74, [R2.64] ;  /* 0x00000010024a7981 */ /* 0x0000a2000c1e1900 */
[----:B------:R-:W-:Y:S01]  /*0520*/  IMAD R7, R19, c[0x0][0x280], RZ ;  /* 0x0000a00013077a24 */ /* 0x000fe200078e02ff */
[----:B------:R-:W-:Y:S01]  /*0530*/  MOV R72, RZ ;  /* 0x000000ff00487202 */ /* 0x000fe20000000f00 */
[----:B------:R-:W-:Y:S01]  /*0540*/  IMAD.WIDE.U32 R28, R76, c[0x0][0x280], RZ ;  /* 0x0000a0004c1c7a25 */ /* 0x000fe200078e00ff */
[----:B------:R-:W-:-:S03]  /*0550*/  MOV R69, RZ ;  /* 0x000000ff00457202 */ /* 0x000fc60000000f00 */
[----:B------:R-:W-:Y:S01]  /*0560*/  IMAD R71, R76, UR10, R7 ;  /* 0x0000000a4c477c24 */ /* 0x000fe2000f8e0207 */
[----:B------:R-:W-:-:S04]  /*0570*/  IADD3 R6, P1, R28, c[0x0][0x260], RZ ;  /* 0x000098001c067a10 */ /* 0x000fc80007f3e0ff */
[----:B------:R-:W-:Y:S02]  /*0580*/  IADD3 R71, R29, R71, RZ ;  /* 0x000000471d477210 */ /* 0x000fe40007ffe0ff */
[----:B------:R-:W-:Y:S02]  /*0590*/  MOV R67, RZ ;  /* 0x000000ff00437202 */ /* 0x000fe40000000f00 */
[----:B------:R-:W-:Y:S02]  /*05a0*/  MOV R68, 0x3f800000 ;  /* 0x3f80000000447802 */ /* 0x000fe40000000f00 */
[----:B------:R-:W-:Y:S02]  /*05b0*/  MOV R60, RZ ;  /* 0x000000ff003c7202 */ /* 0x000fe40000000f00 */
[----:B------:R-:W-:Y:S02]  /*05c0*/  MOV R58, RZ ;  /* 0x000000ff003a7202 */ /* 0x000fe40000000f00 */
[----:B------:R-:W-:Y:S01]  /*05d0*/  MOV R56, RZ ;  /* 0x000000ff00387202 */ /* 0x000fe20000000f00 */
[----:B0-----:R-:W-:-:S02]  /*05e0*/  IMAD R2, R75, c[0x0][0x1a0], RZ ;  /* 0x000068004b027a24 */ /* 0x001fc400078e02ff */
[----:B------:R-:W-:-:S04]  /*05f0*/  IMAD.WIDE.U32 R30, R77, c[0x0][0x1a0], RZ ;  /* 0x000068004d1e7a25 */ /* 0x000fc800078e00ff */
[----:B------:R-:W-:-:S05]  /*0600*/  IMAD R3, R77, UR8, R2 ;  /* 0x000000084d037c24 */ /* 0x000fca000f8e0202 */
[----:B------:R-:W-:Y:S02]  /*0610*/  IADD3 R54, R31, R3, RZ ;  /* 0x000000031f367210 */ /* 0x000fe40007ffe0ff */
[----:B--2---:R-:W-:-:S04]  /*0620*/  SHF.R.S32.HI R73, RZ, 0x1f, R74 ;  /* 0x0000001fff497819 */ /* 0x004fc8000001144a */
[----:B------:R-:W-:-:S13]  /*0630*/  ISETP.GE.AND P0, PT, R73, RZ, PT ;  /* 0x000000ff4900720c */ /* 0x000fda0003f06270 */
[----:B------:R-:W-:Y:S01]  /*0640*/  @P0 IMAD R5, R73, c[0x0][0x248], RZ ;  /* 0x0000920049050a24 */ /* 0x000fe200078e02ff */
[----:B------:R-:W-:-:S03]  /*0650*/  @P0 MOV R9, c[0x0][0x248] ;  /* 0x0000920000090a02 */ /* 0x000fc60000000f00 */
[C---:B------:R-:W-:Y:S02]  /*0660*/  @P0 IMAD R7, R74.reuse, UR11, R5 ;  /* 0x0000000b4a070c24 */ /* 0x040fe4000f8e0205 */
[----:B------:R-:W-:-:S05]  /*0670*/  @P0 IMAD.WIDE.U32 R4, R74, R9, c[0x0][0x228] ;  /* 0x00008a004a040625 */ /* 0x000fca00078e0009 */
[----:B------:R-:W-:Y:S02]  /*0680*/  @P0 IADD3 R5, R5, R7, RZ ;  /* 0x0000000705050210 */ /* 0x000fe40007ffe0ff */
[----:B------:R-:W-:-:S03]  /*0690*/  IADD3.X R7, R71, c[0x0][0x264], RZ, P1, !PT ;  /* 0x0000990047077a10 */ /* 0x000fc60000ffe4ff */
[----:B------:R0:W2:Y:S04]  /*06a0*/  @P0 LDG.E R72, [R4.64+0x10] ;  /* 0x0000101004480981 */ /* 0x0000a8000c1e1900 */
[----:B------:R1:W2:Y:S04]  /*06b0*/  LDG.E R70, [R6.64+0x4] ;  /* 0x0000041006467981 */ /* 0x0002a8000c1e1900 */
[----:B------:R1:W3:Y:S04]  /*06c0*/  LDG.E R66, [R6.64] ;  /* 0x0000001006427981 */ /* 0x0002e8000c1e1900 */
[----:B------:R0:W3:Y:S04]  /*06d0*/  @P0 LDG.E R69, [R4.64+0xc] ;  /* 0x00000c1004450981 */ /* 0x0000e8000c1e1900 */
[----:B------:R1:W4:Y:S04]  /*06e0*/  LDG.E R65, [R6.64+0x8] ;  /* 0x0000081006417981 */ /* 0x000328000c1e1900 */
[----:B------:R0:W4:Y:S04]  /*06f0*/  @P0 LDG.E R67, [R4.64+0x14] ;  /* 0x0000141004430981 */ /* 0x000128000c1e1900 */
[----:B------:R0:W4:Y:S04]  /*0700*/  @P0 LDG.E R68, [R4.64+0x18] ;  /* 0x0000181004440981 */ /* 0x000128000c1e1900 */
[----:B------:R1:W4:Y:S04]  /*0710*/  LDG.E R64, [R6.64+0x18] ;  /* 0x0000181006407981 */ /* 0x000328000c1e1900 */
[----:B------:R1:W4:Y:S04]  /*0720*/  LDG.E R63, [R6.64+0xc] ;  /* 0x00000c10063f7981 */ /* 0x000328000c1e1900 */
[----:B------:R1:W4:Y:S04]  /*0730*/  LDG.E R62, [R6.64+0x10] ;  /* 0x00001010063e7981 */ /* 0x000328000c1e1900 */
[----:B------:R1:W4:Y:S04]  /*0740*/  LDG.E R61, [R6.64+0x14] ;  /* 0x00001410063d7981 */ /* 0x000328000c1e1900 */
[----:B------:R0:W4:Y:S04]  /*0750*/  @P0 LDG.E R60, [R4.64] ;  /* 0x00000010043c0981 */ /* 0x000128000c1e1900 */
[----:B------:R0:W4:Y:S04]  /*0760*/  @P0 LDG.E R58, [R4.64+0x4] ;  /* 0x00000410043a0981 */ /* 0x000128000c1e1900 */
[----:B------:R0:W4:Y:S01]  /*0770*/  @P0 LDG.E R56, [R4.64+0x8] ;  /* 0x0000081004380981 */ /* 0x000122000c1e1900 */
[----:B------:R-:W-:-:S02]  /*0780*/  IADD3 R2, P0, R30, c[0x0][0x180], RZ ;  /* 0x000060001e027a10 */ /* 0x000fc40007f1e0ff */
[----:B------:R-:W-:Y:S02]  /*0790*/  MOV R9, c[0x0][0x2f0] ;  /* 0x0000bc0000097a02 */ /* 0x000fe40000000f00 */
[----:B------:R-:W-:Y:S02]  /*07a0*/  IADD3.X R3, R54, c[0x0][0x184], RZ, P0, !PT ;  /* 0x0000610036037a10 */ /* 0x000fe400007fe4ff */
[----:B-1----:R-:W-:Y:S01]  /*07b0*/  SHF.R.S32.HI R7, RZ, 0x1f, R9 ;  /* 0x0000001fff077819 */ /* 0x002fe20000011409 */
[----:B0-----:R-:W-:Y:S02]  /*07c0*/  IMAD R4, R19, c[0x0][0x2f0], RZ ;  /* 0x0000bc0013047a24 */ /* 0x001fe400078e02ff */
[----:B------:R0:W4:Y:S02]  /*07d0*/  LDG.E R59, [R2.64+0x4] ;  /* 0x00000410023b7981 */ /* 0x000124000c1e1900 */
[----:B------:R-:W-:Y:S02]  /*07e0*/  IMAD R11, R7, R76, R4 ;  /* 0x0000004c070b7224 */ /* 0x000fe400078e0204 */
[----:B------:R0:W4:Y:S01]  /*07f0*/  LDG.E R57, [R2.64] ;  /* 0x0000001002397981 */ /* 0x000122000c1e1900 */
[----:B------:R-:W-:-:S03]  /*0800*/  IMAD.WIDE.U32 R4, R76, R9, c[0x0][0x2d0] ;  /* 0x0000b4004c047625 */ /* 0x000fc600078e0009 */
[----:B------:R0:W4:Y:S02]  /*0810*/  LDG.E R55, [R2.64+0x8] ;  /* 0x0000081002377981 */ /* 0x000124000c1e1900 */
[----:B------:R-:W-:Y:S02]  /*0820*/  IADD3 R11, R5, R11, RZ ;  /* 0x0000000b050b7210 */ /* 0x000fe40007ffe0ff */
[----:B------:R-:W-:-:S05]  /*0830*/  MOV R10, R4 ;  /* 0x00000004000a7202 */ /* 0x000fca0000000f00 */
[----:B------:R3:W4:Y:S01]  /*0840*/  LDG.E R89, [R10.64] ;  /* 0x000000100a597981 */ /* 0x000722000c1e1900 */
[----:B------:R-:W-:Y:S01]  /*0850*/  MOV R13, c[0x0][0x3d0] ;  /* 0x0000f400000d7a02 */ /* 0x000fe20000000f00 */
[----:B------:R-:W-:Y:S02]  /*0860*/  IMAD R6, R75, c[0x0][0x1d8], RZ ;  /* 0x000076004b067a24 */ /* 0x000fe400078e02ff */
[----:B------:R-:W-:Y:S01]  /*0870*/  IMAD R8, R19, c[0x0][0x3d0], RZ ;  /* 0x0000f40013087a24 */ /* 0x000fe200078e02ff */
[----:B------:R-:W-:Y:S01]  /*0880*/  SHF.R.S32.HI R7, RZ, 0x1f, R13 ;  /* 0x0000001fff077819 */ /* 0x000fe2000001140d */
[----:B------:R-:W-:-:S04]  /*0890*/  IMAD.WIDE.U32 R32, R77, c[0x0][0x1d8], RZ ;  /* 0x000076004d207a25 */ /* 0x000fc800078e00ff */
[----:B------:R-:W-:Y:S02]  /*08a0*/  IMAD R53, R77, UR9, R6 ;  /* 0x000000094d357c24 */ /* 0x000fe4000f8e0206 */
[----:B------:R-:W-:Y:S01]  /*08b0*/  IMAD R5, R7, R76, R8 ;  /* 0x0000004c07057224 */ /* 0x000fe200078e0208 */
[----:B------:R-:W-:Y:S01]  /*08c0*/  IADD3 R8, P0, R32, c[0x0][0x1b8], RZ ;  /* 0x00006e0020087a10 */ /* 0x000fe20007f1e0ff */
[----:B------:R-:W-:Y:S01]  /*08d0*/  IMAD.WIDE.U32 R6, R76, R13, c[0x0][0x3b0] ;  /* 0x0000ec004c067625 */ /* 0x000fe200078e000d */
[----:B------:R-:W-:-:S04]  /*08e0*/  IADD3 R53, R33, R53, RZ ;  /* 0x0000003521357210 */ /* 0x000fc80007ffe0ff */
[----:B------:R-:W-:Y:S02]  /*08f0*/  IADD3 R7, R7, R5, RZ ;  /* 0x0000000507077210 */ /* 0x000fe40007ffe0ff */
[----:B------:R-:W-:-:S03]  /*0900*/  IADD3.X R9, R53, c[0x0][0x1bc], RZ, P0, !PT ;  /* 0x00006f0035097a10 */ /* 0x000fc600007fe4ff */
[----:B------:R1:W5:Y:S04]  /*0910*/  LDG.E R5, [R6.64] ;  /* 0x0000001006057981 */ /* 0x000368000c1e1900 */
[----:B------:R1:W5:Y:S04]  /*0920*/  LDG.E R21, [R8.64] ;  /* 0x0000001008157981 */ /* 0x000368000c1e1900 */
[----:B------:R1:W5:Y:S04]  /*0930*/  LDG.E R4, [R6.64+0x4] ;  /* 0x0000041006047981 */ /* 0x000368000c1e1900 */
[----:B0-----:R0:W5:Y:S01]  /*0940*/  LDG.E R2, [R6.64+0x8] ;  /* 0x0000081006027981 */ /* 0x001162000c1e1900 */
[----:B------:R-:W-:Y:S01]  /*0950*/  BSSY B4, `(.L_x_6) ;  /* 0x00005ae000047945 */ /* 0x000fe20003800000 */
[----:B--2---:R-:W-:-:S04]  /*0960*/  FMUL R3, R70, R72 ;  /* 0x0000004846037220 */ /* 0x004fc80000400000 */
[----:B---3--:R-:W-:-:S04]  /*0970*/  FFMA R10, R66, R69, R3 ;  /* 0x00000045420a7223 */ /* 0x008fc80000000003 */
[CC--:B----4-:R-:W-:Y:S01]  /*0980*/  FFMA R10, R65.reuse, R67.reuse, R10 ;  /* 0x00000043410a7223 */ /* 0x0d0fe2000000000a */
[----:B------:R-:W-:Y:S01]  /*0990*/  FMUL R12, R70, R67 ;  /* 0x00000043460c7220 */ /* 0x000fe20000400000 */
[----:B------:R-:W-:Y:S02]  /*09a0*/  FADD R3, R68, R68 ;  /* 0x0000004444037221 */ /* 0x000fe40000000000 */
[----:B------:R-:W-:Y:S01]  /*09b0*/  FADD R10, R10, R10 ;  /* 0x0000000a0a0a7221 */ /* 0x000fe20000000000 */
[CC--:B------:R-:W-:Y:S01]  /*09c0*/  FMUL R11, R65.reuse, R69.reuse ;  /* 0x00000045410b7220 */ /* 0x0c0fe20000400000 */
[----:B-1----:R-:W-:Y:S01]  /*09d0*/  FFMA R9, R65, R72, -R12 ;  /* 0x0000004841097223 */ /* 0x002fe2000000080c */
[-C--:B------:R-:W-:Y:S01]  /*09e0*/  FFMA R3, R3, R68.reuse, -1 ;  /* 0xbf80000003037423 */ /* 0x080fe20000000044 */
[----:B0-----:R-:W-:Y:S01]  /*09f0*/  FMUL R6, R10, R69 ;  /* 0x000000450a067220 */ /* 0x001fe20000400000 */
[-C--:B------:R-:W-:Y:S01]  /*0a00*/  FFMA R11, R66, R67.reuse, -R11 ;  /* 0x00000043420b7223 */ /* 0x080fe2000000080b */
[----:B------:R-:W-:Y:S01]  /*0a10*/  FMUL R9, R9, R68 ;  /* 0x0000004409097220 */ /* 0x000fe20000400000 */
[C---:B------:R-:W-:Y:S01]  /*0a20*/  FMUL R7, R10.reuse, R72 ;  /* 0x000000480a077220 */ /* 0x040fe20000400000 */
[----:B------:R-:W-:Y:S01]  /*0a30*/  FFMA R6, R3, R66, R6 ;  /* 0x0000004203067223 */ /* 0x000fe20000000006 */
[----:B------:R-:W-:Y:S01]  /*0a40*/  FMUL R10, R10, R67 ;  /* 0x000000430a0a7220 */ /* 0x000fe20000400000 */
[----:B------:R-:W-:Y:S01]  /*0a50*/  FMUL R8, R11, R68 ;  /* 0x000000440b087220 */ /* 0x000fe20000400000 */
[----:B------:R-:W-:Y:S01]  /*0a60*/  FFMA R7, R3, R70, R7 ;  /* 0x0000004603077223 */ /* 0x000fe20000000007 */
[----:B------:R-:W-:Y:S01]  /*0a70*/  FFMA R9, R9, 2, R6 ;  /* 0x4000000009097823 */ /* 0x000fe20000000006 */
[----:B------:R-:W-:Y:S01]  /*0a80*/  FMUL R6, R64, R69 ;  /* 0x0000004540067220 */ /* 0x000fe20000400000 */
[-C--:B------:R-:W-:Y:S01]  /*0a90*/  FMUL R13, R66, R72.reuse ;  /* 0x00000048420d7220 */ /* 0x080fe20000400000 */
[----:B------:R-:W-:Y:S01]  /*0aa0*/  FMUL R11, R64, R72 ;  /* 0x00000048400b7220 */ /* 0x000fe20000400000 */
[----:B------:R-:W-:Y:S01]  /*0ab0*/  FFMA R10, R3, R65, R10 ;  /* 0x00000041030a7223 */ /* 0x000fe2000000000a */
[----:B------:R-:W-:Y:S01]  /*0ac0*/  FFMA R7, R8, 2, R7 ;  /* 0x4000000008077823 */ /* 0x000fe20000000007 */
[----:B------:R-:W-:Y:S01]  /*0ad0*/  FMUL R8, R64, R67 ;  /* 0x0000004340087220 */ /* 0x000fe20000400000 */
[-C--:B------:R-:W-:Y:S01]  /*0ae0*/  FFMA R3, R63, R68.reuse, R6 ;  /* 0x000000443f037223 */ /* 0x080fe20000000006 */
[----:B------:R-:W-:Y:S01]  /*0af0*/  FFMA R13, R70, R69, -R13 ;  /* 0x00000045460d7223 */ /* 0x000fe2000000080d */
[CC--:B------:R-:W-:Y:S01]  /*0b00*/  FFMA R6, R62.reuse, R68.reuse, R11 ;  /* 0x000000443e067223 */ /* 0x0c0fe2000000000b */
[C---:B------:R-:W-:Y:S01]  /*0b10*/  FFMA R11, R61.reuse, R68, R8 ;  /* 0x000000443d0b7223 */ /* 0x040fe20000000008 */
[----:B------:R-:W-:Y:S01]  /*0b20*/  FFMA R3, R61, R72, R3 ;  /* 0x000000483d037223 */ /* 0x000fe20000000003 */
[-C--:B------:R-:W-:Y:S01]  /*0b30*/  FMUL R13, R13, R68.reuse ;  /* 0x000000440d0d7220 */ /* 0x080fe20000400000 */
[C---:B------:R-:W-:Y:S01]  /*0b40*/  FFMA R8, R63.reuse, R67, R6 ;  /* 0x000000433f087223 */ /* 0x040fe20000000006 */
[-C--:B------:R-:W-:Y:S01]  /*0b50*/  FMUL R15, R63, R69.reuse ;  /* 0x000000453f0f7220 */ /* 0x080fe20000400000 */
[C---:B------:R-:W-:Y:S01]  /*0b60*/  FFMA R90, R62.reuse, R69, R11 ;  /* 0x000000453e5a7223 */ /* 0x040fe2000000000b */
[----:B------:R-:W-:Y:S01]  /*0b70*/  FFMA R13, R13, 2, R10 ;  /* 0x400000000d0d7823 */ /* 0x000fe2000000000a */
[----:B------:R-:W-:Y:S01]  /*0b80*/  FFMA R6, R62, -R67, R3 ;  /* 0x800000433e067223 */ /* 0x000fe20000000003 */
[----:B------:R-:W-:Y:S01]  /*0b90*/  FFMA R8, R61, -R69, R8 ;  /* 0x800000453d087223 */ /* 0x000fe20000000008 */
[----:B------:R-:W-:Y:S01]  /*0ba0*/  FADD R9, R9, R60 ;  /* 0x0000003c09097221 */ /* 0x000fe20000000000 */
[----:B------:R-:W-:Y:S01]  /*0bb0*/  FADD R7, R7, R58 ;  /* 0x0000003a07077221 */ /* 0x000fe20000000000 */
[----:B------:R-:W-:Y:S01]  /*0bc0*/  FFMA R15, R64, R68, -R15 ;  /* 0x00000044400f7223 */ /* 0x000fe2000000080f */
[----:B------:R-:W-:Y:S01]  /*0bd0*/  FFMA R90, R63, -R72, R90 ;  /* 0x800000483f5a7223 */ /* 0x000fe2000000005a */
[----:B------:R-:W-:Y:S01]  /*0be0*/  FADD R13, R13, R56 ;  /* 0x000000380d0d7221 */ /* 0x000fe20000000000 */
[----:B------:R-:W-:Y:S01]  /*0bf0*/  FMUL R81, R9, -R6 ;  /* 0x8000000609517220 */ /* 0x000fe20000400000 */
[----:B------:R-:W-:Y:S01]  /*0c00*/  FMUL R82, R7, -R8 ;  /* 0x8000000807527220 */ /* 0x000fe20000400000 */
[----:B------:R-:W-:Y:S01]  /*0c10*/  FFMA R52, R62, -R72, R15 ;  /* 0x800000483e347223 */ /* 0x000fe2000000000f */
[----:B------:R-:W-:-:S02]  /*0c20*/  FMUL R80, R13, -R90 ;  /* 0x8000005a0d507220 */ /* 0x000fc40000400000 */
[----:B------:R-:W-:Y:S01]  /*0c30*/  FADD R3, R81, R82 ;  /* 0x0000005251037221 */ /* 0x000fe20000000000 */
[----:B------:R-:W-:-:S03]  /*0c40*/  FFMA R52, R61, -R67, R52 ;  /* 0x800000433d347223 */ /* 0x000fc60000000034 */
[----:B------:R-:W-:Y:S01]  /*0c50*/  FADD R10, R3, R80 ;  /* 0x00000050030a7221 */ /* 0x000fe20000000000 */
[----:B------:R-:W-:-:S03]  /*0c60*/  FADD R3, R52, R52 ;  /* 0x0000003434037221 */ /* 0x000fc60000000000 */
[----:B------:R-:W-:Y:S01]  /*0c70*/  FADD R11, R10, R10 ;  /* 0x0000000a0a0b7221 */ /* 0x000fe20000000000 */
[----:B------:R-:W-:-:S03]  /*0c80*/  FFMA R10, R52, R3, -1 ;  /* 0xbf800000340a7423 */ /* 0x000fc60000000003 */
[-C--:B------:R-:W-:Y:S01]  /*0c90*/  FMUL R12, R8, R11.reuse ;  /* 0x0000000b080c7220 */ /* 0x080fe20000400000 */
[C---:B------:R-:W-:Y:S01]  /*0ca0*/  FMUL R50, R7.reuse, -R90 ;  /* 0x8000005a07327220 */ /* 0x040fe20000400000 */
[C---:B------:R-:W-:Y:S02]  /*0cb0*/  FMUL R51, R7.reuse, -R6 ;  /* 0x8000000607337220 */ /* 0x040fe40000400000 */
[----:B------:R-:W-:Y:S01]  /*0cc0*/  FFMA R15, R7, R10, -R12 ;  /* 0x0000000a070f7223 */ /* 0x000fe2000000080c */
[-C--:B------:R-:W-:Y:S01]  /*0cd0*/  FMUL R12, R6, R11.reuse ;  /* 0x0000000b060c7220 */ /* 0x080fe20000400000 */
[-C--:B------:R-:W-:Y:S01]  /*0ce0*/  FMUL R49, R13, -R8.reuse ;  /* 0x800000080d317220 */ /* 0x080fe20000400000 */
[C---:B------:R-:W-:Y:S01]  /*0cf0*/  FMUL R46, R9.reuse, -R8 ;  /* 0x80000008092e7220 */ /* 0x040fe20000400000 */
[----:B------:R-:W-:Y:S01]  /*0d00*/  FMUL R48, R9, -R90 ;  /* 0x8000005a09307220 */ /* 0x000fe20000400000 */
[----:B------:R-:W-:Y:S01]  /*0d10*/  FMUL R47, R13, -R6 ;  /* 0x800000060d2f7220 */ /* 0x000fe20000400000 */
[----:B------:R-:W-:Y:S01]  /*0d20*/  FMUL R22, R59, -R8 ;  /* 0x800000083b167220 */ /* 0x000fe20000400000 */
[----:B------:R-:W-:Y:S01]  /*0d30*/  FFMA R12, R9, R10, -R12 ;  /* 0x0000000a090c7223 */ /* 0x000fe2000000080c */
[----:B------:R-:W-:Y:S01]  /*0d40*/  FMUL R18, R90, R11 ;  /* 0x0000000b5a127220 */ /* 0x000fe20000400000 */
[----:B------:R-:W-:Y:S01]  /*0d50*/  FADD R3, R49, -R50 ;  /* 0x8000003231037221 */ /* 0x000fe20000000000 */
[----:B------:R-:W-:Y:S01]  /*0d60*/  FADD R9, R51, -R46 ;  /* 0x8000002e33097221 */ /* 0x000fe20000000000 */
[----:B------:R-:W-:Y:S01]  /*0d70*/  FADD R7, R48, -R47 ;  /* 0x8000002f30077221 */ /* 0x000fe20000000000 */
[----:B------:R-:W-:Y:S01]  /*0d80*/  FFMA R22, R57, -R6, R22 ;  /* 0x8000000639167223 */ /* 0x000fe20000000016 */
[----:B------:R-:W-:Y:S01]  /*0d90*/  FFMA R13, R13, R10, -R18 ;  /* 0x0000000a0d0d7223 */ /* 0x000fe20000000812 */
[C---:B------:R-:W-:Y:S01]  /*0da0*/  FMUL R3, R52.reuse, R3 ;  /* 0x0000000334037220 */ /* 0x040fe20000400000 */
[C---:B------:R-:W-:Y:S01]  /*0db0*/  FMUL R20, R52.reuse, R9 ;  /* 0x0000000934147220 */ /* 0x040fe20000400000 */
[----:B------:R-:W-:Y:S01]  /*0dc0*/  FMUL R18, R52, R7 ;  /* 0x0000000734127220 */ /* 0x000fe20000400000 */
[----:B------:R-:W-:Y:S01]  /*0dd0*/  FFMA R22, R55, -R90, R22 ;  /* 0x8000005a37167223 */ /* 0x000fe20000000016 */
[----:B------:R-:W-:Y:S01]  /*0de0*/  FFMA R3, R3, 2, R12 ;  /* 0x4000000003037823 */ /* 0x000fe2000000000c */
[----:B------:R-:W-:Y:S01]  /*0df0*/  FFMA R9, R20, 2, R13 ;  /* 0x4000000014097823 */ /* 0x000fe2000000000d */
[----:B------:R-:W-:Y:S01]  /*0e00*/  FFMA R7, R18, 2, R15 ;  /* 0x4000000012077823 */ /* 0x000fe2000000000f */
[----:B------:R-:W-:Y:S01]  /*0e10*/  FMUL R20, R57, -R8 ;  /* 0x8000000839147220 */ /* 0x000fe20000400000 */
[----:B------:R-:W-:Y:S01]  /*0e20*/  FMUL R12, R59, -R90 ;  /* 0x8000005a3b0c7220 */ /* 0x000fe20000400000 */
[-C--:B------:R-:W-:Y:S01]  /*0e30*/  FMUL R18, R55, -R6.reuse ;  /* 0x8000000637127220 */ /* 0x080fe20000400000 */
[----:B------:R-:W-:Y:S01]  /*0e40*/  FADD R11, R22, R22 ;  /* 0x00000016160b7221 */ /* 0x000fe20000000000 */
[----:B------:R-:W-:Y:S01]  /*0e50*/  ISETP.NE.AND P0, PT, R89, 0x5, PT ;  /* 0x000000055900780c */ /* 0x000fe20003f05270 */
[----:B------:R-:W-:Y:S01]  /*0e60*/  FFMA R17, R59, -R6, -R20 ;  /* 0x800000063b117223 */ /* 0x000fe20000000814 */
[----:B------:R-:W-:Y:S01]  /*0e70*/  FFMA R13, R55, -R8, -R12 ;  /* 0x80000008370d7223 */ /* 0x000fe2000000080c */
[C---:B------:R-:W-:Y:S01]  /*0e80*/  FFMA R15, R57.reuse, -R90, -R18 ;  /* 0x8000005a390f7223 */ /* 0x040fe20000000812 */
[-C--:B------:R-:W-:Y:S01]  /*0e90*/  FMUL R6, R6, R11.reuse ;  /* 0x0000000b06067220 */ /* 0x080fe20000400000 */
[-C--:B------:R-:W-:Y:S01]  /*0ea0*/  FMUL R8, R8, R11.reuse ;  /* 0x0000000b08087220 */ /* 0x080fe20000400000 */
[----:B------:R-:W-:Y:S01]  /*0eb0*/  FMUL R12, R90, R11 ;  /* 0x0000000b5a0c7220 */ /* 0x000fe20000400000 */
[C---:B------:R-:W-:Y:S01]  /*0ec0*/  FMUL R13, R52.reuse, R13 ;  /* 0x0000000d340d7220 */ /* 0x040fe20000400000 */
[-C--:B------:R-:W-:Y:S01]  /*0ed0*/  FFMA R6, R57, R10.reuse, -R6 ;  /* 0x0000000a39067223 */ /* 0x080fe20000000806 */
[-C--:B------:R-:W-:Y:S01]  /*0ee0*/  FFMA R8, R59, R10.reuse, -R8 ;  /* 0x0000000a3b087223 */ /* 0x080fe20000000808 */
[----:B------:R-:W-:Y:S01]  /*0ef0*/  FFMA R12, R55, R10, -R12 ;  /* 0x0000000a370c7223 */ /* 0x000fe2000000080c */
[C---:B------:R-:W-:Y:S01]  /*0f00*/  FMUL R15, R52.reuse, R15 ;  /* 0x0000000f340f7220 */ /* 0x040fe20000400000 */
[----:B------:R-:W-:Y:S01]  /*0f10*/  FMUL R17, R52, R17 ;  /* 0x0000001134117220 */ /* 0x000fe20000400000 */
[----:B------:R-:W-:-:S02]  /*0f20*/  FFMA R6, R13, 2, R6 ;  /* 0x400000000d067823 */ /* 0x000fc40000000006 */
[----:B------:R-:W-:Y:S01]  /*0f30*/  FFMA R8, R15, 2, R8 ;  /* 0x400000000f087823 */ /* 0x000fe20000000008 */
[----:B------:R-:W-:Y:S01]  /*0f40*/  FFMA R12, R17, 2, R12 ;  /* 0x40000000110c7823 */ /* 0x000fe2000000000c */
[----:B------:R-:W-:Y:S02]  /*0f50*/  FADD R6, -R3, R6 ;  /* 0x0000000603067221 */ /* 0x000fe40000000100 */
[----:B------:R-:W-:Y:S01]  /*0f60*/  FADD R7, -R7, R8 ;  /* 0x0000000807077221 */ /* 0x000fe20000000100 */
[----:B------:R-:W-:Y:S01]  /*0f70*/  FADD R9, -R9, R12 ;  /* 0x0000000c09097221 */ /* 0x000fe20000000100 */
[----:B------:R-:W-:Y:S05]  /*0f80*/  @!P0 BRA `(.L_x_7) ;  /* 0x0000012000008947 */ /* 0x000fea0003800000 */
[----:B-----5:R-:W-:Y:S01]  /*0f90*/  FADD R8, R21, c[0x0][0x3e8] ;  /* 0x0000fa0015087621 */ /* 0x020fe20000000000 */
[----:B------:R-:W-:Y:S01]  /*0fa0*/  MOV R3, RZ ;  /* 0x000000ff00037202 */ /* 0x000fe20000000f00 */
[----:B------:R-:W-:Y:S01]  /*0fb0*/  CS2R R86, SRZ ;  /* 0x0000000000567805 */ /* 0x000fe2000001ff00 */
        /* <DEDUP_REMOVED lines=8> */
[----:B------:R-:W-:-:S02]  /*1040*/  MOV R93, RZ ;  /* 0x000000ff005d7202 */ /* 0x000fc40000000f00 */
[----:B------:R-:W-:Y:S02]  /*1050*/  MOV R95, RZ ;  /* 0x000000ff005f7202 */ /* 0x000fe40000000f00 */
[----:B------:R-:W-:Y:S02]  /*1060*/  MOV R97, RZ ;  /* 0x000000ff00617202 */ /* 0x000fe40000000f00 */
[----:B------:R-:W-:Y:S02]  /*1070*/  MOV R38, RZ ;  /* 0x000000ff00267202 */ /* 0x000fe40000000f00 */
[----:B------:R-:W-:Y:S02]  /*1080*/  MOV R40, RZ ;  /* 0x000000ff00287202 */ /* 0x000fe40000000f00 */
[----:B------:R-:W-:Y:S01]  /*1090*/  MOV R105, RZ ;  /* 0x000000ff00697202 */ /* 0x000fe20000000f00 */
[----:B------:R-:W-:Y:S05]  /*10a0*/  BRA `(.L_x_8) ;  /* 0x0000538000007947 */ /* 0x000fea0003800000 */
.L_x_7:
[----:B------:R-:W-:Y:S01]  /*10b0*/  MOV R11, c[0x0][0x398] ;  /* 0x0000e600000b7a02 */ /* 0x000fe20000000f00 */
[----:B------:R-:W-:-:S03]  /*10c0*/  IMAD R19, R19, c[0x0][0x398], RZ ;  /* 0x0000e60013137a24 */ /* 0x000fc600078e02ff */
[----:B------:R-:W-:Y:S01]  /*10d0*/  SHF.R.S32.HI R3, RZ, 0x1f, R11 ;  /* 0x0000001fff037819 */ /* 0x000fe2000001140b */
[----:B------:R-:W-:-:S04]  /*10e0*/  IMAD.WIDE.U32 R10, R76, R11, c[0x0][0x378] ;  /* 0x0000de004c0a7625 */ /* 0x000fc800078e000b */
[----:B------:R-:W-:-:S05]  /*10f0*/  IMAD R3, R3, R76, R19 ;  /* 0x0000004c03037224 */ /* 0x000fca00078e0213 */
[----:B------:R-:W-:-:S05]  /*1100*/  IADD3 R11, R11, R3, RZ ;  /* 0x000000030b0b7210 */ /* 0x000fca0007ffe0ff */
[----:B------:R0:W5:Y:S02]  /*1110*/  LDG.E.64 R34, [R10.64] ;  /* 0x000000100a227981 */ /* 0x000164000c1e1b00 */
[----:B-----5:R-:W1:Y:S01]  /*1120*/  MUFU.RCP R8, R5 ;  /* 0x0000000500087308 */ /* 0x020e620000001000 */
[----:B------:R-:W-:Y:S07]  /*1130*/  BSSY B5, `(.L_x_9) ;  /* 0x000000d000057945 */ /* 0x000fee0003800000 */
[----:B------:R-:W2:Y:S01]  /*1140*/  FCHK P0, R6, R5 ;  /* 0x0000000506007302 */ /* 0x000ea20000000000 */
[----:B-1----:R-:W-:-:S04]  /*1150*/  FFMA R3, -R5, R8, 1 ;  /* 0x3f80000005037423 */ /* 0x002fc80000000108 */
[----:B------:R-:W-:-:S04]  /*1160*/  FFMA R3, R8, R3, R8 ;  /* 0x0000000308037223 */ /* 0x000fc80000000008 */
[----:B------:R-:W-:-:S04]  /*1170*/  FFMA R8, R6, R3, RZ ;  /* 0x0000000306087223 */ /* 0x000fc800000000ff */
[----:B------:R-:W-:-:S04]  /*1180*/  FFMA R12, -R5, R8, R6 ;  /* 0x00000008050c7223 */ /* 0x000fc80000000106 */
[----:B------:R-:W-:Y:S01]  /*1190*/  FFMA R88, R3, R12, R8 ;  /* 0x0000000c03587223 */ /* 0x000fe20000000008 */
[----:B--2---:R-:W-:Y:S05]  /*11a0*/  @!P0 BRA `(.L_x_10) ;  /* 0x0000005000008947 */ /* 0x004fea0003800000 */
[----:B0-----:R-:W-:Y:S02]  /*11b0*/  MOV R25, R6 ;  /* 0x0000000600197202 */ /* 0x001fe40000000f00 */
[----:B------:R-:W-:Y:S02]  /*11c0*/  MOV R26, R5 ;  /* 0x00000005001a7202 */ /* 0x000fe40000000f00 */
[----:B------:R-:W-:Y:S02]  /*11d0*/  MOV R109, 0x11f0 ;  /* 0x000011f0006d7802 */ /* 0x000fe40000000f00 */
[----:B------:R-:W-:Y:S05]  /*11e0*/  CALL.REL.NOINC `($__internal_3_$__cuda_sm3x_div_rn_noftz_f32_slowpath) ;  /* 0x0000bee000007944 */ /* 0x000fea0003c00000 */
[----:B0-----:R-:W-:Y:S02]  /*11f0*/  MOV R88, R25 ;  /* 0x0000001900587202 */ /* 0x001fe40000000f00 */
.L_x_10:
[----:B0-----:R-:W-:Y:S05]  /*1200*/  BSYNC B5 ;  /* 0x0000000000057941 */ /* 0x001fea0003800000 */
.L_x_9:
[----:B------:R-:W0:Y:S01]  /*1210*/  MUFU.RCP R3, R4 ;  /* 0x0000000400037308 */ /* 0x000e220000001000 */
[----:B------:R-:W-:Y:S07]  /*1220*/  BSSY B5, `(.L_x_11) ;  /* 0x000000d000057945 */ /* 0x000fee0003800000 */
[----:B------:R-:W1:Y:S01]  /*1230*/  FCHK P0, R7, R4 ;  /* 0x0000000407007302 */ /* 0x000e620000000000 */
[----:B0-----:R-:W-:-:S04]  /*1240*/  FFMA R8, -R4, R3, 1 ;  /* 0x3f80000004087423 */ /* 0x001fc80000000103 */
[----:B------:R-:W-:-:S04]  /*1250*/  FFMA R8, R3, R8, R3 ;  /* 0x0000000803087223 */ /* 0x000fc80000000003 */
[----:B------:R-:W-:-:S04]  /*1260*/  FFMA R3, R7, R8, RZ ;  /* 0x0000000807037223 */ /* 0x000fc800000000ff */
[----:B------:R-:W-:-:S04]  /*1270*/  FFMA R10, -R4, R3, R7 ;  /* 0x00000003040a7223 */ /* 0x000fc80000000107 */
[----:B------:R-:W-:Y:S01]  /*1280*/  FFMA R83, R8, R10, R3 ;  /* 0x0000000a08537223 */ /* 0x000fe20000000003 */
[----:B-1----:R-:W-:Y:S05]  /*1290*/  @!P0 BRA `(.L_x_12) ;  /* 0x0000005000008947 */ /* 0x002fea0003800000 */
[----:B------:R-:W-:Y:S02]  /*12a0*/  MOV R25, R7 ;  /* 0x0000000700197202 */ /* 0x000fe40000000f00 */
[----:B------:R-:W-:Y:S02]  /*12b0*/  MOV R26, R4 ;  /* 0x00000004001a7202 */ /* 0x000fe40000000f00 */
[----:B------:R-:W-:Y:S02]  /*12c0*/  MOV R109, 0x12e0 ;  /* 0x000012e0006d7802 */ /* 0x000fe40000000f00 */
[----:B------:R-:W-:Y:S05]  /*12d0*/  CALL.REL.NOINC `($__internal_3_$__cuda_sm3x_div_rn_noftz_f32_slowpath) ;  /* 0x0000bdf000007944 */ /* 0x000fea0003c00000 */
[----:B0-----:R-:W-:Y:S02]  /*12e0*/  MOV R83, R25 ;  /* 0x0000001900537202 */ /* 0x001fe40000000f00 */
.L_x_12:
[----:B------:R-:W-:Y:S05]  /*12f0*/  BSYNC B5 ;  /* 0x0000000000057941 */ /* 0x000fea0003800000 */
.L_x_11:
        /* <DEDUP_REMOVED lines=14> */
.L_x_14:
[----:B------:R-:W-:Y:S05]  /*13e0*/  BSYNC B5 ;  /* 0x0000000000057941 */ /* 0x000fea0003800000 */
.L_x_13:
[----:B------:R-:W2:Y:S04]  /*13f0*/  LD.E.64 R18, [R34.64+0xf8] ;  /* 0x0000f81022127980 */ /* 0x000ea8000c101b00 */
[----:B------:R-:W3:Y:S04]  /*1400*/  LD.E R92, [R34.64+0x128] ;  /* 0x00012810225c7980 */ /* 0x000ee8000c101900 */
[----:B------:R0:W5:Y:S04]  /*1410*/  LD.E.64 R36, [R34.64+0x38] ;  /* 0x0000381022247980 */ /* 0x000168000c101b00 */
[----:B------:R0:W5:Y:S04]  /*1420*/  LD.E.64 R86, [R34.64+0xd0] ;  /* 0x0000d01022567980 */ /* 0x000168000c101b00 */
[----:B------:R0:W5:Y:S04]  /*1430*/  LD.E.64 R84, [R34.64+0xc8] ;  /* 0x0000c81022547980 */ /* 0x000168000c101b00 */
[----:B------:R0:W5:Y:S04]  /*1440*/  LD.E.64 R38, [R34.64+0x70] ;  /* 0x0000701022267980 */ /* 0x000168000c101b00 */
[----:B------:R0:W5:Y:S04]  /*1450*/  LD.E.64 R40, [R34.64] ;  /* 0x0000001022287980 */ /* 0x000168000c101b00 */
[----:B--2---:R-:W2:Y:S01]  /*1460*/  LD.E R18, [R18.64] ;  /* 0x0000001012127980 */ /* 0x004ea2000c101900 */
[----:B------:R-:W-:Y:S01]  /*1470*/  FADD R8, R21, c[0x0][0x3e8] ;  /* 0x0000fa0015087621 */ /* 0x000fe20000000000 */
[----:B------:R-:W-:Y:S01]  /*1480*/  BSSY B6, `(.L_x_15) ;  /* 0x000041d000067945 */ /* 0x000fe20003800000 */
[----:B---3--:R-:W-:Y:S01]  /*1490*/  FMUL R14, R92, 0.0010000000474974513054 ;  /* 0x3a83126f5c0e7820 */ /* 0x008fe20000400000 */
[----:B------:R-:W-:Y:S01]  /*14a0*/  CS2R R10, SRZ ;  /* 0x00000000000a7805 */ /* 0x000fe2000001ff00 */
[----:B------:R-:W-:-:S02]  /*14b0*/  MOV R16, 0x1 ;  /* 0x0000000100107802 */ /* 0x000fc40000000f00 */
[----:B------:R-:W-:Y:S01]  /*14c0*/  MOV R12, RZ ;  /* 0x000000ff000c7202 */ /* 0x000fe20000000f00 */
[----:B------:R-:W-:Y:S01]  /*14d0*/  FMUL R14, R14, R14 ;  /* 0x0000000e0e0e7220 */ /* 0x000fe20000400000 */
[----:B------:R-:W-:Y:S01]  /*14e0*/  MOV R13, R8 ;  /* 0x00000008000d7202 */ /* 0x000fe20000000f00 */
[----:B--2---:R0:W-:Y:S04]  /*14f0*/  STL [R1], R18 ;  /* 0x0000001201007387 */ /* 0x0041e80000100800 */
.L_x_124:
[----:B------:R-:W-:-:S04]  /*1500*/  IADD3 R102, R16, -0x1, RZ ;  /* 0xffffffff10667810 */ /* 0x000fc80007ffe0ff */
[----:B0-----:R-:W-:-:S05]  /*1510*/  LEA R104, R102, R1, 0x2 ;  /* 0x0000000166687211 */ /* 0x001fca00078e10ff */
[----:B------:R-:W2:Y:S02]  /*1520*/  LDL R21, [R104] ;  /* 0x0000000068157983 */ /* 0x000ea40000100800 */
[----:B012--5:R-:W-:-:S05]  /*1530*/  IMAD.WIDE R18, R21, 0x10, R84 ;  /* 0x0000001015127825 */ /* 0x027fca00078e0254 */
[----:B------:R-:W2:Y:S01]  /*1540*/  LD.E R24, [R18.64+0x4] ;  /* 0x0000041012187980 */ /* 0x000ea2000c101900 */
[----:B------:R-:W-:-:S03]  /*1550*/  IMAD.WIDE R20, R21, 0x10, R86 ;  /* 0x0000001015147825 */ /* 0x000fc600078e0256 */
[----:B------:R-:W3:Y:S04]  /*1560*/  LD.E R15, [R18.64] ;  /* 0x00000010120f7980 */ /* 0x000ee8000c101900 */
[----:B------:R-:W4:Y:S04]  /*1570*/  LD.E R26, [R18.64+0x8] ;  /* 0x00000810121a7980 */ /* 0x000f28000c101900 */
[----:B------:R-:W4:Y:S04]  /*1580*/  LD.E R17, [R20.64+0x4] ;  /* 0x0000041014117980 */ /* 0x000f28000c101900 */
[----:B------:R-:W4:Y:S04]  /*1590*/  LD.E R22, [R20.64] ;  /* 0x0000001014167980 */ /* 0x000f28000c101900 */
[----:B------:R-:W4:Y:S01]  /*15a0*/  LD.E R23, [R20.64+0x8] ;  /* 0x0000081014177980 */ /* 0x000f22000c101900 */
[----:B------:R-:W-:Y:S01]  /*15b0*/  BSSY B5, `(.L_x_16) ;  /* 0x0000406000057945 */ /* 0x000fe20003800000 */
[----:B------:R-:W-:-:S02]  /*15c0*/  MOV R99, R16 ;  /* 0x0000001000637202 */ /* 0x000fc40000000f00 */
[----:B------:R-:W-:Y:S02]  /*15d0*/  MOV R16, R102 ;  /* 0x0000006600107202 */ /* 0x000fe40000000f00 */
[----:B--2---:R-:W-:Y:S02]  /*15e0*/  FSETP.GEU.AND P1, PT, R83, R24, PT ;  /* 0x000000185300720b */ /* 0x004fe40003f2e000 */
[----:B---3--:R-:W-:Y:S02]  /*15f0*/  FSETP.GEU.AND P0, PT, R88, R15, PT ;  /* 0x0000000f5800720b */ /* 0x008fe40003f0e000 */
[----:B------:R-:W-:Y:S02]  /*1600*/  FSEL R24, R24, R83, !P1 ;  /* 0x0000005318187208 */ /* 0x000fe40004800000 */
[----:B----4-:R-:W-:Y:S02]  /*1610*/  FSETP.GEU.AND P2, PT, R3, R26, PT ;  /* 0x0000001a0300720b */ /* 0x010fe40003f4e000 */
[----:B------:R-:W-:-:S02]  /*1620*/  FSEL R15, R15, R88, !P0 ;  /* 0x000000580f0f7208 */ /* 0x000fc40004000000 */
[----:B------:R-:W-:Y:S02]  /*1630*/  FSETP.GT.AND P1, PT, R24, R17, PT ;  /* 0x000000111800720b */ /* 0x000fe40003f24000 */
[----:B------:R-:W-:Y:S02]  /*1640*/  FSEL R26, R26, R3, !P2 ;  /* 0x000000031a1a7208 */ /* 0x000fe40005000000 */
[----:B------:R-:W-:Y:S02]  /*1650*/  FSETP.GT.AND P0, PT, R15, R22, PT ;  /* 0x000000160f00720b */ /* 0x000fe40003f04000 */
[----:B------:R-:W-:Y:S01]  /*1660*/  FSEL R24, R17, R24, P1 ;  /* 0x0000001811187208 */ /* 0x000fe20000800000 */
[----:B------:R-:W-:Y:S01]  /*1670*/  FFMA R17, R92, 0.0010000000474974513054, R13 ;  /* 0x3a83126f5c117823 */ /* 0x000fe2000000000d */
[----:B------:R-:W-:Y:S02]  /*1680*/  FSETP.GT.AND P1, PT, R26, R23, PT ;  /* 0x000000171a00720b */ /* 0x000fe40003f24000 */
[----:B------:R-:W-:Y:S01]  /*1690*/  FSEL R15, R22, R15, P0 ;  /* 0x0000000f160f7208 */ /* 0x000fe20000000000 */
[----:B------:R-:W-:Y:S01]  /*16a0*/  FADD R24, R83, -R24 ;  /* 0x8000001853187221 */ /* 0x000fe20000000000 */
[----:B------:R-:W-:Y:S01]  /*16b0*/  FSEL R26, R23, R26, P1 ;  /* 0x0000001a171a7208 */ /* 0x000fe20000800000 */
[----:B------:R-:W-:-:S02]  /*16c0*/  FMUL R108, R17, R17 ;  /* 0x00000011116c7220 */ /* 0x000fc40000400000 */
[----:B------:R-:W-:Y:S01]  /*16d0*/  FADD R15, R88, -R15 ;  /* 0x8000000f580f7221 */ /* 0x000fe20000000000 */
[----:B------:R-:W-:Y:S01]  /*16e0*/  FMUL R24, R24, R24 ;  /* 0x0000001818187220 */ /* 0x000fe20000400000 */
[----:B------:R-:W-:-:S03]  /*16f0*/  FADD R26, R3, -R26 ;  /* 0x8000001a031a7221 */ /* 0x000fc60000000000 */
[----:B------:R-:W-:-:S04]  /*1700*/  FFMA R15, R15, R15, R24 ;  /* 0x0000000f0f0f7223 */ /* 0x000fc80000000018 */
[----:B------:R-:W-:-:S05]  /*1710*/  FFMA R15, R26, R26, R15 ;  /* 0x0000001a1a0f7223 */ /* 0x000fca000000000f */
[----:B------:R-:W-:-:S13]  /*1720*/  FSETP.GT.AND P0, PT, R15, R108, PT ;  /* 0x0000006c0f00720b */ /* 0x000fda0003f04000 */
[----:B------:R-:W-:Y:S05]  /*1730*/  @P0 BRA `(.L_x_17) ;  /* 0x00003ed000000947 */ /* 0x000fea0003800000 */
[----:B------:R-:W2:Y:S04]  /*1740*/  LD.E R18, [R18.64+0xc] ;  /* 0x00000c1012127980 */ /* 0x000ea8000c101900 */
[----:B------:R-:W3:Y:S04]  /*1750*/  LD.E R23, [R20.64+0xc] ;  /* 0x00000c1014177980 */ /* 0x000ee8000c101900 */
[----:B------:R-:W4:Y:S01]  /*1760*/  LD.E.U8 R17, [R20.64+0xf] ;  /* 0x00000f1014117980 */ /* 0x000f22000c101100 */
[----:B--2---:R-:W-:Y:S02]  /*1770*/  ISETP.GE.AND P0, PT, R18, RZ, PT ;  /* 0x000000ff1200720c */ /* 0x004fe40003f06270 */
[----:B---3--:R-:W-:-:S02]  /*1780*/  PRMT R15, R23, 0x7770, RZ ;  /* 0x00007770170f7816 */ /* 0x008fc400000000ff */
[----:B------:R-:W-:-:S04]  /*1790*/  PRMT R22, R23, 0x7771, RZ ;  /* 0x0000777117167816 */ /* 0x000fc800000000ff */
[----:B------:R-:W-:Y:S02]  /*17a0*/  PRMT R22, R22, 0x7604, R15 ;  /* 0x0000760416167816 */ /* 0x000fe4000000000f */
[----:B------:R-:W-:Y:S02]  /*17b0*/  PRMT R15, R23, 0x7772, RZ ;  /* 0x00007772170f7816 */ /* 0x000fe400000000ff */
[----:B----4-:R-:W-:Y:S02]  /*17c0*/  SHF.L.U32 R17, R17, 0x18, RZ ;  /* 0x0000001811117819 */ /* 0x010fe400000006ff */
[----:B------:R-:W-:Y:S02]  /*17d0*/  PRMT R22, R15, 0x7054, R22 ;  /* 0x000070540f167816 */ /* 0x000fe40000000016 */
[----:B------:R-:W-:Y:S02]  /*17e0*/  LOP3.LUT R91, R18, 0x7fffffff, RZ, 0xc0, !PT ;  /* 0x7fffffff125b7812 */ /* 0x000fe400078ec0ff */
[----:B------:R-:W-:Y:S01]  /*17f0*/  LOP3.LUT R101, R22, 0x7f000000, R17, 0xf8, !PT ;  /* 0x7f00000016657812 */ /* 0x000fe200078ef811 */
[----:B------:R-:W-:Y:S05]  /*1800*/  @!P0 BRA `(.L_x_18) ;  /* 0x000004a000008947 */ /* 0x000fea0003800000 */
[----:B------:R-:W-:-:S05]  /*1810*/  IMAD.WIDE.U32 R16, R91, 0x10, R84 ;  /* 0x000000105b107825 */ /* 0x000fca00078e0054 */
[----:B------:R-:W2:Y:S01]  /*1820*/  LD.E R15, [R16.64] ;  /* 0x00000010100f7980 */ /* 0x000ea2000c101900 */
[----:B------:R-:W-:-:S03]  /*1830*/  IMAD.WIDE R20, R101, 0x10, R84 ;  /* 0x0000001065147825 */ /* 0x000fc600078e0254 */
[----:B------:R-:W3:Y:S01]  /*1840*/  LD.E R26, [R16.64+0x4] ;  /* 0x00000410101a7980 */ /* 0x000ee2000c101900 */
[----:B------:R-:W-:-:S03]  /*1850*/  IMAD.WIDE.U32 R18, R91, 0x10, R86 ;  /* 0x000000105b127825 */ /* 0x000fc600078e0056 */
[----:B------:R-:W4:Y:S01]  /*1860*/  LD.E R98, [R20.64+0x4] ;  /* 0x0000041014627980 */ /* 0x000f22000c101900 */
[----:B------:R-:W-:-:S03]  /*1870*/  IMAD.WIDE R22, R101, 0x10, R86 ;  /* 0x0000001065167825 */ /* 0x000fc600078e0256 */
[----:B------:R-:W5:Y:S04]  /*1880*/  LD.E R24, [R18.64] ;  /* 0x0000001012187980 */ /* 0x000f68000c101900 */
[----:B------:R-:W5:Y:S04]  /*1890*/  LD.E R94, [R16.64+0x8] ;  /* 0x00000810105e7980 */ /* 0x000f68000c101900 */
[----:B------:R-:W5:Y:S04]  /*18a0*/  LD.E R93, [R20.64] ;  /* 0x00000010145d7980 */ /* 0x000f68000c101900 */
[----:B------:R-:W5:Y:S04]  /*18b0*/  LD.E R25, [R18.64+0x4] ;  /* 0x0000041012197980 */ /* 0x000f68000c101900 */
[----:B------:R-:W5:Y:S04]  /*18c0*/  LD.E R100, [R20.64+0x8] ;  /* 0x0000081014647980 */ /* 0x000f68000c101900 */
[----:B------:R-:W5:Y:S04]  /*18d0*/  LD.E R95, [R22.64+0x4] ;  /* 0x00000410165f7980 */ /* 0x000f68000c101900 */
[----:B------:R-:W5:Y:S04]  /*18e0*/  LD.E R27, [R18.64+0x8] ;  /* 0x00000810121b7980 */ /* 0x000f68000c101900 */
[----:B------:R-:W5:Y:S04]  /*18f0*/  LD.E R96, [R22.64] ;  /* 0x0000001016607980 */ /* 0x000f68000c101900 */
[----:B------:R-:W5:Y:S01]  /*1900*/  LD.E R97, [R22.64+0x8] ;  /* 0x0000081016617980 */ /* 0x000f62000c101900 */
[----:B--2---:R-:W-:-:S04]  /*1910*/  FSETP.GEU.AND P0, PT, R88, R15, PT ;  /* 0x0000000f5800720b */ /* 0x004fc80003f0e000 */
[----:B------:R-:W-:Y:S02]  /*1920*/  FSEL R15, R15, R88, !P0 ;  /* 0x000000580f0f7208 */ /* 0x000fe40004000000 */
[C---:B---3--:R-:W-:Y:S02]  /*1930*/  FSETP.GEU.AND P1, PT, R83.reuse, R26, PT ;  /* 0x0000001a5300720b */ /* 0x048fe40003f2e000 */
[----:B----4-:R-:W-:Y:S02]  /*1940*/  FSETP.GEU.AND P3, PT, R83, R98, PT ;  /* 0x000000625300720b */ /* 0x010fe40003f6e000 */
[-C--:B------:R-:W-:Y:S02]  /*1950*/  FSEL R26, R26, R83.reuse, !P1 ;  /* 0x000000531a1a7208 */ /* 0x080fe40004800000 */
[----:B-----5:R-:W-:Y:S02]  /*1960*/  FSETP.GT.AND P0, PT, R15, R24, PT ;  /* 0x000000180f00720b */ /* 0x020fe40003f04000 */
[----:B------:R-:W-:-:S02]  /*1970*/  FSEL R98, R98, R83, !P3 ;  /* 0x0000005362627208 */ /* 0x000fc40005800000 */
[----:B------:R-:W-:Y:S02]  /*1980*/  FSETP.GEU.AND P1, PT, R3, R94, PT ;  /* 0x0000005e0300720b */ /* 0x000fe40003f2e000 */
[----:B------:R-:W-:Y:S02]  /*1990*/  FSEL R15, R24, R15, P0 ;  /* 0x0000000f180f7208 */ /* 0x000fe40000000000 */
[----:B------:R-:W-:Y:S02]  /*19a0*/  FSETP.GEU.AND P2, PT, R88, R93, PT ;  /* 0x0000005d5800720b */ /* 0x000fe40003f4e000 */
[----:B------:R-:W-:Y:S02]  /*19b0*/  FSEL R94, R94, R3, !P1 ;  /* 0x000000035e5e7208 */ /* 0x000fe40004800000 */
[----:B------:R-:W-:Y:S02]  /*19c0*/  FSETP.GT.AND P0, PT, R26, R25, PT ;  /* 0x000000191a00720b */ /* 0x000fe40003f04000 */
[----:B------:R-:W-:-:S02]  /*19d0*/  FSEL R93, R93, R88, !P2 ;  /* 0x000000585d5d7208 */ /* 0x000fc40005000000 */
[----:B------:R-:W-:Y:S02]  /*19e0*/  FSETP.GEU.AND P3, PT, R3, R100, PT ;  /* 0x000000640300720b */ /* 0x000fe40003f6e000 */
[----:B------:R-:W-:Y:S02]  /*19f0*/  FSEL R26, R25, R26, P0 ;  /* 0x0000001a191a7208 */ /* 0x000fe40000000000 */
[----:B------:R-:W-:Y:S02]  /*1a00*/  FSETP.GT.AND P2, PT, R98, R95, PT ;  /* 0x0000005f6200720b */ /* 0x000fe40003f44000 */
[----:B------:R-:W-:Y:S02]  /*1a10*/  FSEL R100, R100, R3, !P3 ;  /* 0x0000000364647208 */ /* 0x000fe40005800000 */
[----:B------:R-:W-:Y:S02]  /*1a20*/  FSETP.GT.AND P0, PT, R94, R27, PT ;  /* 0x0000001b5e00720b */ /* 0x000fe40003f04000 */
[----:B------:R-:W-:-:S02]  /*1a30*/  FSEL R98, R95, R98, P2 ;  /* 0x000000625f627208 */ /* 0x000fc40001000000 */
[----:B------:R-:W-:Y:S02]  /*1a40*/  FSETP.GT.AND P1, PT, R93, R96, PT ;  /* 0x000000605d00720b */ /* 0x000fe40003f24000 */
[----:B------:R-:W-:Y:S01]  /*1a50*/  FSEL R94, R27, R94, P0 ;  /* 0x0000005e1b5e7208 */ /* 0x000fe20000000000 */
[C---:B------:R-:W-:Y:S01]  /*1a60*/  FADD R26, R83.reuse, -R26 ;  /* 0x8000001a531a7221 */ /* 0x040fe20000000000 */
[----:B------:R-:W-:Y:S01]  /*1a70*/  FSEL R93, R96, R93, P1 ;  /* 0x0000005d605d7208 */ /* 0x000fe20000800000 */
[----:B------:R-:W-:Y:S01]  /*1a80*/  FADD R98, R83, -R98 ;  /* 0x8000006253627221 */ /* 0x000fe20000000000 */
[----:B------:R-:W-:Y:S01]  /*1a90*/  FSETP.GT.AND P0, PT, R100, R97, PT ;  /* 0x000000616400720b */ /* 0x000fe20003f04000 */
[----:B------:R-:W-:Y:S01]  /*1aa0*/  FADD R15, R88, -R15 ;  /* 0x8000000f580f7221 */ /* 0x000fe20000000000 */
[----:B------:R-:W-:Y:S01]  /*1ab0*/  FMUL R26, R26, R26 ;  /* 0x0000001a1a1a7220 */ /* 0x000fe20000400000 */
[----:B------:R-:W-:Y:S01]  /*1ac0*/  FADD R93, R88, -R93 ;  /* 0x8000005d585d7221 */ /* 0x000fe20000000000 */
[----:B------:R-:W-:Y:S01]  /*1ad0*/  FSEL R100, R97, R100, P0 ;  /* 0x0000006461647208 */ /* 0x000fe20000000000 */
[----:B------:R-:W-:Y:S01]  /*1ae0*/  FMUL R98, R98, R98 ;  /* 0x0000006262627220 */ /* 0x000fe20000400000 */
[----:B------:R-:W-:Y:S01]  /*1af0*/  FFMA R15, R15, R15, R26 ;  /* 0x0000000f0f0f7223 */ /* 0x000fe2000000001a */
[----:B------:R-:W-:-:S02]  /*1b00*/  FADD R94, R3, -R94 ;  /* 0x8000005e035e7221 */ /* 0x000fc40000000000 */
[----:B------:R-:W-:Y:S01]  /*1b10*/  FFMA R93, R93, R93, R98 ;  /* 0x0000005d5d5d7223 */ /* 0x000fe20000000062 */
[----:B------:R-:W-:Y:S01]  /*1b20*/  FADD R100, R3, -R100 ;  /* 0x8000006403647221 */ /* 0x000fe20000000000 */
[----:B------:R-:W-:-:S03]  /*1b30*/  FFMA R15, R94, R94, R15 ;  /* 0x0000005e5e0f7223 */ /* 0x000fc6000000000f */
[----:B------:R-:W-:-:S05]  /*1b40*/  FFMA R93, R100, R100, R93 ;  /* 0x00000064645d7223 */ /* 0x000fca000000005d */
[----:B------:R-:W-:-:S13]  /*1b50*/  FSETP.GEU.AND P0, PT, R15, R93, PT ;  /* 0x0000005d0f00720b */ /* 0x000fda0003f0e000 */
[----:B------:R-:W-:Y:S05]  /*1b60*/  @!P0 BRA `(.L_x_19) ;  /* 0x000000a000008947 */ /* 0x000fea0003800000 */
[-C--:B------:R-:W-:Y:S02]  /*1b70*/  FSETP.GEU.AND P0, PT, R15, R108.reuse, PT ;  /* 0x0000006c0f00720b */ /* 0x080fe40003f0e000 */
[----:B------:R-:W-:Y:S02]  /*1b80*/  FSETP.GEU.AND P1, PT, R93, R108, PT ;  /* 0x0000006c5d00720b */ /* 0x000fe40003f2e000 */
[----:B------:R-:W-:-:S09]  /*1b90*/  MOV R16, R102 ;  /* 0x0000006600107202 */ /* 0x000fd20000000f00 */
[----:B------:R0:W-:Y:S01]  /*1ba0*/  @!P0 STL [R104], R91 ;  /* 0x0000005b68008387 */ /* 0x0001e20000100800 */
[----:B------:R-:W-:Y:S01]  /*1bb0*/  @!P0 MOV R16, R99 ;  /* 0x0000006300108202 */ /* 0x000fe20000000f00 */
[----:B------:R-:W-:Y:S05]  /*1bc0*/  @P1 BRA `(.L_x_17) ;  /* 0x00003a4000001947 */ /* 0x000fea0003800000 */
[C---:B------:R-:W-:Y:S02]  /*1bd0*/  LEA R15, R16.reuse, R1, 0x2 ;  /* 0x00000001100f7211 */ /* 0x040fe400078e10ff */
[----:B------:R-:W-:-:S03]  /*1be0*/  IADD3 R16, R16, 0x1, RZ ;  /* 0x0000000110107810 */ /* 0x000fc60007ffe0ff */
[----:B------:R1:W-:Y:S01]  /*1bf0*/  STL [R15], R101 ;  /* 0x000000650f007387 */ /* 0x0003e20000100800 */
[----:B------:R-:W-:Y:S05]  /*1c00*/  BRA `(.L_x_17) ;  /* 0x00003a0000007947 */ /* 0x000fea0003800000 */
.L_x_19:
        /* <DEDUP_REMOVED lines=10> */
.L_x_18:
[----:B------:R-:W-:-:S05]  /*1cb0*/  LEA R19, R91, R91, 0x1 ;  /* 0x0000005b5b137211 */ /* 0x000fca00078e08ff */
[----:B------:R-:W-:-:S05]  /*1cc0*/  IMAD.WIDE R18, R19, 0x4, R38 ;  /* 0x0000000413127825 */ /* 0x000fca00078e0226 */
[----:B------:R-:W2:Y:S04]  /*1cd0*/  LD.E R27, [R18.64] ;  /* 0x00000010121b7980 */ /* 0x000ea8000c101900 */
[----:B------:R-:W3:Y:S04]  /*1ce0*/  LD.E R95, [R18.64+0x4] ;  /* 0x00000410125f7980 */ /* 0x000ee8000c101900 */
[----:B------:R-:W4:Y:S01]  /*1cf0*/  LD.E R105, [R18.64+0x8] ;  /* 0x0000081012697980 */ /* 0x000f22000c101900 */
[----:B--2---:R-:W-:-:S04]  /*1d00*/  IMAD.WIDE R26, R27, 0xc, R40 ;  /* 0x0000000c1b1a7825 */ /* 0x004fc800078e0228 */
[--C-:B---3--:R-:W-:Y:S01]  /*1d10*/  IMAD.WIDE R94, R95, 0xc, R40.reuse ;  /* 0x0000000c5f5e7825 */ /* 0x108fe200078e0228 */
[----:B------:R-:W2:Y:S03]  /*1d20*/  LD.E R107, [R26.64] ;  /* 0x000000101a6b7980 */ /* 0x000ea6000c101900 */
[----:B----4-:R-:W-:Y:S01]  /*1d30*/  IMAD.WIDE R104, R105, 0xc, R40 ;  /* 0x0000000c69687825 */ /* 0x010fe200078e0228 */
[----:B------:R-:W3:Y:S04]  /*1d40*/  LD.E R110, [R26.64+0x8] ;  /* 0x000008101a6e7980 */ /* 0x000ee8000c101900 */
[----:B------:R-:W2:Y:S04]  /*1d50*/  LD.E R100, [R94.64] ;  /* 0x000000105e647980 */ /* 0x000ea8000c101900 */
[----:B------:R-:W3:Y:S04]  /*1d60*/  LD.E R101, [R104.64+0x8] ;  /* 0x0000081068657980 */ /* 0x000ee8000c101900 */
[----:B------:R-:W4:Y:S04]  /*1d70*/  LD.E R108, [R26.64+0x4] ;  /* 0x000004101a6c7980 */ /* 0x000f28000c101900 */
[----:B------:R-:W5:Y:S04]  /*1d80*/  LD.E R102, [R94.64+0x8] ;  /* 0x000008105e667980 */ /* 0x000f68000c101900 */
[----:B------:R-:W4:Y:S04]  /*1d90*/  LD.E R97, [R104.64] ;  /* 0x0000001068617980 */ /* 0x000f28000c101900 */
[----:B------:R-:W4:Y:S04]  /*1da0*/  LD.E R98, [R104.64+0x4] ;  /* 0x0000041068627980 */ /* 0x000f28000c101900 */
[----:B------:R-:W4:Y:S01]  /*1db0*/  LD.E R99, [R94.64+0x4] ;  /* 0x000004105e637980 */ /* 0x000f22000c101900 */
[----:B------:R-:W-:Y:S01]  /*1dc0*/  BSSY B2, `(.L_x_20) ;  /* 0x0000029000027945 */ /* 0x000fe20003800000 */
[----:B--2---:R-:W-:Y:S01]  /*1dd0*/  FADD R20, R100, -R107 ;  /* 0x8000006b64147221 */ /* 0x004fe20000000000 */
[----:B---3--:R-:W-:-:S04]  /*1de0*/  FADD R23, -R110, R101 ;  /* 0x000000656e177221 */ /* 0x008fc80000000100 */
[----:B------:R-:W-:Y:S01]  /*1df0*/  FMUL R15, R20, R23 ;  /* 0x00000017140f7220 */ /* 0x000fe20000400000 */
[----:B-----5:R-:W-:Y:S01]  /*1e00*/  FADD R24, R102, -R110 ;  /* 0x8000006e66187221 */ /* 0x020fe20000000000 */
[----:B----4-:R-:W-:Y:S01]  /*1e10*/  FADD R22, -R107, R97 ;  /* 0x000000616b167221 */ /* 0x010fe20000000100 */
[----:B------:R-:W-:-:S03]  /*1e20*/  FADD R21, -R108, R98 ;  /* 0x000000626c157221 */ /* 0x000fc60000000100 */
[CC--:B------:R-:W-:Y:S01]  /*1e30*/  FFMA R15, R24.reuse, R22.reuse, -R15 ;  /* 0x00000016180f7223 */ /* 0x0c0fe2000000080f */
[----:B------:R-:W-:Y:S01]  /*1e40*/  FADD R19, R99, -R108 ;  /* 0x8000006c63137221 */ /* 0x000fe20000000000 */
[----:B------:R-:W-:Y:S02]  /*1e50*/  FMUL R18, R24, R21 ;  /* 0x0000001518127220 */ /* 0x000fe40000400000 */
[----:B------:R-:W-:Y:S01]  /*1e60*/  FMUL R26, R15, R15 ;  /* 0x0000000f0f1a7220 */ /* 0x000fe20000400000 */
[C---:B------:R-:W-:Y:S01]  /*1e70*/  FMUL R25, R19.reuse, R22 ;  /* 0x0000001613197220 */ /* 0x040fe20000400000 */
[----:B------:R-:W-:-:S03]  /*1e80*/  FFMA R17, R19, R23, -R18 ;  /* 0x0000001713117223 */ /* 0x000fc60000000812 */
[----:B------:R-:W-:Y:S01]  /*1e90*/  FFMA R18, R20, R21, -R25 ;  /* 0x0000001514127223 */ /* 0x000fe20000000819 */
[----:B------:R-:W-:-:S04]  /*1ea0*/  FFMA R25, R17, R17, R26 ;  /* 0x0000001111197223 */ /* 0x000fc8000000001a */
[----:B------:R-:W-:Y:S01]  /*1eb0*/  FFMA R93, R18, R18, R25 ;  /* 0x00000012125d7223 */ /* 0x000fe20000000019 */
[----:B------:R-:W-:-:S04]  /*1ec0*/  FADD R26, -R99, R98 ;  /* 0x00000062631a7221 */ /* 0x000fc80000000100 */
[----:B------:R-:W-:Y:S01]  /*1ed0*/  IADD3 R94, R93, -0xd000000, RZ ;  /* 0xf30000005d5e7810 */ /* 0x000fe20007ffe0ff */
[----:B------:R-:W-:Y:S01]  /*1ee0*/  FADD R25, -R100, R97 ;  /* 0x0000006164197221 */ /* 0x000fe20000000100 */
[----:B------:R-:W-:Y:S02]  /*1ef0*/  FMUL R26, R26, R26 ;  /* 0x0000001a1a1a7220 */ /* 0x000fe40000400000 */
[----:B------:R-:W-:Y:S01]  /*1f00*/  ISETP.GT.U32.AND P0, PT, R94, 0x727fffff, PT ;  /* 0x727fffff5e00780c */ /* 0x000fe20003f04070 */
[----:B------:R0:W1:Y:S01]  /*1f10*/  MUFU.RSQ R96, R93 ;  /* 0x0000005d00607308 */ /* 0x0000620000001400 */
[----:B------:R-:W-:Y:S01]  /*1f20*/  FFMA R26, R25, R25, R26 ;  /* 0x00000019191a7223 */ /* 0x000fe2000000001a */
[----:B------:R-:W-:Y:S01]  /*1f30*/  FMUL R27, R19, R19 ;  /* 0x00000013131b7220 */ /* 0x000fe20000400000 */
[----:B------:R-:W-:Y:S01]  /*1f40*/  FMUL R25, R21, R21 ;  /* 0x0000001515197220 */ /* 0x000fe20000400000 */
[----:B------:R-:W-:Y:S02]  /*1f50*/  FADD R105, -R102, R101 ;  /* 0x0000006566697221 */ /* 0x000fe40000000100 */
[----:B------:R-:W-:Y:S01]  /*1f60*/  FFMA R27, R20, R20, R27 ;  /* 0x00000014141b7223 */ /* 0x000fe2000000001b */
[----:B------:R-:W-:Y:S01]  /*1f70*/  FFMA R104, R22, R22, R25 ;  /* 0x0000001616687223 */ /* 0x000fe20000000019 */
[----:B------:R-:W-:-:S02]  /*1f80*/  FFMA R105, R105, R105, R26 ;  /* 0x0000006969697223 */ /* 0x000fc4000000001a */
[----:B------:R-:W-:Y:S01]  /*1f90*/  FFMA R103, R24, R24, R27 ;  /* 0x0000001818677223 */ /* 0x000fe2000000001b */
[----:B------:R-:W-:Y:S01]  /*1fa0*/  FFMA R104, R23, R23, R104 ;  /* 0x0000001717687223 */ /* 0x000fe20000000068 */
[----:B------:R-:W-:Y:S05]  /*1fb0*/  @!P0 BRA `(.L_x_21) ;  /* 0x0000005000008947 */ /* 0x000fea0003800000 */
[----:B0-----:R-:W-:Y:S02]  /*1fc0*/  MOV R25, R93 ;  /* 0x0000005d00197202 */ /* 0x001fe40000000f00 */
[----:B------:R-:W-:Y:S02]  /*1fd0*/  MOV R111, 0x1ff0 ;  /* 0x00001ff0006f7802 */ /* 0x000fe40000000f00 */
[----:B-1----:R-:W-:Y:S05]  /*1fe0*/  CALL.REL.NOINC `($__internal_2_$__cuda_sm20_sqrt_rn_f32_slowpath) ;  /* 0x0000af7000007944 */ /* 0x002fea0003c00000 */
[----:B------:R-:W-:Y:S01]  /*1ff0*/  MOV R94, R25 ;  /* 0x00000019005e7202 */ /* 0x000fe20000000f00 */
[----:B------:R-:W-:Y:S05]  /*2000*/  BRA `(.L_x_22) ;  /* 0x0000004000007947 */ /* 0x000fea0003800000 */
.L_x_21:
[----:B01----:R-:W-:Y:S01]  /*2010*/  FMUL.FTZ R94, R93, R96 ;  /* 0x000000605d5e7220 */ /* 0x003fe20000410000 */
[----:B------:R-:W-:-:S03]  /*2020*/  FMUL.FTZ R26, R96, 0.5 ;  /* 0x3f000000601a7820 */ /* 0x000fc60000410000 */
[----:B------:R-:W-:-:S04]  /*2030*/  FFMA R25, -R94, R94, R93 ;  /* 0x0000005e5e197223 */ /* 0x000fc8000000015d */
[----:B------:R-:W-:Y:S02]  /*2040*/  FFMA R94, R25, R26, R94 ;  /* 0x0000001a195e7223 */ /* 0x000fe4000000005e */
.L_x_22:
[----:B------:R-:W-:Y:S05]  /*2050*/  BSYNC B2 ;  /* 0x0000000000027941 */ /* 0x000fea0003800000 */
.L_x_20:
[----:B------:R-:W-:Y:S01]  /*2060*/  FADD R26, R103, R104 ;  /* 0x00000068671a7221 */ /* 0x000fe20000000000 */
[----:B------:R-:W-:Y:S03]  /*2070*/  BSSY B7, `(.L_x_23) ;  /* 0x000000e000077945 */ /* 0x000fe60003800000 */
[----:B------:R-:W-:-:S04]  /*2080*/  FADD R93, R105, R26 ;  /* 0x0000001a695d7221 */ /* 0x000fc80000000000 */
[----:B------:R-:W0:Y:S08]  /*2090*/  MUFU.RCP R25, R93 ;  /* 0x0000005d00197308 */ /* 0x000e300000001000 */
        /* <DEDUP_REMOVED lines=11> */
.L_x_24:
[----:B------:R-:W-:Y:S05]  /*2150*/  BSYNC B7 ;  /* 0x0000000000077941 */ /* 0x000fea0003800000 */
.L_x_23:
[----:B0-----:R-:W-:-:S13]  /*2160*/  FSETP.GEU.AND P0, PT, R25, 9.9999999747524270788e-07, PT ;  /* 0x358637bd1900780b */ /* 0x001fda0003f0e000 */
[----:B------:R-:W-:Y:S05]  /*2170*/  @!P0 BRA `(.L_x_17) ;  /* 0x0000349000008947 */ /* 0x000fea0003800000 */
[----:B------:R-:W-:Y:S01]  /*2180*/  FADD R26, R83, -R108 ;  /* 0x8000006c531a7221 */ /* 0x000fe20000000000 */
[----:B------:R-:W-:Y:S01]  /*2190*/  FADD R25, R88, -R107 ;  /* 0x8000006b58197221 */ /* 0x000fe20000000000 */
[----:B------:R-:W-:Y:S01]  /*21a0*/  FADD R96, R3, -R110 ;  /* 0x8000006e03607221 */ /* 0x000fe20000000000 */
[----:B------:R-:W-:Y:S01]  /*21b0*/  BSSY B7, `(.L_x_25) ;  /* 0x0000086000077945 */ /* 0x000fe20003800000 */
[-C--:B------:R-:W-:Y:S01]  /*21c0*/  FMUL R93, R21, R26.reuse ;  /* 0x0000001a155d7220 */ /* 0x080fe20000400000 */
[----:B------:R-:W-:-:S03]  /*21d0*/  FMUL R27, R19, R26 ;  /* 0x0000001a131b7220 */ /* 0x000fc60000400000 */
[-C--:B------:R-:W-:Y:S01]  /*21e0*/  FFMA R26, R22, R25.reuse, R93 ;  /* 0x00000019161a7223 */ /* 0x080fe2000000005d */
[----:B------:R-:W-:Y:S01]  /*21f0*/  FFMA R25, R20, R25, R27 ;  /* 0x0000001914197223 */ /* 0x000fe2000000001b */
[----:B------:R-:W-:Y:S02]  /*2200*/  MOV R93, RZ ;  /* 0x000000ff005d7202 */ /* 0x000fe40000000f00 */
[-C--:B------:R-:W-:Y:S01]  /*2210*/  FFMA R26, R23, R96.reuse, R26 ;  /* 0x00000060171a7223 */ /* 0x080fe2000000001a */
[----:B------:R-:W-:Y:S01]  /*2220*/  FFMA R25, R24, R96, R25 ;  /* 0x0000006018197223 */ /* 0x000fe20000000019 */
[----:B------:R-:W-:-:S03]  /*2230*/  MOV R27, 0x3f800000 ;  /* 0x3f800000001b7802 */ /* 0x000fc60000000f00 */
[----:B------:R-:W-:Y:S02]  /*2240*/  FSETP.GTU.AND P0, PT, R26, RZ, PT ;  /* 0x000000ff1a00720b */ /* 0x000fe40003f0c000 */
[----:B------:R-:W-:-:S13]  /*2250*/  FSETP.LE.AND P1, PT, R25, RZ, PT ;  /* 0x000000ff1900720b */ /* 0x000fda0003f23000 */
[----:B------:R-:W-:Y:S05]  /*2260*/  @!P0 BRA P1, `(.L_x_26) ;  /* 0x000007a000008947 */ /* 0x000fea0000800000 */
[----:B------:R-:W-:Y:S01]  /*2270*/  FADD R96, R83, -R99 ;  /* 0x8000006353607221 */ /* 0x000fe20000000000 */
[----:B------:R-:W-:-:S03]  /*2280*/  FADD R27, R88, -R100 ;  /* 0x80000064581b7221 */ /* 0x000fc60000000000 */
[-C--:B------:R-:W-:Y:S01]  /*2290*/  FMUL R93, R19, R96.reuse ;  /* 0x00000060135d7220 */ /* 0x080fe20000400000 */
[----:B------:R-:W-:Y:S01]  /*22a0*/  FMUL R95, R21, R96 ;  /* 0x00000060155f7220 */ /* 0x000fe20000400000 */
[----:B------:R-:W-:Y:S02]  /*22b0*/  FADD R96, R3, -R102 ;  /* 0x8000006603607221 */ /* 0x000fe40000000000 */
[-C--:B------:R-:W-:Y:S01]  /*22c0*/  FFMA R93, R20, R27.reuse, R93 ;  /* 0x0000001b145d7223 */ /* 0x080fe2000000005d */
[----:B------:R-:W-:Y:S01]  /*22d0*/  FFMA R112, R22, R27, R95 ;  /* 0x0000001b16707223 */ /* 0x000fe2000000005f */
[----:B------:R-:W-:Y:S02]  /*22e0*/  MOV R27, RZ ;  /* 0x000000ff001b7202 */ /* 0x000fe40000000f00 */
[-C--:B------:R-:W-:Y:S01]  /*22f0*/  FFMA R116, R24, R96.reuse, R93 ;  /* 0x0000006018747223 */ /* 0x080fe2000000005d */
[----:B------:R-:W-:Y:S01]  /*2300*/  FFMA R109, R23, R96, R112 ;  /* 0x00000060176d7223 */ /* 0x000fe20000000070 */
[----:B------:R-:W-:-:S03]  /*2310*/  MOV R93, 0x3f800000 ;  /* 0x3f800000005d7802 */ /* 0x000fc60000000f00 */
[----:B------:R-:W-:Y:S02]  /*2320*/  FSETP.GE.AND P1, PT, R116, RZ, PT ;  /* 0x000000ff7400720b */ /* 0x000fe40003f26000 */
[----:B------:R-:W-:-:S13]  /*2330*/  FSETP.GTU.AND P0, PT, R109, R116, PT ;  /* 0x000000746d00720b */ /* 0x000fda0003f0c000 */
[----:B------:R-:W-:Y:S05]  /*2340*/  @!P0 BRA P1, `(.L_x_26) ;  /* 0x000006c000008947 */ /* 0x000fea0000800000 */
[----:B------:R-:W-:Y:S01]  /*2350*/  FMUL R96, R26, R116 ;  /* 0x000000741a607220 */ /* 0x000fe20000400000 */
[----:B------:R-:W-:-:S03]  /*2360*/  FSETP.LE.AND P1, PT, R116, RZ, PT ;  /* 0x000000ff7400720b */ /* 0x000fc60003f23000 */
[----:B------:R-:W-:-:S05]  /*2370*/  FFMA R96, R25, R109, -R96 ;  /* 0x0000006d19607223 */ /* 0x000fca0000000860 */
[----:B------:R-:W-:-:S04]  /*2380*/  FSETP.GTU.AND P0, PT, R96, RZ, PT ;  /* 0x000000ff6000720b */ /* 0x000fc80003f0c000 */
[----:B------:R-:W-:-:S13]  /*2390*/  FSETP.GE.AND P0, PT, R25, RZ, !P0 ;  /* 0x000000ff1900720b */ /* 0x000fda0004706000 */
[----:B------:R-:W-:Y:S05]  /*23a0*/  @P0 BRA P1, `(.L_x_27) ;  /* 0x0000056000000947 */ /* 0x000fea0000800000 */
        /* <DEDUP_REMOVED lines=10> */
[----:B------:R-:W-:-:S04]  /*2450*/  MOV R93, RZ ;  /* 0x000000ff005d7202 */ /* 0x000fc80000000f00 */
[----:B------:R-:W-:Y:S02]  /*2460*/  FSETP.GTU.AND P0, PT, R118, R95, PT ;  /* 0x0000005f7600720b */ /* 0x000fe40003f0c000 */
[----:B------:R-:W-:-:S13]  /*2470*/  FSETP.GE.AND P1, PT, R95, RZ, PT ;  /* 0x000000ff5f00720b */ /* 0x000fda0003f26000 */
[----:B------:R-:W-:Y:S05]  /*2480*/  @!P0 BRA P1, `(.L_x_26) ;  /* 0x0000058000008947 */ /* 0x000fea0000800000 */
[----:B------:R-:W-:Y:S01]  /*2490*/  FMUL R25, R25, R95 ;  /* 0x0000005f19197220 */ /* 0x000fe20000400000 */
[----:B------:R-:W-:-:S03]  /*24a0*/  FSETP.LE.AND P1, PT, R95, RZ, PT ;  /* 0x000000ff5f00720b */ /* 0x000fc60003f23000 */
[----:B------:R-:W-:-:S05]  /*24b0*/  FFMA R120, R26, R118, -R25 ;  /* 0x000000761a787223 */ /* 0x000fca0000000819 */
[----:B------:R-:W-:-:S04]  /*24c0*/  FSETP.GTU.AND P0, PT, R120, RZ, PT ;  /* 0x000000ff7800720b */ /* 0x000fc80003f0c000 */
[----:B------:R-:W-:-:S13]  /*24d0*/  FSETP.GE.AND P0, PT, R26, RZ, !P0 ;  /* 0x000000ff1a00720b */ /* 0x000fda0004706000 */
[----:B------:R-:W-:Y:S05]  /*24e0*/  @P0 BRA P1, `(.L_x_28) ;  /* 0x000002f000000947 */ /* 0x000fea0000800000 */
[----:B------:R-:W-:Y:S01]  /*24f0*/  FMUL R25, R109, R118 ;  /* 0x000000766d197220 */ /* 0x000fe20000400000 */
[----:B------:R-:W-:-:S03]  /*2500*/  FADD R118, R118, -R95 ;  /* 0x8000005f76767221 */ /* 0x000fc60000000000 */
[C---:B------:R-:W-:Y:S01]  /*2510*/  FFMA R27, R116.reuse, R95, -R25 ;  /* 0x0000005f741b7223 */ /* 0x040fe20000000819 */
[----:B------:R-:W-:Y:S01]  /*2520*/  FADD R25, -R116, R109 ;  /* 0x0000006d74197221 */ /* 0x000fe20000000100 */
[----:B------:R-:W-:-:S03]  /*2530*/  FSETP.GE.AND P1, PT, R118, RZ, PT ;  /* 0x000000ff7600720b */ /* 0x000fc60003f26000 */
[----:B------:R-:W-:-:S04]  /*2540*/  FSETP.GTU.AND P0, PT, R27, RZ, PT ;  /* 0x000000ff1b00720b */ /* 0x000fc80003f0c000 */
[----:B------:R-:W-:-:S13]  /*2550*/  FSETP.GE.AND P0, PT, R25, RZ, !P0 ;  /* 0x000000ff1900720b */ /* 0x000fda0004706000 */
[----:B------:R-:W-:Y:S05]  /*2560*/  @P0 BRA P1, `(.L_x_29) ;  /* 0x0000014000000947 */ /* 0x000fea0000800000 */
[----:B------:R-:W-:Y:S01]  /*2570*/  FADD R25, R120, R27 ;  /* 0x0000001b78197221 */ /* 0x000fe20000000000 */
[----:B------:R-:W-:Y:S03]  /*2580*/  BSSY B3, `(.L_x_30) ;  /* 0x000000e000037945 */ /* 0x000fe60003800000 */
[----:B------:R-:W-:-:S05]  /*2590*/  FADD R26, R96, R25 ;  /* 0x00000019601a7221 */ /* 0x000fca0000000000 */
[----:B------:R-:W-:-:S04]  /*25a0*/  IADD3 R25, R26, 0x1800000, RZ ;  /* 0x018000001a197810 */ /* 0x000fc80007ffe0ff */
[----:B------:R-:W-:-:S04]  /*25b0*/  LOP3.LUT R25, R25, 0x7f800000, RZ, 0xc0, !PT ;  /* 0x7f80000019197812 */ /* 0x000fc800078ec0ff */
[----:B------:R-:W-:-:S13]  /*25c0*/  ISETP.GT.U32.AND P0, PT, R25, 0x1ffffff, PT ;  /* 0x01ffffff1900780c */ /* 0x000fda0003f04070 */
[----:B------:R-:W-:Y:S05]  /*25d0*/  @P0 BRA `(.L_x_31) ;  /* 0x0000004000000947 */ /* 0x000fea0003800000 */
[----:B------:R-:W-:Y:S02]  /*25e0*/  MOV R111, 0x2600 ;  /* 0x00002600006f7802 */ /* 0x000fe40000000f00 */
[----:B------:R-:W-:Y:S05]  /*25f0*/  CALL.REL.NOINC `($__internal_1_$__cuda_sm20_rcp_rn_f32_slowpath) ;  /* 0x0000a60000007944 */ /* 0x000fea0003c00000 */
[----:B------:R-:W-:Y:S01]  /*2600*/  MOV R27, R25 ;  /* 0x00000019001b7202 */ /* 0x000fe20000000f00 */
[----:B------:R-:W-:Y:S05]  /*2610*/  BRA `(.L_x_32) ;  /* 0x0000004000007947 */ /* 0x000fea0003800000 */
.L_x_31:
[----:B------:R-:W0:Y:S02]  /*2620*/  MUFU.RCP R27, R26 ;  /* 0x0000001a001b7308 */ /* 0x000e240000001000 */
[----:B0-----:R-:W-:-:S04]  /*2630*/  FFMA R25, R26, R27, -1 ;  /* 0xbf8000001a197423 */ /* 0x001fc8000000001b */
[----:B------:R-:W-:-:S04]  /*2640*/  FADD.FTZ R26, -R25, -RZ ;  /* 0x800000ff191a7221 */ /* 0x000fc80000010100 */
[----:B------:R-:W-:Y:S02]  /*2650*/  FFMA R27, R27, R26, R27 ;  /* 0x0000001a1b1b7223 */ /* 0x000fe4000000001b */
.L_x_32:
[----:B------:R-:W-:Y:S05]  /*2660*/  BSYNC B3 ;  /* 0x0000000000037941 */ /* 0x000fea0003800000 */
.L_x_30:
[----:B------:R-:W-:-:S04]  /*2670*/  FMUL R93, R120, R27 ;  /* 0x0000001b785d7220 */ /* 0x000fc80000400000 */
[----:B------:R-:W-:-:S04]  /*2680*/  FADD R25, -R93, 1 ;  /* 0x3f8000005d197421 */ /* 0x000fc80000000100 */
[----:B------:R-:W-:Y:S01]  /*2690*/  FFMA R27, -R96, R27, R25 ;  /* 0x0000001b601b7223 */ /* 0x000fe20000000119 */
[----:B------:R-:W-:Y:S05]  /*26a0*/  BRA `(.L_x_26) ;  /* 0x0000036000007947 */ /* 0x000fea0003800000 */
.L_x_29:
[----:B------:R-:W-:Y:S01]  /*26b0*/  FADD R118, R25, R118 ;  /* 0x0000007619767221 */ /* 0x000fe20000000000 */
[----:B------:R-:W-:Y:S03]  /*26c0*/  BSSY B8, `(.L_x_33) ;  /* 0x000000d000087945 */ /* 0x000fe60003800000 */
        /* <DEDUP_REMOVED lines=9> */
[----:B------:R-:W-:Y:S02]  /*2760*/  MOV R109, 0x2780 ;  /* 0x00002780006d7802 */ /* 0x000fe40000000f00 */
[----:B------:R-:W-:Y:S05]  /*2770*/  CALL.REL.NOINC `($__internal_3_$__cuda_sm3x_div_rn_noftz_f32_slowpath) ;  /* 0x0000a95000007944 */ /* 0x000fea0003c00000 */
[----:B0-----:R-:W-:Y:S02]  /*2780*/  MOV R27, R25 ;  /* 0x00000019001b7202 */ /* 0x001fe40000000f00 */
.L_x_34:
[----:B------:R-:W-:Y:S05]  /*2790*/  BSYNC B8 ;  /* 0x0000000000087941 */ /* 0x000fea0003800000 */
.L_x_33:
[----:B------:R-:W-:-:S04]  /*27a0*/  FADD R93, -R27, 1 ;  /* 0x3f8000001b5d7421 */ /* 0x000fc80000000100 */
[----:B------:R-:W-:-:S04]  /*27b0*/  FADD R26, -R93, 1 ;  /* 0x3f8000005d1a7421 */ /* 0x000fc80000000100 */
[----:B------:R-:W-:Y:S01]  /*27c0*/  FADD R27, R26, -R27 ;  /* 0x8000001b1a1b7221 */ /* 0x000fe20000000000 */
[----:B------:R-:W-:Y:S05]  /*27d0*/  BRA `(.L_x_26) ;  /* 0x0000023000007947 */ /* 0x000fea0003800000 */
.L_x_28:
[----:B------:R-:W-:Y:S01]  /*27e0*/  FADD R95, R26, -R95 ;  /* 0x8000005f1a5f7221 */ /* 0x000fe20000000000 */
[----:B------:R-:W-:Y:S01]  /*27f0*/  BSSY B8, `(.L_x_35) ;  /* 0x000000f000087945 */ /* 0x000fe20003800000 */
[----:B------:R-:W-:Y:S02]  /*2800*/  MOV R93, RZ ;  /* 0x000000ff005d7202 */ /* 0x000fe40000000f00 */
        /* <DEDUP_REMOVED lines=13> */
.L_x_36:
[----:B------:R-:W-:Y:S05]  /*28e0*/  BSYNC B8 ;  /* 0x0000000000087941 */ /* 0x000fea0003800000 */
.L_x_35:
[----:B------:R-:W-:Y:S01]  /*28f0*/  FADD R27, -R27, 1 ;  /* 0x3f8000001b1b7421 */ /* 0x000fe20000000100 */
[----:B------:R-:W-:Y:S05]  /*2900*/  BRA `(.L_x_26) ;  /* 0x0000010000007947 */ /* 0x000fea0003800000 */
.L_x_27:
[----:B------:R-:W-:Y:S01]  /*2910*/  FADD R116, R25, -R116 ;  /* 0x8000007419747221 */ /* 0x000fe20000000000 */
        /* <DEDUP_REMOVED lines=13> */
.L_x_38:
[----:B------:R-:W-:Y:S05]  /*29f0*/  BSYNC B8 ;  /* 0x0000000000087941 */ /* 0x000fea0003800000 */
.L_x_37:
[----:B------:R-:W-:Y:S02]  /*2a00*/  FADD R27, -R93, 1 ;  /* 0x3f8000005d1b7421 */ /* 0x000fe40000000100 */
.L_x_26:
[----:B------:R-:W-:Y:S05]  /*2a10*/  BSYNC B7 ;  /* 0x0000000000077941 */ /* 0x000fea0003800000 */
.L_x_25:
[----:B------:R-:W-:Y:S01]  /*2a20*/  FADD R26, -R27, 1 ;  /* 0x3f8000001b1a7421 */ /* 0x000fe20000000100 */
[-C--:B------:R-:W-:Y:S01]  /*2a30*/  FMUL R25, R99, R93.reuse ;  /* 0x0000005d63197220 */ /* 0x080fe20000400000 */
[----:B------:R-:W-:Y:S01]  /*2a40*/  FMUL R96, R100, R93 ;  /* 0x0000005d64607220 */ /* 0x000fe20000400000 */
[----:B------:R-:W-:Y:S01]  /*2a50*/  BSSY B2, `(.L_x_39) ;  /* 0x000001c000027945 */ /* 0x000fe20003800000 */
[----:B------:R-:W-:Y:S01]  /*2a60*/  FADD R95, R26, -R93 ;  /* 0x8000005d1a5f7221 */ /* 0x000fe20000000000 */
[----:B------:R-:W-:Y:S01]  /*2a70*/  FFMA R109, R108, R27, R25 ;  /* 0x0000001b6c6d7223 */ /* 0x000fe20000000019 */
[----:B------:R-:W-:Y:S01]  /*2a80*/  FMUL R25, R102, R93 ;  /* 0x0000005d66197220 */ /* 0x000fe20000400000 */
[----:B------:R-:W-:Y:S01]  /*2a90*/  FFMA R96, R107, R27, R96 ;  /* 0x0000001b6b607223 */ /* 0x000fe20000000060 */
[----:B------:R-:W-:Y:S01]  /*2aa0*/  FFMA R117, R92, 0.0010000000474974513054, R13 ;  /* 0x3a83126f5c757823 */ /* 0x000fe2000000000d */
[----:B------:R-:W-:Y:S01]  /*2ab0*/  FFMA R114, R98, R95, R109 ;  /* 0x0000005f62727223 */ /* 0x000fe2000000006d */
[----:B------:R-:W-:Y:S01]  /*2ac0*/  FFMA R26, R110, R27, R25 ;  /* 0x0000001b6e1a7223 */ /* 0x000fe20000000019 */
[----:B------:R-:W-:-:S02]  /*2ad0*/  FFMA R113, R97, R95, R96 ;  /* 0x0000005f61717223 */ /* 0x000fc40000000060 */
[----:B------:R-:W-:Y:S01]  /*2ae0*/  FADD R27, -R83, R114 ;  /* 0x00000072531b7221 */ /* 0x000fe20000000100 */
[----:B------:R-:W-:Y:S01]  /*2af0*/  FFMA R115, R101, R95, R26 ;  /* 0x0000005f65737223 */ /* 0x000fe2000000001a */
[----:B------:R-:W-:Y:S02]  /*2b00*/  FADD R25, -R88, R113 ;  /* 0x0000007158197221 */ /* 0x000fe40000000100 */
[----:B------:R-:W-:Y:S01]  /*2b10*/  FMUL R96, R27, R27 ;  /* 0x0000001b1b607220 */ /* 0x000fe20000400000 */
[----:B------:R-:W-:-:S03]  /*2b20*/  FADD R26, -R3, R115 ;  /* 0x00000073031a7221 */ /* 0x000fc60000000100 */
[----:B------:R-:W-:-:S04]  /*2b30*/  FFMA R25, R25, R25, R96 ;  /* 0x0000001919197223 */ /* 0x000fc80000000060 */
[----:B------:R-:W-:-:S04]  /*2b40*/  FFMA R25, R26, R26, R25 ;  /* 0x0000001a1a197223 */ /* 0x000fc80000000019 */
[----:B------:R0:W1:Y:S01]  /*2b50*/  MUFU.RSQ R26, R25 ;  /* 0x00000019001a7308 */ /* 0x0000620000001400 */
[----:B------:R-:W-:-:S04]  /*2b60*/  IADD3 R27, R25, -0xd000000, RZ ;  /* 0xf3000000191b7810 */ /* 0x000fc80007ffe0ff */
[----:B------:R-:W-:-:S13]  /*2b70*/  ISETP.GT.U32.AND P0, PT, R27, 0x727fffff, PT ;  /* 0x727fffff1b00780c */ /* 0x000fda0003f04070 */
[----:B------:R-:W-:Y:S05]  /*2b80*/  @!P0 BRA `(.L_x_40) ;  /* 0x0000004000008947 */ /* 0x000fea0003800000 */
[----:B01----:R-:W-:Y:S02]  /*2b90*/  MOV R111, 0x2bb0 ;  /* 0x00002bb0006f7802 */ /* 0x003fe40000000f00 */
[----:B------:R-:W-:Y:S05]  /*2ba0*/  CALL.REL.NOINC `($__internal_2_$__cuda_sm20_sqrt_rn_f32_slowpath) ;  /* 0x0000a3b000007944 */ /* 0x000fea0003c00000 */
[----:B------:R-:W-:Y:S01]  /*2bb0*/  MOV R96, R25 ;  /* 0x0000001900607202 */ /* 0x000fe20000000f00 */
[----:B------:R-:W-:Y:S05]  /*2bc0*/  BRA `(.L_x_41) ;  /* 0x0000004000007947 */ /* 0x000fea0003800000 */
.L_x_40:
[----:B01----:R-:W-:Y:S01]  /*2bd0*/  FMUL.FTZ R96, R25, R26 ;  /* 0x0000001a19607220 */ /* 0x003fe20000410000 */
[----:B------:R-:W-:-:S03]  /*2be0*/  FMUL.FTZ R26, R26, 0.5 ;  /* 0x3f0000001a1a7820 */ /* 0x000fc60000410000 */
[----:B------:R-:W-:-:S04]  /*2bf0*/  FFMA R25, -R96, R96, R25 ;  /* 0x0000006060197223 */ /* 0x000fc80000000119 */
[----:B------:R-:W-:Y:S02]  /*2c00*/  FFMA R96, R25, R26, R96 ;  /* 0x0000001a19607223 */ /* 0x000fe40000000060 */
.L_x_41:
[----:B------:R-:W-:Y:S05]  /*2c10*/  BSYNC B2 ;  /* 0x0000000000027941 */ /* 0x000fea0003800000 */
.L_x_39:
[----:B------:R-:W-:-:S13]  /*2c20*/  FSETP.GEU.AND P0, PT, R96, R117, PT ;  /* 0x000000756000720b */ /* 0x000fda0003f0e000 */
[----:B------:R-:W-:Y:S05]  /*2c30*/  @P0 BRA `(.L_x_17) ;  /* 0x000029d000000947 */ /* 0x000fea0003800000 */
[--C-:B------:R-:W-:Y:S01]  /*2c40*/  FADD R112, -R108, R114.reuse ;  /* 0x000000726c707221 */ /* 0x100fe20000000100 */
[----:B------:R-:W-:Y:S01]  /*2c50*/  FADD R108, -R107, R113 ;  /* 0x000000716b6c7221 */ /* 0x000fe20000000100 */
[----:B------:R-:W-:Y:S01]  /*2c60*/  FADD R110, -R110, R115 ;  /* 0x000000736e6e7221 */ /* 0x000fe20000000100 */
[----:B------:R-:W-:Y:S01]  /*2c70*/  FADD R26, -R98, R114 ;  /* 0x00000072621a7221 */ /* 0x000fe20000000100 */
[----:B------:R-:W-:Y:S01]  /*2c80*/  FMUL R25, R112, R112 ;  /* 0x0000007070197220 */ /* 0x000fe20000400000 */
[----:B------:R-:W-:Y:S02]  /*2c90*/  BSSY B7, `(.L_x_42) ;  /* 0x000021c000077945 */ /* 0x000fe40003800000 */
[----:B------:R-:W-:Y:S01]  /*2ca0*/  FMUL R26, R26, R26 ;  /* 0x0000001a1a1a7220 */ /* 0x000fe20000400000 */
[----:B------:R-:W-:-:S04]  /*2cb0*/  FFMA R25, R108, R108, R25 ;  /* 0x0000006c6c197223 */ /* 0x000fc80000000019 */
[----:B------:R-:W-:Y:S01]  /*2cc0*/  FFMA R27, R110, R110, R25 ;  /* 0x0000006e6e1b7223 */ /* 0x000fe20000000019 */
[----:B------:R-:W-:-:S04]  /*2cd0*/  FADD R25, -R97, R113 ;  /* 0x0000007161197221 */ /* 0x000fc80000000100 */
[----:B------:R-:W-:Y:S01]  /*2ce0*/  FSETP.GEU.AND P0, PT, R27, R14, PT ;  /* 0x0000000e1b00720b */ /* 0x000fe20003f0e000 */
[----:B------:R-:W-:Y:S01]  /*2cf0*/  FFMA R26, R25, R25, R26 ;  /* 0x00000019191a7223 */ /* 0x000fe2000000001a */
[----:B------:R-:W-:-:S04]  /*2d00*/  FADD R25, -R101, R115 ;  /* 0x0000007365197221 */ /* 0x000fc80000000100 */
[----:B------:R-:W-:-:S07]  /*2d10*/  FFMA R109, R25, R25, R26 ;  /* 0x00000019196d7223 */ /* 0x000fce000000001a */
[----:B------:R-:W-:Y:S05]  /*2d20*/  @!P0 BRA `(.L_x_43) ;  /* 0x0000171000008947 */ /* 0x000fea0003800000 */
[----:B------:R-:W-:Y:S01]  /*2d30*/  FADD R114, -R99, R114 ;  /* 0x0000007263727221 */ /* 0x000fe20000000100 */
[----:B------:R-:W-:Y:S01]  /*2d40*/  FADD R26, -R100, R113 ;  /* 0x00000071641a7221 */ /* 0x000fe20000000100 */
[----:B------:R-:W-:Y:S02]  /*2d50*/  FADD R116, -R102, R115 ;  /* 0x0000007366747221 */ /* 0x000fe40000000100 */
[----:B------:R-:W-:-:S04]  /*2d60*/  FMUL R25, R114, R114 ;  /* 0x0000007272197220 */ /* 0x000fc80000400000 */
[----:B------:R-:W-:-:S04]  /*2d70*/  FFMA R25, R26, R26, R25 ;  /* 0x0000001a1a197223 */ /* 0x000fc80000000019 */
[----:B------:R-:W-:-:S05]  /*2d80*/  FFMA R107, R116, R116, R25 ;  /* 0x00000074746b7223 */ /* 0x000fca0000000019 */
[----:B------:R-:W-:-:S13]  /*2d90*/  FSETP.GEU.AND P0, PT, R107, R14, PT ;  /* 0x0000000e6b00720b */ /* 0x000fda0003f0e000 */
[----:B------:R-:W-:Y:S05]  /*2da0*/  @!P0 BRA `(.L_x_44) ;  /* 0x00000c4000008947 */ /* 0x000fea0003800000 */
[----:B------:R-:W-:-:S13]  /*2db0*/  FSETP.GEU.AND P0, PT, R109, R14, PT ;  /* 0x0000000e6d00720b */ /* 0x000fda0003f0e000 */
[----:B------:R-:W-:Y:S05]  /*2dc0*/  @!P0 BRA `(.L_x_45) ;  /* 0x000001b000008947 */ /* 0x000fea0003800000 */
[----:B------:R-:W-:Y:S01]  /*2dd0*/  FADD R25, -R99, R98 ;  /* 0x0000006263197221 */ /* 0x000fe20000000100 */
[----:B------:R-:W-:Y:S01]  /*2de0*/  FADD R100, -R100, R97 ;  /* 0x0000006164647221 */ /* 0x000fe20000000100 */
[----:B------:R-:W-:Y:S01]  /*2df0*/  FMUL R19, R19, R112 ;  /* 0x0000007013137220 */ /* 0x000fe20000400000 */
[----:B------:R-:W-:Y:S01]  /*2e00*/  FADD R102, -R102, R101 ;  /* 0x0000006566667221 */ /* 0x000fe20000000100 */
[----:B------:R-:W-:Y:S01]  /*2e10*/  FMUL R25, R25, R114 ;  /* 0x0000007219197220 */ /* 0x000fe20000400000 */
[----:B------:R-:W-:Y:S01]  /*2e20*/  FMUL R21, R21, R112 ;  /* 0x0000007015157220 */ /* 0x000fe20000400000 */
[----:B------:R-:W-:Y:S02]  /*2e30*/  FFMA R19, R20, R108, R19 ;  /* 0x0000006c14137223 */ /* 0x000fe40000000013 */
[----:B------:R-:W-:Y:S01]  /*2e40*/  FFMA R25, R100, R26, R25 ;  /* 0x0000001a64197223 */ /* 0x000fe20000000019 */
[----:B------:R-:W-:Y:S01]  /*2e50*/  FFMA R22, R22, R108, R21 ;  /* 0x0000006c16167223 */ /* 0x000fe20000000015 */
[----:B------:R-:W-:-:S02]  /*2e60*/  FFMA R19, R24, R110, R19 ;  /* 0x0000006e18137223 */ /* 0x000fc40000000013 */
[----:B------:R-:W-:Y:S01]  /*2e70*/  FFMA R25, R102, R116, R25 ;  /* 0x0000007466197223 */ /* 0x000fe20000000019 */
[----:B------:R-:W-:Y:S01]  /*2e80*/  FFMA R22, R23, R110, R22 ;  /* 0x0000006e17167223 */ /* 0x000fe20000000016 */
[----:B------:R-:W-:Y:S02]  /*2e90*/  FMUL R20, R19, R19 ;  /* 0x0000001313147220 */ /* 0x000fe40000400000 */
[----:B------:R-:W-:Y:S01]  /*2ea0*/  FMUL R24, R25, R25 ;  /* 0x0000001919187220 */ /* 0x000fe20000400000 */
[----:B------:R-:W-:Y:S01]  /*2eb0*/  FMUL R19, R22, R22 ;  /* 0x0000001616137220 */ /* 0x000fe20000400000 */
[----:B------:R-:W-:Y:S01]  /*2ec0*/  FFMA R20, R103, R27, -R20 ;  /* 0x0000001b67147223 */ /* 0x000fe20000000814 */
[C---:B------:R-:W-:Y:S01]  /*2ed0*/  FMUL R103, R14.reuse, R103 ;  /* 0x000000670e677220 */ /* 0x040fe20000400000 */
[----:B------:R-:W-:Y:S01]  /*2ee0*/  FFMA R24, R105, R107, -R24 ;  /* 0x0000006b69187223 */ /* 0x000fe20000000818 */
[----:B------:R-:W-:Y:S01]  /*2ef0*/  FMUL R105, R14, R105 ;  /* 0x000000690e697220 */ /* 0x000fe20000400000 */
[----:B------:R-:W-:Y:S01]  /*2f00*/  FFMA R19, R104, R27, -R19 ;  /* 0x0000001b68137223 */ /* 0x000fe20000000813 */
[----:B------:R-:W-:-:S03]  /*2f10*/  FMUL R104, R14, R104 ;  /* 0x000000680e687220 */ /* 0x000fc60000400000 */
[----:B------:R-:W-:-:S04]  /*2f20*/  FSETP.GEU.AND P0, PT, R24, R105, PT ;  /* 0x000000691800720b */ /* 0x000fc80003f0e000 */
[----:B------:R-:W-:Y:S02]  /*2f30*/  FSETP.LT.OR P0, PT, R20, R103, !P0 ;  /* 0x000000671400720b */ /* 0x000fe40004701400 */
[----:B------:R-:W-:Y:S02]  /*2f40*/  MOV R20, 0x40490fdb ;  /* 0x40490fdb00147802 */ /* 0x000fe40000000f00 */
[----:B------:R-:W-:-:S04]  /*2f50*/  FSETP.LT.OR P0, PT, R19, R104, P0 ;  /* 0x000000681300720b */ /* 0x000fc80000701400 */
[----:B------:R-:W-:Y:S01]  /*2f60*/  FSEL R20, R20, 6.2831854820251464844, P0 ;  /* 0x40c90fdb14147808 */ /* 0x000fe20000000000 */
[----:B------:R-:W-:Y:S05]  /*2f70*/  BRA `(.L_x_46) ;  /* 0x00001ed000007947 */ /* 0x000fea0003800000 */
.L_x_45:
[----:B------:R-:W-:Y:S01]  /*2f80*/  IADD3 R19, R104, -0xd000000, RZ ;  /* 0xf300000068137810 */ /* 0x000fe20007ffe0ff */
[----:B------:R0:W1:Y:S01]  /*2f90*/  MUFU.RSQ R25, R104 ;  /* 0x0000006800197308 */ /* 0x0000620000001400 */
[----:B------:R-:W-:Y:S02]  /*2fa0*/  BSSY B2, `(.L_x_47) ;  /* 0x000000c000027945 */ /* 0x000fe40003800000 */
[----:B------:R-:W-:-:S13]  /*2fb0*/  ISETP.GT.U32.AND P0, PT, R19, 0x727fffff, PT ;  /* 0x727fffff1300780c */ /* 0x000fda0003f04070 */
[----:B------:R-:W-:Y:S05]  /*2fc0*/  @!P0 BRA `(.L_x_48) ;  /* 0x0000005000008947 */ /* 0x000fea0003800000 */
[----:B01----:R-:W-:Y:S02]  /*2fd0*/  MOV R25, R104 ;  /* 0x0000006800197202 */ /* 0x003fe40000000f00 */
[----:B------:R-:W-:Y:S02]  /*2fe0*/  MOV R111, 0x3000 ;  /* 0x00003000006f7802 */ /* 0x000fe40000000f00 */
[----:B------:R-:W-:Y:S05]  /*2ff0*/  CALL.REL.NOINC `($__internal_2_$__cuda_sm20_sqrt_rn_f32_slowpath) ;  /* 0x00009f6000007944 */ /* 0x000fea0003c00000 */
[----:B------:R-:W-:Y:S01]  /*3000*/  MOV R20, R25 ;  /* 0x0000001900147202 */ /* 0x000fe20000000f00 */
[----:B------:R-:W-:Y:S05]  /*3010*/  BRA `(.L_x_49) ;  /* 0x0000004000007947 */ /* 0x000fea0003800000 */
.L_x_48:
[----:B01----:R-:W-:Y:S01]  /*3020*/  FMUL.FTZ R19, R104, R25 ;  /* 0x0000001968137220 */ /* 0x003fe20000410000 */
[----:B------:R-:W-:-:S03]  /*3030*/  FMUL.FTZ R24, R25, 0.5 ;  /* 0x3f00000019187820 */ /* 0x000fc60000410000 */
[----:B------:R-:W-:-:S04]  /*3040*/  FFMA R20, -R19, R19, R104 ;  /* 0x0000001313147223 */ /* 0x000fc80000000168 */
[----:B------:R-:W-:Y:S02]  /*3050*/  FFMA R20, R20, R24, R19 ;  /* 0x0000001814147223 */ /* 0x000fe40000000013 */
.L_x_49:
[----:B------:R-:W-:Y:S05]  /*3060*/  BSYNC B2 ;  /* 0x0000000000027941 */ /* 0x000fea0003800000 */
.L_x_47:
[----:B------:R-:W-:Y:S01]  /*3070*/  FSETP.GT.AND P0, PT, R20, RZ, PT ;  /* 0x000000ff1400720b */ /* 0x000fe20003f04000 */
[----:B------:R-:W-:Y:S01]  /*3080*/  BSSY B8, `(.L_x_50) ;  /* 0x0000033000087945 */ /* 0x000fe20003800000 */
[----:B------:R-:W-:Y:S02]  /*3090*/  MOV R19, RZ ;  /* 0x000000ff00137202 */ /* 0x000fe40000000f00 */
[----:B------:R-:W-:Y:S02]  /*30a0*/  MOV R24, RZ ;  /* 0x000000ff00187202 */ /* 0x000fe40000000f00 */
[----:B------:R-:W-:Y:S02]  /*30b0*/  MOV R103, RZ ;  /* 0x000000ff00677202 */ /* 0x000fe40000000f00 */
[----:B------:R-:W-:-:S05]  /*30c0*/  MOV R104, RZ ;  /* 0x000000ff00687202 */ /* 0x000fca0000000f00 */
[----:B------:R-:W-:Y:S05]  /*30d0*/  @!P0 BRA `(.L_x_51) ;  /* 0x000002d000008947 */ /* 0x000fea0003800000 */
[----:B------:R-:W0:Y:S01]  /*30e0*/  MUFU.RCP R25, R20 ;  /* 0x0000001400197308 */ /* 0x000e220000001000 */
[----:B------:R-:W-:Y:S07]  /*30f0*/  BSSY B9, `(.L_x_52) ;  /* 0x000000d000097945 */ /* 0x000fee0003800000 */
[----:B------:R-:W1:Y:S01]  /*3100*/  FCHK P0, -R23, R20 ;  /* 0x0000001417007302 */ /* 0x000e620000000100 */
[----:B0-----:R-:W-:-:S04]  /*3110*/  FFMA R24, R25, -R20, 1 ;  /* 0x3f80000019187423 */ /* 0x001fc80000000814 */
[----:B------:R-:W-:-:S04]  /*3120*/  FFMA R24, R25, R24, R25 ;  /* 0x0000001819187223 */ /* 0x000fc80000000019 */
[----:B------:R-:W-:-:S04]  /*3130*/  FFMA R25, -R23, R24, RZ ;  /* 0x0000001817197223 */ /* 0x000fc800000001ff */
[----:B------:R-:W-:-:S04]  /*3140*/  FFMA R26, R25, -R20, -R23 ;  /* 0x80000014191a7223 */ /* 0x000fc80000000817 */
[----:B------:R-:W-:Y:S01]  /*3150*/  FFMA R104, R24, R26, R25 ;  /* 0x0000001a18687223 */ /* 0x000fe20000000019 */
[----:B-1----:R-:W-:Y:S05]  /*3160*/  @!P0 BRA `(.L_x_53) ;  /* 0x0000005000008947 */ /* 0x002fea0003800000 */
[----:B------:R-:W-:Y:S01]  /*3170*/  FADD R25, -R23, -RZ ;  /* 0x800000ff17197221 */ /* 0x000fe20000000100 */
[----:B------:R-:W-:Y:S02]  /*3180*/  MOV R26, R20 ;  /* 0x00000014001a7202 */ /* 0x000fe40000000f00 */
[----:B------:R-:W-:Y:S02]  /*3190*/  MOV R109, 0x31b0 ;  /* 0x000031b0006d7802 */ /* 0x000fe40000000f00 */
[----:B------:R-:W-:Y:S05]  /*31a0*/  CALL.REL.NOINC `($__internal_3_$__cuda_sm3x_div_rn_noftz_f32_slowpath) ;  /* 0x00009f2000007944 */ /* 0x000fea0003c00000 */
[----:B0-----:R-:W-:Y:S02]  /*31b0*/  MOV R104, R25 ;  /* 0x0000001900687202 */ /* 0x001fe40000000f00 */
.L_x_53:
[----:B------:R-:W-:Y:S05]  /*31c0*/  BSYNC B9 ;  /* 0x0000000000097941 */ /* 0x000fea0003800000 */
.L_x_52:
        /* <DEDUP_REMOVED lines=14> */
.L_x_55:
[----:B------:R-:W-:Y:S05]  /*32b0*/  BSYNC B9 ;  /* 0x0000000000097941 */ /* 0x000fea0003800000 */
.L_x_54:
        /* <DEDUP_REMOVED lines=14> */
.L_x_56:
[----:B------:R-:W-:Y:S05]  /*33a0*/  BSYNC B9 ;  /* 0x0000000000097941 */ /* 0x000fea0003800000 */
.L_x_51:
[----:B------:R-:W-:Y:S05]  /*33b0*/  BSYNC B8 ;  /* 0x0000000000087941 */ /* 0x000fea0003800000 */
.L_x_50:
        /* <DEDUP_REMOVED lines=10> */
.L_x_58:
[----:B01----:R-:W-:Y:S01]  /*3460*/  FMUL.FTZ R22, R105, R20 ;  /* 0x0000001469167220 */ /* 0x003fe20000410000 */
[----:B------:R-:W-:-:S03]  /*3470*/  FMUL.FTZ R20, R20, 0.5 ;  /* 0x3f00000014147820 */ /* 0x000fc60000410000 */
[----:B------:R-:W-:-:S04]  /*3480*/  FFMA R105, -R22, R22, R105 ;  /* 0x0000001616697223 */ /* 0x000fc80000000169 */
[----:B------:R-:W-:Y:S02]  /*3490*/  FFMA R22, R105, R20, R22 ;  /* 0x0000001469167223 */ /* 0x000fe40000000016 */
.L_x_59:
[----:B------:R-:W-:Y:S05]  /*34a0*/  BSYNC B2 ;  /* 0x0000000000027941 */ /* 0x000fea0003800000 */
.L_x_57:
[----:B------:R-:W-:Y:S01]  /*34b0*/  FSETP.GT.AND P0, PT, R22, RZ, PT ;  /* 0x000000ff1600720b */ /* 0x000fe20003f04000 */
[----:B------:R-:W-:Y:S01]  /*34c0*/  BSSY B8, `(.L_x_60) ;  /* 0x0000034000087945 */ /* 0x000fe20003800000 */
[----:B------:R-:W-:-:S11]  /*34d0*/  CS2R R20, SRZ ;  /* 0x0000000000147805 */ /* 0x000fd6000001ff00 */
[----:B------:R-:W-:Y:S05]  /*34e0*/  @!P0 BRA `(.L_x_61) ;  /* 0x0000031000008947 */ /* 0x000fea0003800000 */
[----:B------:R-:W0:Y:S01]  /*34f0*/  MUFU.RCP R19, R22 ;  /* 0x0000001600137308 */ /* 0x000e220000001000 */
[----:B------:R-:W-:Y:S01]  /*3500*/  FADD R25, -R102, R101 ;  /* 0x0000006566197221 */ /* 0x000fe20000000100 */
[----:B------:R-:W-:Y:S06]  /*3510*/  BSSY B9, `(.L_x_62) ;  /* 0x000000f000097945 */ /* 0x000fec0003800000 */
[----:B------:R-:W1:Y:S01]  /*3520*/  FCHK P0, -R25, R22 ;  /* 0x0000001619007302 */ /* 0x000e620000000100 */
[----:B0-----:R-:W-:-:S04]  /*3530*/  FFMA R20, R19, -R22, 1 ;  /* 0x3f80000013147423 */ /* 0x001fc80000000816 */
[----:B------:R-:W-:Y:S01]  /*3540*/  FFMA R26, R19, R20, R19 ;  /* 0x00000014131a7223 */ /* 0x000fe20000000013 */
[----:B------:R-:W-:Y:S01]  /*3550*/  FADD R19, -R100, R97 ;  /* 0x0000006164137221 */ /* 0x000fe20000000100 */
[----:B------:R-:W-:Y:S02]  /*3560*/  FADD R20, -R99, R98 ;  /* 0x0000006263147221 */ /* 0x000fe40000000100 */
        /* <DEDUP_REMOVED lines=9> */
.L_x_63:
[----:B------:R-:W-:Y:S05]  /*3600*/  BSYNC B9 ;  /* 0x0000000000097941 */ /* 0x000fea0003800000 */
.L_x_62:
        /* <DEDUP_REMOVED lines=14> */
.L_x_65:
[----:B------:R-:W-:Y:S05]  /*36f0*/  BSYNC B9 ;  /* 0x0000000000097941 */ /* 0x000fea0003800000 */
.L_x_64:
[----:B------:R-:W0:Y:S01]  /*3700*/  MUFU.RCP R25, R22 ;  /* 0x0000001600197308 */ /* 0x000e220000001000 */
[----:B------:R-:W-:Y:S07]  /*3710*/  BSSY B9, `(.L_x_66) ;  /* 0x000000d000097945 */ /* 0x000fee0003800000 */
[----:B------:R-:W1:Y:S01]  /*3720*/  FCHK P0, -R19, R22 ;  /* 0x0000001613007302 */ /* 0x000e620000000100 */
[----:B0-----:R-:W-:-:S04]  /*3730*/  FFMA R20, R25, -R22, 1 ;  /* 0x3f80000019147423 */ /* 0x001fc80000000816 */
[----:B------:R-:W-:Y:S01]  /*3740*/  FFMA R27, R25, R20, R25 ;  /* 0x00000014191b7223 */ /* 0x000fe20000000019 */
[----:B------:R-:W-:-:S03]  /*3750*/  MOV R20, R23 ;  /* 0x0000001700147202 */ /* 0x000fc60000000f00 */
        /* <DEDUP_REMOVED lines=8> */
.L_x_67:
[----:B------:R-:W-:Y:S05]  /*37e0*/  BSYNC B9 ;  /* 0x0000000000097941 */ /* 0x000fea0003800000 */
.L_x_66:
[----:B0-----:R-:W-:Y:S02]  /*37f0*/  MOV R19, R25 ;  /* 0x0000001900137202 */ /* 0x001fe40000000f00 */
.L_x_61:
[----:B------:R-:W-:Y:S05]  /*3800*/  BSYNC B8 ;  /* 0x0000000000087941 */ /* 0x000fea0003800000 */
.L_x_60:
[----:B------:R-:W-:Y:S01]  /*3810*/  FMUL R103, R20, R103 ;  /* 0x0000006714677220 */ /* 0x000fe20000400000 */
[----:B------:R-:W-:-:S03]  /*3820*/  MOV R20, 0x3f000000 ;  /* 0x3f00000000147802 */ /* 0x000fc60000000f00 */
[----:B------:R-:W-:-:S04]  /*3830*/  FFMA R24, R24, R19, R103 ;  /* 0x0000001318187223 */ /* 0x000fc80000000067 */
[----:B------:R-:W-:-:S04]  /*3840*/  FFMA R21, R21, R104, R24 ;  /* 0x0000006815157223 */ /* 0x000fc80000000018 */
[C---:B------:R-:W-:Y:S01]  /*3850*/  FFMA R19, -|R21|.reuse, R20, 0.5 ;  /* 0x3f00000015137423 */ /* 0x040fe20000000314 */
[C---:B------:R-:W-:Y:S02]  /*3860*/  FSETP.NEU.AND P1, PT, |R21|.reuse, 1, PT ;  /* 0x3f8000001500780b */ /* 0x040fe40003f2d200 */
[----:B------:R-:W-:Y:S01]  /*3870*/  FSETP.GT.AND P0, PT, |R21|, 0.56000000238418579102, PT ;  /* 0x3f0f5c291500780b */ /* 0x000fe20003f04200 */
[----:B------:R-:W0:Y:S02]  /*3880*/  MUFU.RSQ R20, R19 ;  /* 0x0000001300147308 */ /* 0x000e240000001400 */
[----:B0-----:R-:W-:Y:S01]  /*3890*/  FMUL R22, R19, R20 ;  /* 0x0000001413167220 */ /* 0x001fe20000400000 */
[----:B------:R-:W-:-:S04]  /*38a0*/  FMUL R23, R20, 0.5 ;  /* 0x3f00000014177820 */ /* 0x000fc80000400000 */
[----:B------:R-:W-:-:S04]  /*38b0*/  FFMA R23, -R22, R23, 0.5 ;  /* 0x3f00000016177423 */ /* 0x000fc80000000117 */
[----:B------:R-:W-:Y:S01]  /*38c0*/  FFMA R23, R22, R23, R22 ;  /* 0x0000001716177223 */ /* 0x000fe20000000016 */
[----:B------:R-:W-:-:S04]  /*38d0*/  MOV R22, 0x3d10ecef ;  /* 0x3d10ecef00167802 */ /* 0x000fc80000000f00 */
[----:B------:R-:W-:Y:S02]  /*38e0*/  FSEL R20, R23, RZ, P1 ;  /* 0x000000ff17147208 */ /* 0x000fe40000800000 */
[----:B------:R-:W-:Y:S02]  /*38f0*/  FSETP.GT.AND P1, PT, R21, 0.56000000238418579102, PT ;  /* 0x3f0f5c291500780b */ /* 0x000fe40003f24000 */
[----:B------:R-:W-:-:S04]  /*3900*/  FSEL R20, R20, |R21|, P0 ;  /* 0x4000001514147208 */ /* 0x000fc80000000000 */
[----:B------:R-:W-:-:S05]  /*3910*/  LOP3.LUT R20, R20, 0x80000000, R21, 0xf8, !PT ;  /* 0x8000000014147812 */ /* 0x000fca00078ef815 */
[----:B------:R-:W-:-:S04]  /*3920*/  FMUL R19, R20, R20 ;  /* 0x0000001414137220 */ /* 0x000fc80000400000 */
[----:B------:R-:W-:-:S04]  /*3930*/  FFMA R22, R19, R22, 0.016980519518256187439 ;  /* 0x3c8b1abb13167423 */ /* 0x000fc80000000016 */
[----:B------:R-:W-:-:S04]  /*3940*/  FFMA R22, R19, R22, 0.030762933194637298584 ;  /* 0x3cfc028c13167423 */ /* 0x000fc80000000016 */
[----:B------:R-:W-:-:S04]  /*3950*/  FFMA R22, R19, R22, 0.044709417968988418579 ;  /* 0x3d37213913167423 */ /* 0x000fc80000000016 */
[----:B------:R-:W-:-:S04]  /*3960*/  FFMA R22, R19, R22, 0.074989043176174163818 ;  /* 0x3d9993db13167423 */ /* 0x000fc80000000016 */
[----:B------:R-:W-:-:S04]  /*3970*/  FFMA R22, R19, R22, 0.16666707396507263184 ;  /* 0x3e2aaac613167423 */ /* 0x000fc80000000016 */
[----:B------:R-:W-:Y:S01]  /*3980*/  FMUL R19, R19, R22 ;  /* 0x0000001613137220 */ /* 0x000fe20000400000 */
[----:B------:R-:W-:-:S03]  /*3990*/  MOV R22, 0x3fd774eb ;  /* 0x3fd774eb00167802 */ /* 0x000fc60000000f00 */
[----:B------:R-:W-:-:S05]  /*39a0*/  FFMA R20, R20, R19, R20 ;  /* 0x0000001314147223 */ /* 0x000fca0000000014 */
[----:B------:R-:W-:-:S05]  /*39b0*/  FSEL R19, R20, -R20, P0 ;  /* 0x8000001414137208 */ /* 0x000fca0000000000 */
[----:B------:R-:W-:-:S04]  /*39c0*/  @!P1 FFMA R20, R22, 0.93318945169448852539, R19 ;  /* 0x3f6ee58116149823 */ /* 0x000fc80000000013 */
[----:B------:R-:W-:Y:S01]  /*39d0*/  @P0 FADD R20, R20, R20 ;  /* 0x0000001414140221 */ /* 0x000fe20000000000 */
[----:B------:R-:W-:Y:S05]  /*39e0*/  BRA `(.L_x_46) ;  /* 0x0000146000007947 */ /* 0x000fea0003800000 */
.L_x_44:
        /* <DEDUP_REMOVED lines=10> */
.L_x_69:
[----:B01----:R-:W-:Y:S01]  /*3a90*/  FMUL.FTZ R104, R105, R22 ;  /* 0x0000001669687220 */ /* 0x003fe20000410000 */
[----:B------:R-:W-:-:S03]  /*3aa0*/  FMUL.FTZ R21, R22, 0.5 ;  /* 0x3f00000016157820 */ /* 0x000fc60000410000 */
[----:B------:R-:W-:-:S04]  /*3ab0*/  FFMA R105, -R104, R104, R105 ;  /* 0x0000006868697223 */ /* 0x000fc80000000169 */
[----:B------:R-:W-:Y:S02]  /*3ac0*/  FFMA R104, R105, R21, R104 ;  /* 0x0000001569687223 */ /* 0x000fe40000000068 */
.L_x_70:
[----:B------:R-:W-:Y:S05]  /*3ad0*/  BSYNC B2 ;  /* 0x0000000000027941 */ /* 0x000fea0003800000 */
.L_x_68:
[----:B------:R-:W-:Y:S01]  /*3ae0*/  FSETP.GT.AND P0, PT, R104, RZ, PT ;  /* 0x000000ff6800720b */ /* 0x000fe20003f04000 */
[----:B------:R-:W-:Y:S01]  /*3af0*/  BSSY B8, `(.L_x_71) ;  /* 0x0000034000087945 */ /* 0x000fe20003800000 */
[----:B------:R-:W-:Y:S01]  /*3b00*/  CS2R R22, SRZ ;  /* 0x0000000000167805 */ /* 0x000fe2000001ff00 */
[----:B------:R-:W-:Y:S02]  /*3b10*/  MOV R105, RZ ;  /* 0x000000ff00697202 */ /* 0x000fe40000000f00 */
[----:B------:R-:W-:-:S08]  /*3b20*/  MOV R107, RZ ;  /* 0x000000ff006b7202 */ /* 0x000fd00000000f00 */
[----:B------:R-:W-:Y:S05]  /*3b30*/  @!P0 BRA `(.L_x_72) ;  /* 0x000002f000008947 */ /* 0x000fea0003800000 */
[----:B------:R-:W0:Y:S01]  /*3b40*/  MUFU.RCP R21, R104 ;  /* 0x0000006800157308 */ /* 0x000e220000001000 */
[----:B------:R-:W-:Y:S01]  /*3b50*/  FADD R25, -R102, R101 ;  /* 0x0000006566197221 */ /* 0x000fe20000000100 */
[----:B------:R-:W-:Y:S06]  /*3b60*/  BSSY B9, `(.L_x_73) ;  /* 0x000000e000097945 */ /* 0x000fec0003800000 */
[----:B------:R-:W1:Y:S01]  /*3b70*/  FCHK P0, R25, R104 ;  /* 0x0000006819007302 */ /* 0x000e620000000000 */
[----:B0-----:R-:W-:-:S04]  /*3b80*/  FFMA R22, R21, -R104, 1 ;  /* 0x3f80000015167423 */ /* 0x001fc80000000868 */
[----:B------:R-:W-:Y:S01]  /*3b90*/  FFMA R26, R21, R22, R21 ;  /* 0x00000016151a7223 */ /* 0x000fe20000000015 */
[----:B------:R-:W-:Y:S01]  /*3ba0*/  FADD R21, -R100, R97 ;  /* 0x0000006164157221 */ /* 0x000fe20000000100 */
[----:B------:R-:W-:Y:S02]  /*3bb0*/  FADD R22, -R99, R98 ;  /* 0x0000006263167221 */ /* 0x000fe40000000100 */
[----:B------:R-:W-:-:S04]  /*3bc0*/  FFMA R27, R25, R26, RZ ;  /* 0x0000001a191b7223 */ /* 0x000fc800000000ff */
[----:B------:R-:W-:-:S04]  /*3bd0*/  FFMA R101, R27, -R104, R25 ;  /* 0x800000681b657223 */ /* 0x000fc80000000019 */
[----:B------:R-:W-:Y:S01]  /*3be0*/  FFMA R107, R26, R101, R27 ;  /* 0x000000651a6b7223 */ /* 0x000fe2000000001b */
[----:B-1----:R-:W-:Y:S05]  /*3bf0*/  @!P0 BRA `(.L_x_74) ;  /* 0x0000004000008947 */ /* 0x002fea0003800000 */
[----:B------:R-:W-:Y:S02]  /*3c00*/  MOV R26, R104 ;  /* 0x00000068001a7202 */ /* 0x000fe40000000f00 */
[----:B------:R-:W-:Y:S02]  /*3c10*/  MOV R109, 0x3c30 ;  /* 0x00003c30006d7802 */ /* 0x000fe40000000f00 */
[----:B------:R-:W-:Y:S05]  /*3c20*/  CALL.REL.NOINC `($__internal_3_$__cuda_sm3x_div_rn_noftz_f32_slowpath) ;  /* 0x000094a000007944 */ /* 0x000fea0003c00000 */
[----:B0-----:R-:W-:Y:S02]  /*3c30*/  MOV R107, R25 ;  /* 0x00000019006b7202 */ /* 0x001fe40000000f00 */
.L_x_74:
[----:B------:R-:W-:Y:S05]  /*3c40*/  BSYNC B9 ;  /* 0x0000000000097941 */ /* 0x000fea0003800000 */
.L_x_73:
[----:B------:R-:W0:Y:S01]  /*3c50*/  MUFU.RCP R25, R104 ;  /* 0x0000006800197308 */ /* 0x000e220000001000 */
[----:B------:R-:W-:Y:S07]  /*3c60*/  BSSY B9, `(.L_x_75) ;  /* 0x000000d000097945 */ /* 0x000fee0003800000 */
[----:B------:R-:W1:Y:S01]  /*3c70*/  FCHK P0, R22, R104 ;  /* 0x0000006816007302 */ /* 0x000e620000000000 */
[----:B0-----:R-:W-:-:S04]  /*3c80*/  FFMA R26, R25, -R104, 1 ;  /* 0x3f800000191a7423 */ /* 0x001fc80000000868 */
[----:B------:R-:W-:-:S04]  /*3c90*/  FFMA R98, R25, R26, R25 ;  /* 0x0000001a19627223 */ /* 0x000fc80000000019 */
[----:B------:R-:W-:-:S04]  /*3ca0*/  FFMA R25, R22, R98, RZ ;  /* 0x0000006216197223 */ /* 0x000fc800000000ff */
[----:B------:R-:W-:-:S04]  /*3cb0*/  FFMA R26, R25, -R104, R22 ;  /* 0x80000068191a7223 */ /* 0x000fc80000000016 */
[----:B------:R-:W-:Y:S01]  /*3cc0*/  FFMA R105, R98, R26, R25 ;  /* 0x0000001a62697223 */ /* 0x000fe20000000019 */
[----:B-1----:R-:W-:Y:S05]  /*3cd0*/  @!P0 BRA `(.L_x_76) ;  /* 0x0000005000008947 */ /* 0x002fea0003800000 */
[----:B------:R-:W-:Y:S02]  /*3ce0*/  MOV R25, R22 ;  /* 0x0000001600197202 */ /* 0x000fe40000000f00 */
[----:B------:R-:W-:Y:S02]  /*3cf0*/  MOV R26, R104 ;  /* 0x00000068001a7202 */ /* 0x000fe40000000f00 */
[----:B------:R-:W-:Y:S02]  /*3d00*/  MOV R109, 0x3d20 ;  /* 0x00003d20006d7802 */ /* 0x000fe40000000f00 */
[----:B------:R-:W-:Y:S05]  /*3d10*/  CALL.REL.NOINC `($__internal_3_$__cuda_sm3x_div_rn_noftz_f32_slowpath) ;  /* 0x000093b000007944 */ /* 0x000fea0003c00000 */
[----:B0-----:R-:W-:Y:S02]  /*3d20*/  MOV R105, R25 ;  /* 0x0000001900697202 */ /* 0x001fe40000000f00 */
.L_x_76:
[----:B------:R-:W-:Y:S05]  /*3d30*/  BSYNC B9 ;  /* 0x0000000000097941 */ /* 0x000fea0003800000 */
.L_x_75:
        /* <DEDUP_REMOVED lines=14> */
.L_x_77:
[----:B------:R-:W-:Y:S05]  /*3e20*/  BSYNC B9 ;  /* 0x0000000000097941 */ /* 0x000fea0003800000 */
.L_x_72:
[----:B------:R-:W-:Y:S05]  /*3e30*/  BSYNC B8 ;  /* 0x0000000000087941 */ /* 0x000fea0003800000 */
.L_x_71:
        /* <DEDUP_REMOVED lines=10> */
.L_x_79:
[----:B01----:R-:W-:Y:S01]  /*3ee0*/  FMUL.FTZ R26, R103, R98 ;  /* 0x00000062671a7220 */ /* 0x003fe20000410000 */
[----:B------:R-:W-:-:S03]  /*3ef0*/  FMUL.FTZ R25, R98, 0.5 ;  /* 0x3f00000062197820 */ /* 0x000fc60000410000 */
[----:B------:R-:W-:-:S04]  /*3f00*/  FFMA R21, -R26, R26, R103 ;  /* 0x0000001a1a157223 */ /* 0x000fc80000000167 */
[----:B------:R-:W-:Y:S02]  /*3f10*/  FFMA R21, R21, R25, R26 ;  /* 0x0000001915157223 */ /* 0x000fe4000000001a */
.L_x_80:
[----:B------:R-:W-:Y:S05]  /*3f20*/  BSYNC B2 ;  /* 0x0000000000027941 */ /* 0x000fea0003800000 */
.L_x_78:
[----:B------:R-:W-:Y:S01]  /*3f30*/  FSETP.GT.AND P0, PT, R21, RZ, PT ;  /* 0x000000ff1500720b */ /* 0x000fe20003f04000 */
[----:B------:R-:W-:Y:S01]  /*3f40*/  BSSY B8, `(.L_x_81) ;  /* 0x0000031000087945 */ /* 0x000fe20003800000 */
[----:B------:R-:W-:Y:S02]  /*3f50*/  MOV R98, RZ ;  /* 0x000000ff00627202 */ /* 0x000fe40000000f00 */
[----:B------:R-:W-:-:S09]  /*3f60*/  MOV R100, RZ ;  /* 0x000000ff00647202 */ /* 0x000fd20000000f00 */
        /* <DEDUP_REMOVED lines=15> */
.L_x_84:
[----:B------:R-:W-:Y:S05]  /*4060*/  BSYNC B9 ;  /* 0x0000000000097941 */ /* 0x000fea0003800000 */
.L_x_83:
        /* <DEDUP_REMOVED lines=14> */
.L_x_86:
[----:B------:R-:W-:Y:S05]  /*4150*/  BSYNC B9 ;  /* 0x0000000000097941 */ /* 0x000fea0003800000 */
.L_x_85:
        /* <DEDUP_REMOVED lines=14> */
.L_x_87:
[----:B------:R-:W-:Y:S05]  /*4240*/  BSYNC B9 ;  /* 0x0000000000097941 */ /* 0x000fea0003800000 */
.L_x_82:
[----:B------:R-:W-:Y:S05]  /*4250*/  BSYNC B8 ;  /* 0x0000000000087941 */ /* 0x000fea0003800000 */
.L_x_81:
[----:B------:R-:W-:Y:S01]  /*4260*/  FMUL R105, R98, R105 ;  /* 0x0000006962697220 */ /* 0x000fe20000400000 */
[----:B------:R-:W-:-:S03]  /*4270*/  MOV R20, 0x3f000000 ;  /* 0x3f00000000147802 */ /* 0x000fc60000000f00 */
[----:B------:R-:W-:Y:S01]  /*4280*/  FFMA R23, R22, R23, R105 ;  /* 0x0000001716177223 */ /* 0x000fe20000000069 */
[----:B------:R-:W-:-:S03]  /*4290*/  MOV R22, 0x3d10ecef ;  /* 0x3d10ecef00167802 */ /* 0x000fc60000000f00 */
        /* <DEDUP_REMOVED lines=8> */
[----:B------:R-:W-:-:S05]  /*4320*/  FFMA R20, R21, R20, R21 ;  /* 0x0000001415147223 */ /* 0x000fca0000000015 */
        /* <DEDUP_REMOVED lines=17> */
.L_x_43:
        /* <DEDUP_REMOVED lines=10> */
.L_x_89:
[----:B01----:R-:W-:Y:S01]  /*44e0*/  FMUL.FTZ R26, R103, R98 ;  /* 0x00000062671a7220 */ /* 0x003fe20000410000 */
[----:B------:R-:W-:-:S03]  /*44f0*/  FMUL.FTZ R25, R98, 0.5 ;  /* 0x3f00000062197820 */ /* 0x000fc60000410000 */
[----:B------:R-:W-:-:S04]  /*4500*/  FFMA R97, -R26, R26, R103 ;  /* 0x0000001a1a617223 */ /* 0x000fc80000000167 */
[----:B------:R-:W-:Y:S02]  /*4510*/  FFMA R97, R97, R25, R26 ;  /* 0x0000001961617223 */ /* 0x000fe4000000001a */
.L_x_90:
[----:B------:R-:W-:Y:S05]  /*4520*/  BSYNC B2 ;  /* 0x0000000000027941 */ /* 0x000fea0003800000 */
.L_x_88:
[----:B------:R-:W-:Y:S01]  /*4530*/  FSETP.GT.AND P0, PT, R97, RZ, PT ;  /* 0x000000ff6100720b */ /* 0x000fe20003f04000 */
[----:B------:R-:W-:Y:S01]  /*4540*/  BSSY B8, `(.L_x_91) ;  /* 0x0000031000087945 */ /* 0x000fe20003800000 */
[----:B------:R-:W-:Y:S01]  /*4550*/  CS2R R98, SRZ ;  /* 0x0000000000627805 */ /* 0x000fe2000001ff00 */
[----:B------:R-:W-:-:S10]  /*4560*/  CS2R R100, SRZ ;  /* 0x0000000000647805 */ /* 0x000fd4000001ff00 */
[----:B------:R-:W-:Y:S05]  /*4570*/  @!P0 BRA `(.L_x_92) ;  /* 0x000002d000008947 */ /* 0x000fea0003800000 */
        /* <DEDUP_REMOVED lines=14> */
.L_x_94:
[----:B------:R-:W-:Y:S05]  /*4660*/  BSYNC B9 ;  /* 0x0000000000097941 */ /* 0x000fea0003800000 */
.L_x_93:
        /* <DEDUP_REMOVED lines=14> */
.L_x_96:
[----:B------:R-:W-:Y:S05]  /*4750*/  BSYNC B9 ;  /* 0x0000000000097941 */ /* 0x000fea0003800000 */
.L_x_95:
        /* <DEDUP_REMOVED lines=14> */
.L_x_97:
[----:B------:R-:W-:Y:S05]  /*4840*/  BSYNC B9 ;  /* 0x0000000000097941 */ /* 0x000fea0003800000 */
.L_x_92:
[----:B------:R-:W-:Y:S05]  /*4850*/  BSYNC B8 ;  /* 0x0000000000087941 */ /* 0x000fea0003800000 */
.L_x_91:
        /* <DEDUP_REMOVED lines=10> */
.L_x_99:
[----:B01----:R-:W-:Y:S01]  /*4900*/  FMUL.FTZ R19, R104, R25 ;  /* 0x0000001968137220 */ /* 0x003fe20000410000 */
[----:B------:R-:W-:-:S03]  /*4910*/  FMUL.FTZ R24, R25, 0.5 ;  /* 0x3f00000019187820 */ /* 0x000fc60000410000 */
[----:B------:R-:W-:-:S04]  /*4920*/  FFMA R20, -R19, R19, R104 ;  /* 0x0000001313147223 */ /* 0x000fc80000000168 */
[----:B------:R-:W-:Y:S02]  /*4930*/  FFMA R20, R20, R24, R19 ;  /* 0x0000001814147223 */ /* 0x000fe40000000013 */
.L_x_100:
[----:B------:R-:W-:Y:S05]  /*4940*/  BSYNC B2 ;  /* 0x0000000000027941 */ /* 0x000fea0003800000 */
.L_x_98:
[----:B------:R-:W-:Y:S01]  /*4950*/  FSETP.GT.AND P0, PT, R20, RZ, PT ;  /* 0x000000ff1400720b */ /* 0x000fe20003f04000 */
[----:B------:R-:W-:Y:S01]  /*4960*/  BSSY B8, `(.L_x_101) ;  /* 0x0000031000087945 */ /* 0x000fe20003800000 */
[----:B------:R-:W-:Y:S02]  /*4970*/  MOV R19, RZ ;  /* 0x000000ff00137202 */ /* 0x000fe40000000f00 */
[----:B------:R-:W-:-:S09]  /*4980*/  MOV R24, RZ ;  /* 0x000000ff00187202 */ /* 0x000fd20000000f00 */
        /* <DEDUP_REMOVED lines=15> */
.L_x_104:
[----:B------:R-:W-:Y:S05]  /*4a80*/  BSYNC B9 ;  /* 0x0000000000097941 */ /* 0x000fea0003800000 */
.L_x_103:
        /* <DEDUP_REMOVED lines=14> */
.L_x_106:
[----:B------:R-:W-:Y:S05]  /*4b70*/  BSYNC B9 ;  /* 0x0000000000097941 */ /* 0x000fea0003800000 */
.L_x_105:
        /* <DEDUP_REMOVED lines=14> */
.L_x_107:
[----:B------:R-:W-:Y:S05]  /*4c60*/  BSYNC B9 ;  /* 0x0000000000097941 */ /* 0x000fea0003800000 */
.L_x_102:
[----:B------:R-:W-:Y:S05]  /*4c70*/  BSYNC B8 ;  /* 0x0000000000087941 */ /* 0x000fea0003800000 */
.L_x_101:
[----:B------:R-:W-:Y:S01]  /*4c80*/  FMUL R100, R19, R100 ;  /* 0x0000006413647220 */ /* 0x000fe20000400000 */
[----:B------:R-:W-:Y:S02]  /*4c90*/  MOV R19, 0x3f000000 ;  /* 0x3f00000000137802 */ /* 0x000fe40000000f00 */
[----:B------:R-:W-:Y:S01]  /*4ca0*/  MOV R22, 0x3fd774eb ;  /* 0x3fd774eb00167802 */ /* 0x000fe20000000f00 */
        /* <DEDUP_REMOVED lines=11> */
[----:B------:R-:W-:Y:S02]  /*4d60*/  MOV R20, 0x3d10ecef ;  /* 0x3d10ecef00147802 */ /* 0x000fe40000000f00 */
[----:B------:R-:W-:Y:S02]  /*4d70*/  FSEL R21, R21, |R24|, P0 ;  /* 0x4000001815157208 */ /* 0x000fe40000000000 */
[----:B------:R-:W-:Y:S02]  /*4d80*/  FSETP.GT.AND P1, PT, R24, 0.56000000238418579102, PT ;  /* 0x3f0f5c291800780b */ /* 0x000fe40003f24000 */
[----:B------:R-:W-:-:S05]  /*4d90*/  LOP3.LUT R21, R21, 0x80000000, R24, 0xf8, !PT ;  /* 0x8000000015157812 */ /* 0x000fca00078ef818 */
[----:B------:R-:W-:-:S04]  /*4da0*/  FMUL R19, R21, R21 ;  /* 0x0000001515137220 */ /* 0x000fc80000400000 */
[----:B------:R-:W-:-:S04]  /*4db0*/  FFMA R20, R19, R20, 0.016980519518256187439 ;  /* 0x3c8b1abb13147423 */ /* 0x000fc80000000014 */
[----:B------:R-:W-:-:S04]  /*4dc0*/  FFMA R20, R19, R20, 0.030762933194637298584 ;  /* 0x3cfc028c13147423 */ /* 0x000fc80000000014 */
[----:B------:R-:W-:-:S04]  /*4dd0*/  FFMA R20, R19, R20, 0.044709417968988418579 ;  /* 0x3d37213913147423 */ /* 0x000fc80000000014 */
[----:B------:R-:W-:-:S04]  /*4de0*/  FFMA R20, R19, R20, 0.074989043176174163818 ;  /* 0x3d9993db13147423 */ /* 0x000fc80000000014 */
[----:B------:R-:W-:-:S04]  /*4df0*/  FFMA R20, R19, R20, 0.16666707396507263184 ;  /* 0x3e2aaac613147423 */ /* 0x000fc80000000014 */
[----:B------:R-:W-:-:S04]  /*4e00*/  FMUL R20, R19, R20 ;  /* 0x0000001413147220 */ /* 0x000fc80000400000 */
[----:B------:R-:W-:-:S05]  /*4e10*/  FFMA R20, R21, R20, R21 ;  /* 0x0000001415147223 */ /* 0x000fca0000000015 */
[----:B------:R-:W-:-:S05]  /*4e20*/  FSEL R19, R20, -R20, P0 ;  /* 0x8000001414137208 */ /* 0x000fca0000000000 */
[----:B------:R-:W-:-:S04]  /*4e30*/  @!P1 FFMA R20, R22, 0.93318945169448852539, R19 ;  /* 0x3f6ee58116149823 */ /* 0x000fc80000000013 */
[----:B------:R-:W-:Y:S02]  /*4e40*/  @P0 FADD R20, R20, R20 ;  /* 0x0000001414140221 */ /* 0x000fe40000000000 */
.L_x_46:
[----:B------:R-:W-:Y:S05]  /*4e50*/  BSYNC B7 ;  /* 0x0000000000077941 */ /* 0x000fea0003800000 */
.L_x_42:
[----:B------:R-:W-:-:S05]  /*4e60*/  FFMA R19, R92, -0.0010000000474974513054, R13 ;  /* 0xba83126f5c137823 */ /* 0x000fca000000000d */
[----:B------:R-:W-:-:S13]  /*4e70*/  FSETP.GT.AND P0, PT, R96, R19, PT ;  /* 0x000000136000720b */ /* 0x000fda0003f04000 */
[----:B------:R-:W-:Y:S05]  /*4e80*/  @P0 BRA `(.L_x_108) ;  /* 0x000003c000000947 */ /* 0x000fea0003800000 */
[----:B------:R-:W-:Y:S01]  /*4e90*/  FSETP.GT.AND P0, PT, R94, RZ, PT ;  /* 0x000000ff5e00720b */ /* 0x000fe20003f04000 */
[----:B------:R-:W-:Y:S01]  /*4ea0*/  BSSY B7, `(.L_x_109) ;  /* 0x0000032000077945 */ /* 0x000fe20003800000 */
[----:B------:R-:W-:Y:S02]  /*4eb0*/  MOV R11, RZ ;  /* 0x000000ff000b7202 */ /* 0x000fe40000000f00 */
[----:B------:R-:W-:Y:S02]  /*4ec0*/  MOV R13, RZ ;  /* 0x000000ff000d7202 */ /* 0x000fe40000000f00 */
[----:B------:R-:W-:-:S07]  /*4ed0*/  MOV R19, RZ ;  /* 0x000000ff00137202 */ /* 0x000fce0000000f00 */
        /* <DEDUP_REMOVED lines=15> */
.L_x_112:
[----:B------:R-:W-:Y:S05]  /*4fd0*/  BSYNC B8 ;  /* 0x0000000000087941 */ /* 0x000fea0003800000 */
.L_x_111:
        /* <DEDUP_REMOVED lines=14> */
.L_x_114:
[----:B------:R-:W-:Y:S05]  /*50c0*/  BSYNC B8 ;  /* 0x0000000000087941 */ /* 0x000fea0003800000 */
.L_x_113:
        /* <DEDUP_REMOVED lines=14> */
.L_x_115:
[----:B------:R-:W-:Y:S05]  /*51b0*/  BSYNC B8 ;  /* 0x0000000000087941 */ /* 0x000fea0003800000 */
.L_x_110:
[----:B------:R-:W-:Y:S05]  /*51c0*/  BSYNC B7 ;  /* 0x0000000000077941 */ /* 0x000fea0003800000 */
.L_x_109:
[-C--:B------:R-:W-:Y:S01]  /*51d0*/  FMUL R12, R11, R20.reuse ;  /* 0x000000140b0c7220 */ /* 0x080fe20000400000 */
[-C--:B------:R-:W-:Y:S01]  /*51e0*/  FMUL R11, R13, R20.reuse ;  /* 0x000000140d0b7220 */ /* 0x080fe20000400000 */
[----:B------:R-:W-:Y:S01]  /*51f0*/  FMUL R10, R19, R20 ;  /* 0x00000014130a7220 */ /* 0x000fe20000400000 */
[----:B------:R-:W-:Y:S02]  /*5200*/  MOV R13, R96 ;  /* 0x00000060000d7202 */ /* 0x000fe40000000f00 */
[----:B------:R-:W-:-:S02]  /*5210*/  MOV R45, R91 ;  /* 0x0000005b002d7202 */ /* 0x000fc40000000f00 */
[----:B------:R-:W-:Y:S02]  /*5220*/  MOV R44, R93 ;  /* 0x0000005d002c7202 */ /* 0x000fe40000000f00 */
[----:B------:R-:W-:Y:S01]  /*5230*/  MOV R42, R95 ;  /* 0x0000005f002a7202 */ /* 0x000fe20000000f00 */
[----:B------:R-:W-:Y:S05]  /*5240*/  BRA `(.L_x_17) ;  /* 0x000003c000007947 */ /* 0x000fea0003800000 */
.L_x_108:
        /* <DEDUP_REMOVED lines=20> */
.L_x_119:
[----:B------:R-:W-:Y:S05]  /*5390*/  BSYNC B8 ;  /* 0x0000000000087941 */ /* 0x000fea0003800000 */
.L_x_118:
        /* <DEDUP_REMOVED lines=14> */
.L_x_121:
[----:B------:R-:W-:Y:S05]  /*5480*/  BSYNC B8 ;  /* 0x0000000000087941 */ /* 0x000fea0003800000 */
.L_x_120:
        /* <DEDUP_REMOVED lines=14> */
.L_x_122:
[----:B------:R-:W-:Y:S05]  /*5570*/  BSYNC B8 ;  /* 0x0000000000087941 */ /* 0x000fea0003800000 */
.L_x_117:
[----:B------:R-:W-:Y:S05]  /*5580*/  BSYNC B7 ;  /* 0x0000000000077941 */ /* 0x000fea0003800000 */
.L_x_116:
[----:B------:R-:W-:Y:S01]  /*5590*/  FSETP.GEU.AND P0, PT, R96, R13, PT ;  /* 0x0000000d6000720b */ /* 0x000fe20003f0e000 */
[-C--:B------:R-:W-:Y:S01]  /*55a0*/  FFMA R12, R19, R20.reuse, R12 ;  /* 0x00000014130c7223 */ /* 0x080fe2000000000c */
[-C--:B------:R-:W-:Y:S01]  /*55b0*/  FFMA R11, R22, R20.reuse, R11 ;  /* 0x00000014160b7223 */ /* 0x080fe2000000000b */
[----:B------:R-:W-:-:S10]  /*55c0*/  FFMA R10, R21, R20, R10 ;  /* 0x00000014150a7223 */ /* 0x000fd4000000000a */
[----:B------:R-:W-:Y:S02]  /*55d0*/  @!P0 MOV R13, R96 ;  /* 0x00000060000d8202 */ /* 0x000fe40000000f00 */
[----:B------:R-:W-:Y:S02]  /*55e0*/  @!P0 MOV R45, R91 ;  /* 0x0000005b002d8202 */ /* 0x000fe40000000f00 */
[----:B------:R-:W-:Y:S02]  /*55f0*/  @!P0 MOV R44, R93 ;  /* 0x0000005d002c8202 */ /* 0x000fe40000000f00 */
[----:B------:R-:W-:Y:S02]  /*5600*/  @!P0 MOV R42, R95 ;  /* 0x0000005f002a8202 */ /* 0x000fe40000000f00 */
.L_x_17:
[----:B------:R-:W-:Y:S05]  /*5610*/  BSYNC B5 ;  /* 0x0000000000057941 */ /* 0x000fea0003800000 */
.L_x_16:
[----:B------:R-:W-:-:S13]  /*5620*/  ISETP.NE.AND P0, PT, R16, RZ, PT ;  /* 0x000000ff1000720c */ /* 0x000fda0003f05270 */
[----:B------:R-:W-:Y:S01]  /*5630*/  @!P0 CALL.REL.NOINC `(.L_x_123) ;  /* 0x0000001000008944 */ /* 0x000fe20003c00000 */
[----:B------:R-:W-:Y:S05]  /*5640*/  BRA `(.L_x_124) ;  /* 0xffffbeb000007947 */ /* 0x000fea000383ffff */
.L_x_123:
[----:B------:R-:W-:Y:S05]  /*5650*/  BSYNC B6 ;  /* 0x0000000000067941 */ /* 0x000fea0003800000 */
.L_x_15:
[----:B------:R-:W-:Y:S01]  /*5660*/  FSETP.GEU.AND P0, PT, R13, R8, PT ;  /* 0x000000080d00720b */ /* 0x000fe20003f0e000 */
[----:B------:R-:W-:Y:S01]  /*5670*/  BSSY B2, `(.L_x_125) ;  /* 0x000002e000027945 */ /* 0x000fe20003800000 */
[----:B------:R-:W-:Y:S01]  /*5680*/  PRMT R14, RZ, 0x7610, R14 ;  /* 0x00007610ff0e7816 */ /* 0x000fe2000000000e */
[----:B------:R-:W-:Y:S01]  /*5690*/  CS2R R16, SRZ ;  /* 0x0000000000107805 */ /* 0x000fe2000001ff00 */
[----:B-1----:R-:W-:Y:S02]  /*56a0*/  MOV R15, RZ ;  /* 0x000000ff000f7202 */ /* 0x002fe40000000f00 */
[----:B------:R-:W-:-:S07]  /*56b0*/  MOV R18, RZ ;  /* 0x000000ff00127202 */ /* 0x000fce0000000f00 */
[----:B------:R-:W-:Y:S05]  /*56c0*/  @P0 BRA `(.L_x_126) ;  /* 0x0000028000000947 */ /* 0x000fea0003800000 */
[----:B------:R-:W-:-:S05]  /*56d0*/  LEA R15, R45, R45, 0x1 ;  /* 0x0000002d2d0f7211 */ /* 0x000fca00078e08ff */
[----:B------:R-:W-:-:S05]  /*56e0*/  IMAD.WIDE R14, R15, 0x4, R38 ;  /* 0x000000040f0e7825 */ /* 0x000fca00078e0226 */
[----:B------:R-:W2:Y:S04]  /*56f0*/  LD.E R19, [R14.64+0x4] ;  /* 0x000004100e137980 */ /* 0x000ea8000c101900 */
[----:B------:R-:W3:Y:S04]  /*5700*/  LD.E R17, [R14.64] ;  /* 0x000000100e117980 */ /* 0x000ee8000c101900 */
[----:B------:R-:W4:Y:S01]  /*5710*/  LD.E R21, [R14.64+0x8] ;  /* 0x000008100e157980 */ /* 0x000f22000c101900 */
[----:B--2---:R-:W-:-:S04]  /*5720*/  IMAD.WIDE R18, R19, 0xc, R40 ;  /* 0x0000000c13127825 */ /* 0x004fc800078e0228 */
[--C-:B---3--:R-:W-:Y:S01]  /*5730*/  IMAD.WIDE R16, R17, 0xc, R40.reuse ;  /* 0x0000000c11107825 */ /* 0x108fe200078e0228 */
[----:B------:R1:W2:Y:S03]  /*5740*/  LD.E R23, [R18.64+0x4] ;  /* 0x0000041012177980 */ /* 0x0002a6000c101900 */
[----:B----4-:R-:W-:Y:S01]  /*5750*/  IMAD.WIDE R20, R21, 0xc, R40 ;  /* 0x0000000c15147825 */ /* 0x010fe200078e0228 */
[----:B------:R1:W3:Y:S04]  /*5760*/  LD.E R13, [R18.64] ;  /* 0x00000010120d7980 */ /* 0x0002e8000c101900 */
[----:B------:R4:W5:Y:S04]  /*5770*/  LD.E R24, [R16.64+0x4] ;  /* 0x0000041010187980 */ /* 0x000968000c101900 */
[----:B------:R1:W5:Y:S04]  /*5780*/  LD.E R25, [R18.64+0x8] ;  /* 0x0000081012197980 */ /* 0x000368000c101900 */
[----:B------:R4:W5:Y:S04]  /*5790*/  LD.E R22, [R16.64] ;  /* 0x0000001010167980 */ /* 0x000968000c101900 */
[----:B------:R-:W5:Y:S04]  /*57a0*/  LD.E R27, [R20.64+0x4] ;  /* 0x00000410141b7980 */ /* 0x000f68000c101900 */
[----:B------:R4:W5:Y:S04]  /*57b0*/  LD.E R26, [R16.64+0x8] ;  /* 0x00000810101a7980 */ /* 0x000968000c101900 */
[----:B------:R-:W5:Y:S04]  /*57c0*/  LD.E R84, [R20.64] ;  /* 0x0000001014547980 */ /* 0x000f68000c101900 */
[----:B------:R-:W5:Y:S01]  /*57d0*/  LD.E R86, [R20.64+0x8] ;  /* 0x0000081014567980 */ /* 0x000f62000c101900 */
[----:B------:R-:W-:Y:S01]  /*57e0*/  FADD R15, -R44, 1 ;  /* 0x3f8000002c0f7421 */ /* 0x000fe20000000100 */
[----:B-1----:R-:W-:-:S02]  /*57f0*/  MOV R18, 0x3f800000 ;  /* 0x3f80000000127802 */ /* 0x002fc40000000f00 */
[----:B----4-:R-:W-:Y:S01]  /*5800*/  MOV R16, R45 ;  /* 0x0000002d00107202 */ /* 0x010fe20000000f00 */
[----:B------:R-:W-:Y:S01]  /*5810*/  FADD R15, -R42, R15 ;  /* 0x0000000f2a0f7221 */ /* 0x000fe20000000100 */
[C---:B--2---:R-:W-:Y:S01]  /*5820*/  FMUL R14, R44.reuse, R23 ;  /* 0x000000172c0e7220 */ /* 0x044fe20000400000 */
[----:B---3--:R-:W-:-:S03]  /*5830*/  FMUL R13, R44, R13 ;  /* 0x0000000d2c0d7220 */ /* 0x008fc60000400000 */
[C---:B-----5:R-:W-:Y:S01]  /*5840*/  FFMA R23, R15.reuse, R24, R14 ;  /* 0x000000180f177223 */ /* 0x060fe2000000000e */
[----:B------:R-:W-:Y:S01]  /*5850*/  FMUL R25, R44, R25 ;  /* 0x000000192c197220 */ /* 0x000fe20000400000 */
[C---:B------:R-:W-:Y:S02]  /*5860*/  FFMA R13, R15.reuse, R22, R13 ;  /* 0x000000160f0d7223 */ /* 0x040fe4000000000d */
[----:B------:R-:W-:Y:S01]  /*5870*/  FFMA R14, R42, R27, R23 ;  /* 0x0000001b2a0e7223 */ /* 0x000fe20000000017 */
[----:B------:R-:W-:-:S03]  /*5880*/  FFMA R25, R15, R26, R25 ;  /* 0x0000001a0f197223 */ /* 0x000fc60000000019 */
[----:B------:R-:W-:Y:S01]  /*5890*/  FADD R14, R83, -R14 ;  /* 0x8000000e530e7221 */ /* 0x000fe20000000000 */
[----:B------:R-:W-:-:S03]  /*58a0*/  FFMA R13, R42, R84, R13 ;  /* 0x000000542a0d7223 */ /* 0x000fc6000000000d */
[----:B------:R-:W-:Y:S01]  /*58b0*/  FMUL R17, R11, R14 ;  /* 0x0000000e0b117220 */ /* 0x000fe20000400000 */
[----:B------:R-:W-:Y:S01]  /*58c0*/  MOV R14, 0x1 ;  /* 0x00000001000e7802 */ /* 0x000fe20000000f00 */
[----:B------:R-:W-:Y:S01]  /*58d0*/  FFMA R86, R42, R86, R25 ;  /* 0x000000562a567223 */ /* 0x000fe20000000019 */
[----:B------:R-:W-:-:S03]  /*58e0*/  FADD R13, R88, -R13 ;  /* 0x8000000d580d7221 */ /* 0x000fc60000000000 */
[----:B------:R-:W-:Y:S01]  /*58f0*/  FADD R11, R3, -R86 ;  /* 0x80000056030b7221 */ /* 0x000fe20000000000 */
[----:B------:R-:W-:Y:S01]  /*5900*/  FFMA R13, R12, R13, R17 ;  /* 0x0000000d0c0d7223 */ /* 0x000fe20000000011 */
[----:B------:R-:W-:-:S03]  /*5910*/  MOV R17, R44 ;  /* 0x0000002c00117202 */ /* 0x000fc60000000f00 */
[----:B------:R-:W-:-:S05]  /*5920*/  FFMA R11, R10, R11, R13 ;  /* 0x0000000b0a0b7223 */ /* 0x000fca000000000d */
[----:B------:R-:W-:-:S04]  /*5930*/  FSETP.GT.AND P0, PT, R11, RZ, PT ;  /* 0x000000ff0b00720b */ /* 0x000fc80003f04000 */
[----:B------:R-:W-:-:S04]  /*5940*/  FSEL R18, R18, -1, P0 ;  /* 0xbf80000012127808 */ /* 0x000fc80000000000 */
.L_x_126:
[----:B------:R-:W-:Y:S05]  /*5950*/  BSYNC B2 ;  /* 0x0000000000027941 */ /* 0x000fea0003800000 */
.L_x_125:
[----:B------:R-:W-:Y:S01]  /*5960*/  PRMT R10, R14, 0x9910, RZ ;  /* 0x000099100e0a7816 */ /* 0x000fe200000000ff */
[----:B------:R-:W-:Y:S01]  /*5970*/  BSSY B5, `(.L_x_127) ;  /* 0x00000a4000057945 */ /* 0x000fe20003800000 */
[----:B------:R-:W-:Y:S01]  /*5980*/  CS2R R86, SRZ ;  /* 0x0000000000567805 */ /* 0x000fe2000001ff00 */
[----:B------:R-:W-:Y:S01]  /*5990*/  CS2R R84, SRZ ;  /* 0x0000000000547805 */ /* 0x000fe2000001ff00 */
[----:B------:R-:W-:Y:S01]  /*59a0*/  ISETP.NE.AND P2, PT, R10, RZ, PT ;  /* 0x000000ff0a00720c */ /* 0x000fe20003f45270 */
[----:B------:R-:W-:Y:S01]  /*59b0*/  CS2R R12, SRZ ;  /* 0x00000000000c7805 */ /* 0x000fe2000001ff00 */
[----:B0-----:R-:W-:Y:S01]  /*59c0*/  MOV R91, RZ ;  /* 0x000000ff005b7202 */ /* 0x001fe20000000f00 */
[----:B------:R-:W-:Y:S01]  /*59d0*/  CS2R R10, SRZ ;  /* 0x00000000000a7805 */ /* 0x000fe2000001ff00 */
[----:B------:R-:W-:Y:S01]  /*59e0*/  MOV R24, RZ ;  /* 0x000000ff00187202 */ /* 0x000fe20000000f00 */
[----:B------:R-:W-:Y:S01]  /*59f0*/  CS2R R20, SRZ ;  /* 0x0000000000147805 */ /* 0x000fe2000001ff00 */
[----:B------:R-:W-:Y:S01]  /*5a00*/  MOV R93, RZ ;  /* 0x000000ff005d7202 */ /* 0x000fe20000000f00 */
[----:B------:R-:W-:Y:S01]  /*5a10*/  CS2R R22, SRZ ;  /* 0x0000000000167805 */ /* 0x000fe2000001ff00 */
[----:B------:R-:W-:-:S02]  /*5a20*/  MOV R95, RZ ;  /* 0x000000ff005f7202 */ /* 0x000fc40000000f00 */
[----:B------:R-:W-:Y:S02]  /*5a30*/  MOV R97, RZ ;  /* 0x000000ff00617202 */ /* 0x000fe40000000f00 */
[----:B------:R-:W-:Y:S01]  /*5a40*/  MOV R19, RZ ;  /* 0x000000ff00137202 */ /* 0x000fe20000000f00 */
[----:B------:R-:W-:Y:S05]  /*5a50*/  @!P2 BRA `(.L_x_128) ;  /* 0x000009500000a947 */ /* 0x000fea0003800000 */
[----:B------:R-:W-:Y:S01]  /*5a60*/  ISETP.NE.U32.AND P0, PT, R40, RZ, PT ;  /* 0x000000ff2800720c */ /* 0x000fe20003f05070 */
[----:B------:R-:W-:Y:S01]  /*5a70*/  BSSY B2, `(.L_x_129) ;  /* 0x0000024000027945 */ /* 0x000fe20003800000 */
[----:B------:R-:W-:Y:S01]  /*5a80*/  LEA R11, R16, R16, 0x1 ;  /* 0x00000010100b7211 */ /* 0x000fe200078e08ff */
[----:B------:R-:W-:Y:S01]  /*5a90*/  CS2R R84, SRZ ;  /* 0x0000000000547805 */ /* 0x000fe2000001ff00 */
[----:B------:R-:W-:Y:S01]  /*5aa0*/  ISETP.NE.AND.EX P0, PT, R41, RZ, PT, P0 ;  /* 0x000000ff2900720c */ /* 0x000fe20003f05300 */
[----:B------:R-:W-:Y:S01]  /*5ab0*/  CS2R R86, SRZ ;  /* 0x0000000000567805 */ /* 0x000fe2000001ff00 */
[----:B------:R-:W-:Y:S01]  /*5ac0*/  ISETP.NE.U32.AND P1, PT, R36, RZ, PT ;  /* 0x000000ff2400720c */ /* 0x000fe20003f25070 */
[----:B------:R-:W-:Y:S01]  /*5ad0*/  IMAD.WIDE R38, R11, 0x4, R38 ;  /* 0x000000040b267825 */ /* 0x000fe200078e0226 */
[----:B------:R-:W-:-:S02]  /*5ae0*/  MOV R24, RZ ;  /* 0x000000ff00187202 */ /* 0x000fc40000000f00 */
[----:B------:R-:W-:-:S07]  /*5af0*/  ISETP.NE.AND.EX P1, PT, R37, RZ, PT, P1 ;  /* 0x000000ff2500720c */ /* 0x000fce0003f25310 */
[----:B------:R-:W-:Y:S05]  /*5b00*/  @!P0 BRA `(.L_x_130) ;  /* 0x000001a000008947 */ /* 0x000fea0003800000 */
[----:B------:R-:W2:Y:S04]  /*5b10*/  LD.E R13, [R38.64+0x4] ;  /* 0x00000410260d7980 */ /* 0x000ea8000c101900 */
[----:B------:R-:W3:Y:S04]  /*5b20*/  LD.E R11, [R38.64] ;  /* 0x00000010260b7980 */ /* 0x000ee8000c101900 */
[----:B------:R-:W4:Y:S01]  /*5b30*/  LD.E R19, [R38.64+0x8] ;  /* 0x0000081026137980 */ /* 0x000f22000c101900 */
[----:B--2---:R-:W-:-:S04]  /*5b40*/  IMAD.WIDE R12, R13, 0xc, R40 ;  /* 0x0000000c0d0c7825 */ /* 0x004fc800078e0228 */
[--C-:B---3--:R-:W-:Y:S01]  /*5b50*/  IMAD.WIDE R10, R11, 0xc, R40.reuse ;  /* 0x0000000c0b0a7825 */ /* 0x108fe200078e0228 */
[----:B------:R-:W2:Y:S04]  /*5b60*/  LD.E R86, [R12.64+0x4] ;  /* 0x000004100c567980 */ /* 0x000ea8000c101900 */
[----:B------:R-:W3:Y:S01]  /*5b70*/  LD.E R26, [R12.64] ;  /* 0x000000100c1a7980 */ /* 0x000ee2000c101900 */
[----:B----4-:R-:W-:-:S03]  /*5b80*/  IMAD.WIDE R40, R19, 0xc, R40 ;  /* 0x0000000c13287825 */ /* 0x010fc600078e0228 */
[----:B------:R-:W4:Y:S04]  /*5b90*/  LD.E R92, [R12.64+0x8] ;  /* 0x000008100c5c7980 */ /* 0x000f28000c101900 */
[----:B------:R-:W5:Y:S04]  /*5ba0*/  LD.E R20, [R10.64+0x4] ;  /* 0x000004100a147980 */ /* 0x000f68000c101900 */
[----:B------:R-:W5:Y:S04]  /*5bb0*/  LD.E R0, [R10.64] ;  /* 0x000000100a007980 */ /* 0x000f68000c101900 */
[----:B------:R-:W5:Y:S04]  /*5bc0*/  LD.E R22, [R10.64+0x8] ;  /* 0x000008100a167980 */ /* 0x000f68000c101900 */
[----:B------:R-:W5:Y:S04]  /*5bd0*/  LD.E R85, [R40.64+0x4] ;  /* 0x0000041028557980 */ /* 0x000f68000c101900 */
[----:B------:R-:W5:Y:S04]  /*5be0*/  LD.E R23, [R40.64] ;  /* 0x0000001028177980 */ /* 0x000f68000c101900 */
[----:B------:R-:W5:Y:S01]  /*5bf0*/  LD.E R94, [R40.64+0x8] ;  /* 0x00000810285e7980 */ /* 0x000f62000c101900 */
[-C--:B--2---:R-:W-:Y:S01]  /*5c00*/  FMUL R21, R86, R17.reuse ;  /* 0x0000001156157220 */ /* 0x084fe20000400000 */
[----:B------:R-:W-:Y:S01]  /*5c10*/  FADD R86, -R15, 1 ;  /* 0x3f8000000f567421 */ /* 0x000fe20000000100 */
[----:B---3--:R-:W-:-:S03]  /*5c20*/  FMUL R19, R26, R17 ;  /* 0x000000111a137220 */ /* 0x008fc60000400000 */
[----:B------:R-:W-:Y:S01]  /*5c30*/  FADD R87, R86, -R17 ;  /* 0x8000001156577221 */ /* 0x000fe20000000000 */
[----:B----4-:R-:W-:Y:S01]  /*5c40*/  FMUL R13, R92, R17 ;  /* 0x000000115c0d7220 */ /* 0x010fe20000400000 */
[-C--:B-----5:R-:W-:Y:S01]  /*5c50*/  FFMA R20, R20, R15.reuse, R21 ;  /* 0x0000000f14147223 */ /* 0x0a0fe20000000015 */
[-C--:B------:R-:W-:Y:S02]  /*5c60*/  FFMA R0, R0, R15.reuse, R19 ;  /* 0x0000000f00007223 */ /* 0x080fe40000000013 */
[----:B------:R-:W-:Y:S01]  /*5c70*/  FFMA R13, R22, R15, R13 ;  /* 0x0000000f160d7223 */ /* 0x000fe2000000000d */
[C---:B------:R-:W-:Y:S01]  /*5c80*/  FFMA R85, R87.reuse, R85, R20 ;  /* 0x0000005557557223 */ /* 0x040fe20000000014 */
[C---:B------:R-:W-:Y:S02]  /*5c90*/  FFMA R86, R87.reuse, R23, R0 ;  /* 0x0000001757567223 */ /* 0x040fe40000000000 */
[----:B------:R-:W-:Y:S02]  /*5ca0*/  FFMA R87, R87, R94, R13 ;  /* 0x0000005e57577223 */ /* 0x000fe4000000000d */
.L_x_130:
[----:B------:R-:W-:Y:S05]  /*5cb0*/  BSYNC B2 ;  /* 0x0000000000027941 */ /* 0x000fea0003800000 */
.L_x_129:
[----:B------:R-:W-:Y:S01]  /*5cc0*/  BSSY B2, `(.L_x_131) ;  /* 0x000001d000027945 */ /* 0x000fe20003800000 */
[----:B------:R-:W-:Y:S01]  /*5cd0*/  MOV R91, RZ ;  /* 0x000000ff005b7202 */ /* 0x000fe20000000f00 */
        /* <DEDUP_REMOVED lines=16> */
[----:B------:R-:W-:-:S04]  /*5de0*/  FADD R84, -R15, 1 ;  /* 0x3f8000000f547421 */ /* 0x000fc80000000100 */
[----:B------:R-:W-:Y:S01]  /*5df0*/  FADD R91, R84, -R17 ;  /* 0x80000011545b7221 */ /* 0x000fe20000000000 */
[-C--:B--2---:R-:W-:Y:S01]  /*5e00*/  FMUL R21, R26, R17.reuse ;  /* 0x000000111a157220 */ /* 0x084fe20000400000 */
[-C--:B---3--:R-:W-:Y:S01]  /*5e10*/  FMUL R19, R24, R17.reuse ;  /* 0x0000001118137220 */ /* 0x088fe20000400000 */
[----:B----4-:R-:W-:Y:S02]  /*5e20*/  FMUL R13, R40, R17 ;  /* 0x00000011280d7220 */ /* 0x010fe40000400000 */
[-C--:B-----5:R-:W-:Y:S01]  /*5e30*/  FFMA R20, R20, R15.reuse, R21 ;  /* 0x0000000f14147223 */ /* 0x0a0fe20000000015 */
[-C--:B------:R-:W-:Y:S01]  /*5e40*/  FFMA R0, R0, R15.reuse, R19 ;  /* 0x0000000f00007223 */ /* 0x080fe20000000013 */
[----:B------:R-:W-:Y:S02]  /*5e50*/  FFMA R13, R22, R15, R13 ;  /* 0x0000000f160d7223 */ /* 0x000fe4000000000d */
[C---:B------:R-:W-:Y:S01]  /*5e60*/  FFMA R24, R91.reuse, R25, R20 ;  /* 0x000000195b187223 */ /* 0x040fe20000000014 */
[C---:B------:R-:W-:Y:S01]  /*5e70*/  FFMA R84, R91.reuse, R23, R0 ;  /* 0x000000175b547223 */ /* 0x040fe20000000000 */
[----:B------:R-:W-:-:S02]  /*5e80*/  FFMA R91, R91, R38, R13 ;  /* 0x000000265b5b7223 */ /* 0x000fc4000000000d */
.L_x_132:
[----:B------:R-:W-:Y:S05]  /*5e90*/  BSYNC B2 ;  /* 0x0000000000027941 */ /* 0x000fea0003800000 */
.L_x_131:
[----:B------:R-:W-:Y:S01]  /*5ea0*/  FFMA R11, R4, -R85, R7 ;  /* 0x80000055040b7223 */ /* 0x000fe20000000007 */
[----:B------:R-:W-:Y:S01]  /*5eb0*/  FFMA R12, R5, -R86, R6 ;  /* 0x80000056050c7223 */ /* 0x000fe20000000006 */
[----:B------:R-:W-:Y:S01]  /*5ec0*/  FFMA R10, R2, -R87, R9 ;  /* 0x80000057020a7223 */ /* 0x000fe20000000009 */
[----:B------:R-:W-:Y:S01]  /*5ed0*/  FSETP.NEU.AND P0, PT, RZ, c[0x0][0x540], PT ;  /* 0x00015000ff007a0b */ /* 0x000fe20003f0d000 */
[----:B------:R-:W-:Y:S01]  /*5ee0*/  FMUL R13, R11, R11 ;  /* 0x0000000b0b0d7220 */ /* 0x000fe20000400000 */
[----:B------:R-:W-:Y:S03]  /*5ef0*/  BSSY B2, `(.L_x_133) ;  /* 0x0000010000027945 */ /* 0x000fe60003800000 */
[----:B------:R-:W-:-:S04]  /*5f00*/  FFMA R13, R12, R12, R13 ;  /* 0x0000000c0c0d7223 */ /* 0x000fc8000000000d */
[----:B------:R-:W-:-:S04]  /*5f10*/  FFMA R25, R10, R10, R13 ;  /* 0x0000000a0a197223 */ /* 0x000fc8000000000d */
[----:B------:R0:W1:Y:S01]  /*5f20*/  MUFU.RSQ R20, R25 ;  /* 0x0000001900147308 */ /* 0x0000620000001400 */
[----:B------:R-:W-:-:S04]  /*5f30*/  IADD3 R0, R25, -0xd000000, RZ ;  /* 0xf300000019007810 */ /* 0x000fc80007ffe0ff */
[----:B------:R-:W-:Y:S02]  /*5f40*/  ISETP.GT.U32.AND P1, PT, R0, 0x727fffff, PT ;  /* 0x727fffff0000780c */ /* 0x000fe40003f24070 */
[----:B------:R-:W-:-:S11]  /*5f50*/  FSEL R0, R18, 1, P0 ;  /* 0x3f80000012007808 */ /* 0x000fd60000000000 */
[----:B------:R-:W-:Y:S05]  /*5f60*/  @!P1 BRA `(.L_x_134) ;  /* 0x0000004000009947 */ /* 0x000fea0003800000 */
[----:B01----:R-:W-:Y:S02]  /*5f70*/  MOV R111, 0x5f90 ;  /* 0x00005f90006f7802 */ /* 0x003fe40000000f00 */
[----:B------:R-:W-:Y:S05]  /*5f80*/  CALL.REL.NOINC `($__internal_2_$__cuda_sm20_sqrt_rn_f32_slowpath) ;  /* 0x00006fd000007944 */ /* 0x000fea0003c00000 */
[----:B------:R-:W-:Y:S01]  /*5f90*/  MOV R43, R25 ;  /* 0x00000019002b7202 */ /* 0x000fe20000000f00 */
[----:B------:R-:W-:Y:S05]  /*5fa0*/  BRA `(.L_x_135) ;  /* 0x0000004000007947 */ /* 0x000fea0003800000 */
.L_x_134:
[----:B01----:R-:W-:Y:S01]  /*5fb0*/  FMUL.FTZ R43, R25, R20 ;  /* 0x00000014192b7220 */ /* 0x003fe20000410000 */
[----:B------:R-:W-:-:S03]  /*5fc0*/  FMUL.FTZ R13, R20, 0.5 ;  /* 0x3f000000140d7820 */ /* 0x000fc60000410000 */
[----:B------:R-:W-:-:S04]  /*5fd0*/  FFMA R18, -R43, R43, R25 ;  /* 0x0000002b2b127223 */ /* 0x000fc80000000119 */
[----:B------:R-:W-:Y:S02]  /*5fe0*/  FFMA R43, R18, R13, R43 ;  /* 0x0000000d122b7223 */ /* 0x000fe4000000002b */
.L_x_135:
[----:B------:R-:W-:Y:S05]  /*5ff0*/  BSYNC B2 ;  /* 0x0000000000027941 */ /* 0x000fea0003800000 */
.L_x_133:
        /* <DEDUP_REMOVED lines=20> */
.L_x_139:
[----:B------:R-:W-:Y:S05]  /*6140*/  BSYNC B7 ;  /* 0x0000000000077941 */ /* 0x000fea0003800000 */
.L_x_138:
        /* <DEDUP_REMOVED lines=14> */
.L_x_141:
[----:B------:R-:W-:Y:S05]  /*6230*/  BSYNC B7 ;  /* 0x0000000000077941 */ /* 0x000fea0003800000 */
.L_x_140:
        /* <DEDUP_REMOVED lines=14> */
.L_x_142:
[----:B------:R-:W-:Y:S05]  /*6320*/  BSYNC B7 ;  /* 0x0000000000077941 */ /* 0x000fea0003800000 */
.L_x_137:
[----:B------:R-:W-:Y:S05]  /*6330*/  BSYNC B6 ;  /* 0x0000000000067941 */ /* 0x000fea0003800000 */
.L_x_136:
[-C--:B------:R-:W-:Y:S01]  /*6340*/  FMUL R20, R97, R0.reuse ;  /* 0x0000000061147220 */ /* 0x080fe20000400000 */
[-C--:B------:R-:W-:Y:S01]  /*6350*/  FMUL R19, R95, R0.reuse ;  /* 0x000000005f137220 */ /* 0x080fe20000400000 */
[----:B------:R-:W-:Y:S01]  /*6360*/  FMUL R13, R93, R0 ;  /* 0x000000005d0d7220 */ /* 0x000fe20000400000 */
[----:B------:R-:W-:Y:S01]  /*6370*/  FMUL R106, R0, R43 ;  /* 0x0000002b006a7220 */ /* 0x000fe20000400000 */
[----:B------:R-:W-:Y:S01]  /*6380*/  FMUL R21, R2, R91 ;  /* 0x0000005b02157220 */ /* 0x000fe20000400000 */
[----:B------:R-:W-:Y:S01]  /*6390*/  FMUL R22, R4, R24 ;  /* 0x0000001804167220 */ /* 0x000fe20000400000 */
[----:B------:R-:W-:-:S02]  /*63a0*/  FMUL R23, R5, R84 ;  /* 0x0000005405177220 */ /* 0x000fc40000400000 */
.L_x_128:
[----:B------:R-:W-:Y:S05]  /*63b0*/  BSYNC B5 ;  /* 0x0000000000057941 */ /* 0x000fea0003800000 */
.L_x_127:
[----:B------:R-:W-:Y:S02]  /*63c0*/  FSEL R25, R20, RZ, P2 ;  /* 0x000000ff14197208 */ /* 0x000fe40001000000 */
[----:B------:R-:W-:-:S02]  /*63d0*/  FSEL R26, R19, RZ, P2 ;  /* 0x000000ff131a7208 */ /* 0x000fc40001000000 */
[----:B------:R-:W-:Y:S02]  /*63e0*/  FSEL R27, R13, RZ, P2 ;  /* 0x000000ff0d1b7208 */ /* 0x000fe40001000000 */
[----:B------:R-:W-:Y:S02]  /*63f0*/  FSEL R105, R23, RZ, P2 ;  /* 0x000000ff17697208 */ /* 0x000fe40001000000 */
[----:B------:R-:W-:Y:S02]  /*6400*/  FSEL R40, R22, RZ, P2 ;  /* 0x000000ff16287208 */ /* 0x000fe40001000000 */
[----:B------:R-:W-:Y:S02]  /*6410*/  FSEL R38, R21, RZ, P2 ;  /* 0x000000ff15267208 */ /* 0x000fe40001000000 */
[----:B------:R-:W-:Y:S02]  /*6420*/  FSEL R107, R106, 1000000, P2 ;  /* 0x497424006a6b7808 */ /* 0x000fe40001000000 */
.L_x_8:
[----:B------:R-:W-:Y:S05]  /*6430*/  BSYNC B4 ;  /* 0x0000000000047941 */ /* 0x000fea0003800000 */
.L_x_6:
[----:B------:R-:W-:Y:S01]  /*6440*/  ISETP.NE.AND P1, PT, R89, 0x5, PT ;  /* 0x000000055900780c */ /* 0x000fe20003f25270 */
[----:B------:R-:W-:Y:S01]  /*6450*/  BSSY B2, `(.L_x_143) ;  /* 0x0000189000027945 */ /* 0x000fe20003800000 */
[----:B------:R-:W-:Y:S01]  /*6460*/  MOV R13, RZ ;  /* 0x000000ff000d7202 */ /* 0x000fe20000000f00 */
[----:B------:R-:W-:Y:S01]  /*6470*/  CS2R R98, SRZ ;  /* 0x0000000000627805 */ /* 0x000fe2000001ff00 */
[----:B------:R-:W-:Y:S01]  /*6480*/  FSEL R15, R107, 1000000, !P1 ;  /* 0x497424006b0f7808 */ /* 0x000fe20004800000 */
[----:B------:R-:W-:Y:S01]  /*6490*/  CS2R R100, SRZ ;  /* 0x0000000000647805 */ /* 0x000fe2000001ff00 */
[----:B------:R-:W-:Y:S01]  /*64a0*/  CS2R R20, SRZ ;  /* 0x0000000000147805 */ /* 0x000fe2000001ff00 */
[----:B------:R-:W-:Y:S01]  /*64b0*/  CS2R R18, SRZ ;  /* 0x0000000000127805 */ /* 0x000fe2000001ff00 */
[----:B------:R-:W-:Y:S01]  /*64c0*/  FSETP.GEU.AND P0, PT, R15, R8, PT ;  /* 0x000000080f00720b */ /* 0x000fe20003f0e000 */
        /* <DEDUP_REMOVED lines=10> */
[----:B------:R-:W-:Y:S02]  /*6570*/  FSEL R25, R25, RZ, !P1 ;  /* 0x000000ff19197208 */ /* 0x000fe40004800000 */
[----:B------:R-:W-:-:S02]  /*6580*/  FSEL R26, R26, RZ, !P1 ;  /* 0x000000ff1a1a7208 */ /* 0x000fc40004800000 */
[----:B------:R-:W-:Y:S02]  /*6590*/  FSEL R8, R27, RZ, !P1 ;  /* 0x000000ff1b087208 */ /* 0x000fe40004800000 */
[----:B------:R-:W-:Y:S02]  /*65a0*/  FSEL R38, R38, RZ, !P1 ;  /* 0x000000ff26267208 */ /* 0x000fe40004800000 */
[----:B------:R-:W-:Y:S02]  /*65b0*/  FSEL R40, R40, RZ, !P1 ;  /* 0x000000ff28287208 */ /* 0x000fe40004800000 */
[----:B------:R-:W-:Y:S01]  /*65c0*/  FSEL R105, R105, RZ, !P1 ;  /* 0x000000ff69697208 */ /* 0x000fe20004800000 */
[----:B------:R-:W-:Y:S05]  /*65d0*/  @P0 BRA `(.L_x_144) ;  /* 0x0000170000000947 */ /* 0x000fea0003800000 */
[----:B------:R-:W-:-:S04]  /*65e0*/  ISETP.NE.U32.AND P0, PT, RZ, c[0x0][0x8d0], PT ;  /* 0x00023400ff007a0c */ /* 0x000fc80003f05070 */
[----:B------:R-:W-:-:S13]  /*65f0*/  ISETP.NE.AND.EX P0, PT, RZ, c[0x0][0x8d4], PT, P0 ;  /* 0x00023500ff007a0c */ /* 0x000fda0003f05300 */
[----:B------:R-:W-:Y:S05]  /*6600*/  @!P0 BRA `(.L_x_145) ;  /* 0x0000009000008947 */ /* 0x000fea0003800000 */
[----:B------:R-:W-:Y:S02]  /*6610*/  MOV R18, c[0x0][0x8d0] ;  /* 0x0002340000127a02 */ /* 0x000fe40000000f00 */
[----:B------:R-:W-:-:S05]  /*6620*/  MOV R19, c[0x0][0x8d4] ;  /* 0x0002350000137a02 */ /* 0x000fca0000000f00 */
[----:B------:R-:W2:Y:S04]  /*6630*/  LDG.E R22, [R18.64] ;  /* 0x0000001012167981 */ /* 0x000ea8000c1e1900 */
[----:B------:R-:W3:Y:S04]  /*6640*/  LDG.E R27, [R18.64+0x4] ;  /* 0x00000410121b7981 */ /* 0x000ee8000c1e1900 */
[----:B------:R-:W4:Y:S01]  /*6650*/  LDG.E R36, [R18.64+0x8] ;  /* 0x0000081012247981 */ /* 0x000f22000c1e1900 */
[----:B--2---:R-:W-:Y:S01]  /*6660*/  FADD R22, RZ, R22 ;  /* 0x00000016ff167221 */ /* 0x004fe20000000000 */
[----:B---3--:R-:W-:Y:S01]  /*6670*/  FADD R27, RZ, R27 ;  /* 0x0000001bff1b7221 */ /* 0x008fe20000000000 */
[----:B----4-:R-:W-:Y:S01]  /*6680*/  FADD R36, RZ, R36 ;  /* 0x00000024ff247221 */ /* 0x010fe20000000000 */
[----:B------:R-:W-:Y:S05]  /*6690*/  BRA `(.L_x_146) ;  /* 0x000000e000007947 */ /* 0x000fea0003800000 */
.L_x_145:
[----:B------:R-:W-:Y:S02]  /*66a0*/  ISETP.NE.U32.AND P0, PT, RZ, c[0x0][0x510], PT ;  /* 0x00014400ff007a0c */ /* 0x000fe40003f05070 */
[----:B------:R-:W-:-:S02]  /*66b0*/  MOV R36, RZ ;  /* 0x000000ff00247202 */ /* 0x000fc40000000f00 */
[----:B------:R-:W-:Y:S02]  /*66c0*/  ISETP.NE.AND.EX P0, PT, RZ, c[0x0][0x514], PT, P0 ;  /* 0x00014500ff007a0c */ /* 0x000fe40003f05300 */
[----:B------:R-:W-:Y:S02]  /*66d0*/  MOV R27, RZ ;  /* 0x000000ff001b7202 */ /* 0x000fe40000000f00 */
[----:B------:R-:W-:-:S09]  /*66e0*/  MOV R22, RZ ;  /* 0x000000ff00167202 */ /* 0x000fd20000000f00 */
        /* <DEDUP_REMOVED lines=9> */
.L_x_146:
        /* <DEDUP_REMOVED lines=12> */
.L_x_147:
[----:B------:R-:W-:Y:S01]  /*6840*/  ISETP.NE.U32.AND P0, PT, RZ, c[0x0][0x4d8], PT ;  /* 0x00013600ff007a0c */ /* 0x000fe20003f05070 */
[----:B------:R-:W-:Y:S01]  /*6850*/  CS2R R18, SRZ ;  /* 0x0000000000127805 */ /* 0x000fe2000001ff00 */
[----:B------:R-:W-:-:S02]  /*6860*/  MOV R17, RZ ;  /* 0x000000ff00117202 */ /* 0x000fc40000000f00 */
        /* <DEDUP_REMOVED lines=10> */
.L_x_148:
        /* <DEDUP_REMOVED lines=12> */
.L_x_149:
        /* <DEDUP_REMOVED lines=14> */
.L_x_150:
[C---:B------:R-:W-:Y:S01]  /*6ab0*/  FMUL R21, R64.reuse, R72 ;  /* 0x0000004840157220 */ /* 0x040fe20000400000 */
[----:B------:R-:W-:Y:S01]  /*6ac0*/  FMUL R92, R64, R69 ;  /* 0x00000045405c7220 */ /* 0x000fe20000400000 */
[----:B------:R-:W-:Y:S01]  /*6ad0*/  FMUL R23, R52, R25 ;  /* 0x0000001934177220 */ /* 0x000fe20000400000 */
[----:B------:R-:W-:Y:S01]  /*6ae0*/  FMUL R99, R90, R26 ;  /* 0x0000001a5a637220 */ /* 0x000fe20000400000 */
[-C--:B------:R-:W-:Y:S01]  /*6af0*/  FFMA R20, R62, R68.reuse, R21 ;  /* 0x000000443e147223 */ /* 0x080fe20000000015 */
[----:B------:R-:W-:Y:S01]  /*6b00*/  FFMA R94, R63, R68, R92 ;  /* 0x000000443f5e7223 */ /* 0x000fe2000000005c */
[C---:B------:R-:W-:Y:S01]  /*6b10*/  FMUL R101, R23.reuse, 4 ;  /* 0x4080000017657820 */ /* 0x040fe20000400000 */
[----:B------:R-:W-:Y:S01]  /*6b20*/  FADD R23, R23, R23 ;  /* 0x0000001717177221 */ /* 0x000fe20000000000 */
[----:B------:R-:W-:Y:S01]  /*6b30*/  FFMA R20, R63, R67, R20 ;  /* 0x000000433f147223 */ /* 0x000fe20000000014 */
[C---:B------:R-:W-:Y:S01]  /*6b40*/  FFMA R103, R61.reuse, R72, R94 ;  /* 0x000000483d677223 */ /* 0x040fe2000000005e */
[----:B------:R-:W-:Y:S01]  /*6b50*/  FFMA R94, R90, R26, R99 ;  /* 0x0000001a5a5e7223 */ /* 0x000fe20000000063 */
[----:B------:R-:W-:Y:S01]  /*6b60*/  FMUL R108, R52, R8 ;  /* 0x00000008346c7220 */ /* 0x000fe20000400000 */
[----:B------:R-:W-:Y:S01]  /*6b70*/  FFMA R21, R61, -R69, R20 ;  /* 0x800000453d157223 */ /* 0x000fe20000000014 */
[----:B------:R-:W-:Y:S01]  /*6b80*/  FFMA R100, R62, -R67, R103 ;  /* 0x800000433e647223 */ /* 0x000fe20000000067 */
[----:B------:R-:W-:Y:S01]  /*6b90*/  FMUL R20, R52, R26 ;  /* 0x0000001a34147220 */ /* 0x000fe20000400000 */
[----:B------:R-:W-:Y:S01]  /*6ba0*/  FADD R99, R23, -R94 ;  /* 0x8000005e17637221 */ /* 0x000fe20000000000 */
[C---:B------:R-:W-:Y:S01]  /*6bb0*/  FMUL R92, R21.reuse, R8 ;  /* 0x00000008155c7220 */ /* 0x040fe20000400000 */
[----:B------:R-:W-:Y:S01]  /*6bc0*/  FMUL R103, R90, R52 ;  /* 0x000000345a677220 */ /* 0x000fe20000400000 */
[C---:B------:R-:W-:Y:S01]  /*6bd0*/  FMUL R98, R21.reuse, R90 ;  /* 0x0000005a15627220 */ /* 0x040fe20000400000 */
[----:B------:R-:W-:Y:S01]  /*6be0*/  FMUL R102, R21, R26 ;  /* 0x0000001a15667220 */ /* 0x000fe20000400000 */
[C---:B------:R-:W-:Y:S01]  /*6bf0*/  FFMA R101, R92.reuse, 2, R101 ;  /* 0x400000005c657823 */ /* 0x040fe20000000065 */
[----:B------:R-:W-:Y:S01]  /*6c00*/  FFMA R112, R92, 2, R23 ;  /* 0x400000005c707823 */ /* 0x000fe20000000017 */
[----:B------:R-:W-:Y:S01]  /*6c10*/  FMUL R92, R20, 4 ;  /* 0x40800000145c7820 */ /* 0x000fe20000400000 */
[-C--:B------:R-:W-:Y:S01]  /*6c20*/  FMUL R23, R90, R25.reuse ;  /* 0x000000195a177220 */ /* 0x080fe20000400000 */
[----:B------:R-:W-:Y:S01]  /*6c30*/  FADD R115, -R94, R101 ;  /* 0x000000655e737221 */ /* 0x000fe20000000100 */
[-C--:B------:R-:W-:Y:S01]  /*6c40*/  FMUL R101, R100, R8.reuse ;  /* 0x0000000864657220 */ /* 0x080fe20000400000 */
[----:B------:R-:W-:Y:S01]  /*6c50*/  FADD R20, R20, R20 ;  /* 0x0000001414147221 */ /* 0x000fe20000000000 */
[C---:B------:R-:W-:Y:S01]  /*6c60*/  FFMA R92, R23.reuse, 2, R92 ;  /* 0x40000000175c7823 */ /* 0x040fe2000000005c */
[----:B------:R-:W-:Y:S01]  /*6c70*/  FADD R94, R108, R108 ;  /* 0x0000006c6c5e7221 */ /* 0x000fe20000000000 */
[C---:B------:R-:W-:Y:S01]  /*6c80*/  FFMA R101, R100.reuse, R8, R101 ;  /* 0x0000000864657223 */ /* 0x040fe20000000065 */
[----:B------:R-:W-:Y:S01]  /*6c90*/  FFMA R109, R23, 2, R20 ;  /* 0x40000000176d7823 */ /* 0x000fe20000000014 */
[----:B------:R-:W-:Y:S01]  /*6ca0*/  FMUL R23, R100, R26 ;  /* 0x0000001a64177220 */ /* 0x000fe20000400000 */
[----:B------:R-:W-:Y:S01]  /*6cb0*/  FFMA R103, R90, R52, R103 ;  /* 0x000000345a677223 */ /* 0x000fe20000000067 */
[----:B------:R-:W-:Y:S01]  /*6cc0*/  FADD R114, R20, -R101 ;  /* 0x8000006514727221 */ /* 0x000fe20000000000 */
[----:B------:R-:W-:Y:S01]  /*6cd0*/  FMUL R20, R21, R25 ;  /* 0x0000001915147220 */ /* 0x000fe20000400000 */
[----:B------:R-:W-:Y:S01]  /*6ce0*/  FADD R117, -R101, R92 ;  /* 0x0000005c65757221 */ /* 0x000fe20000000100 */
[C---:B------:R-:W-:Y:S01]  /*6cf0*/  FMUL R92, R100.reuse, R21 ;  /* 0x00000015645c7220 */ /* 0x040fe20000400000 */
[C---:B------:R-:W-:Y:S01]  /*6d00*/  FFMA R23, R100.reuse, R26, R23 ;  /* 0x0000001a64177223 */ /* 0x040fe20000000017 */
[----:B------:R-:W-:Y:S01]  /*6d10*/  FFMA R20, R21, R25, R20 ;  /* 0x0000001915147223 */ /* 0x000fe20000000014 */
[C---:B------:R-:W-:Y:S01]  /*6d20*/  FMUL R101, R100.reuse, R52 ;  /* 0x0000003464657220 */ /* 0x040fe20000400000 */
[-C--:B------:R-:W-:Y:S01]  /*6d30*/  FFMA R96, R100, R21.reuse, R92 ;  /* 0x0000001564607223 */ /* 0x080fe2000000005c */
[--C-:B------:R-:W-:Y:S01]  /*6d40*/  FADD R111, R23, R94.reuse ;  /* 0x0000005e176f7221 */ /* 0x100fe20000000000 */
[----:B------:R-:W-:Y:S01]  /*6d50*/  FADD R119, -R20, R23 ;  /* 0x0000001714777221 */ /* 0x000fe20000000100 */
[----:B------:R-:W-:Y:S01]  /*6d60*/  FMUL R23, R90, R90 ;  /* 0x0000005a5a177220 */ /* 0x000fe20000400000 */
[----:B------:R-:W-:Y:S01]  /*6d70*/  FADD R92, R20, -R94 ;  /* 0x8000005e145c7221 */ /* 0x000fe20000000000 */
[----:B------:R-:W-:Y:S01]  /*6d80*/  FFMA R101, R100, R52, R101 ;  /* 0x0000003464657223 */ /* 0x000fe20000000065 */
[-C--:B------:R-:W-:Y:S01]  /*6d90*/  FFMA R98, R21, R90.reuse, R98 ;  /* 0x0000005a15627223 */ /* 0x080fe20000000062 */
[C-C-:B------:R-:W-:Y:S01]  /*6da0*/  FADD R94, R103.reuse, R96.reuse ;  /* 0x00000060675e7221 */ /* 0x140fe20000000000 */
[----:B------:R-:W-:Y:S01]  /*6db0*/  FADD R123, R103, -R96 ;  /* 0x80000060677b7221 */ /* 0x000fe20000000000 */
[-C--:B------:R-:W-:Y:S01]  /*6dc0*/  FMUL R96, R21, R21.reuse ;  /* 0x0000001515607220 */ /* 0x080fe20000400000 */
[----:B------:R-:W-:Y:S01]  /*6dd0*/  FFMA R113, R90, R90, R23 ;  /* 0x0000005a5a717223 */ /* 0x000fe20000000017 */
[----:B------:R-:W-:Y:S01]  /*6de0*/  FMUL R23, R100, R100 ;  /* 0x0000006464177220 */ /* 0x000fe20000400000 */
[C-C-:B------:R-:W-:Y:S01]  /*6df0*/  FADD R121, R101.reuse, R98.reuse ;  /* 0x0000006265797221 */ /* 0x140fe20000000000 */
[----:B------:R-:W-:Y:S01]  /*6e00*/  FADD R20, R101, -R98 ;  /* 0x8000006265147221 */ /* 0x000fe20000000000 */
[----:B------:R-:W-:Y:S01]  /*6e10*/  FFMA R103, R21, R21, R96 ;  /* 0x0000001515677223 */ /* 0x000fe20000000060 */
[----:B------:R-:W-:Y:S01]  /*6e20*/  FMUL R98, R52, R52 ;  /* 0x0000003434627220 */ /* 0x000fe20000400000 */
[----:B------:R-:W-:Y:S01]  /*6e30*/  FFMA R101, R100, R100, R23 ;  /* 0x0000006464657223 */ /* 0x000fe20000000017 */
[----:B------:R-:W-:Y:S01]  /*6e40*/  FADD R104, R102, R102 ;  /* 0x0000006666687221 */ /* 0x000fe20000000000 */
[----:B------:R-:W-:Y:S01]  /*6e50*/  FMUL R111, R111, R22 ;  /* 0x000000166f6f7220 */ /* 0x000fe20000400000 */
[C---:B------:R-:W-:Y:S01]  /*6e60*/  FFMA R96, R98.reuse, 2, R113 ;  /* 0x4000000062607823 */ /* 0x040fe20000000071 */
[C---:B------:R-:W-:Y:S01]  /*6e70*/  FFMA R23, R98.reuse, 2, R103 ;  /* 0x4000000062177823 */ /* 0x040fe20000000067 */
[----:B------:R-:W-:Y:S01]  /*6e80*/  FFMA R98, R98, 2, R101 ;  /* 0x4000000062627823 */ /* 0x000fe20000000065 */
[C---:B------:R-:W-:Y:S01]  /*6e90*/  FMUL R103, R100.reuse, R90 ;  /* 0x0000005a64677220 */ /* 0x040fe20000400000 */
[----:B------:R-:W-:Y:S01]  /*6ea0*/  FMUL R101, R100, R25 ;  /* 0x0000001964657220 */ /* 0x000fe20000400000 */
[----:B------:R-:W-:Y:S01]  /*6eb0*/  FMUL R118, R64, R38 ;  /* 0x0000002640767220 */ /* 0x000fe20000400000 */
[----:B------:R-:W-:Y:S01]  /*6ec0*/  FADD R96, R96, -1 ;  /* 0xbf80000060607421 */ /* 0x000fe20000000000 */
[----:B------:R-:W-:Y:S01]  /*6ed0*/  FFMA R100, R100, R90, R103 ;  /* 0x0000005a64647223 */ /* 0x000fe20000000067 */
[----:B------:R-:W-:Y:S01]  /*6ee0*/  FMUL R90, R90, R8 ;  /* 0x000000085a5a7220 */ /* 0x000fe20000400000 */
[C---:B------:R-:W-:Y:S01]  /*6ef0*/  FADD R103, R101.reuse, R101 ;  /* 0x0000006565677221 */ /* 0x040fe20000000000 */
[----:B------:R-:W-:Y:S01]  /*6f00*/  FFMA R113, R101, 2, R104 ;  /* 0x4000000065717823 */ /* 0x000fe20000000068 */
[----:B------:R-:W-:Y:S01]  /*6f10*/  FADD R120, R118, R118 ;  /* 0x0000007676787221 */ /* 0x000fe20000000000 */
[----:B------:R-:W-:Y:S01]  /*6f20*/  FADD R23, R23, -1 ;  /* 0xbf80000017177421 */ /* 0x000fe20000000000 */
[----:B------:R-:W-:-:S04]  /*6f30*/  FFMA R103, R90, 2, R103 ;  /* 0x400000005a677823 */ /* 0x000fc80000000067 */
[----:B------:R-:W-:Y:S01]  /*6f40*/  FFMA R110, R102, 4, R103 ;  /* 0x40800000666e7823 */ /* 0x000fe20000000067 */
[C---:B------:R-:W-:Y:S01]  /*6f50*/  FFMA R102, R90.reuse, 2, R104 ;  /* 0x400000005a667823 */ /* 0x040fe20000000068 */
[----:B------:R-:W-:Y:S01]  /*6f60*/  FFMA R90, R90, 4, R113 ;  /* 0x408000005a5a7823 */ /* 0x000fe20000000071 */
[----:B------:R-:W-:Y:S01]  /*6f70*/  FMUL R113, R62, R40 ;  /* 0x000000283e717220 */ /* 0x000fe20000400000 */
[----:B------:R-:W-:Y:S01]  /*6f80*/  FFMA R110, R110, R27, R111 ;  /* 0x0000001b6e6e7223 */ /* 0x000fe2000000006f */
[----:B------:R-:W-:Y:S01]  /*6f90*/  FFMA R103, R101, 4, R102 ;  /* 0x4080000065677823 */ /* 0x000fe20000000066 */
[----:B------:R-:W-:Y:S01]  /*6fa0*/  FMUL R102, R63, R105 ;  /* 0x000000693f667220 */ /* 0x000fe20000400000 */
[----:B------:R-:W-:Y:S01]  /*6fb0*/  FMUL R101, R61, R38 ;  /* 0x000000263d657220 */ /* 0x000fe20000400000 */
[----:B------:R-:W-:Y:S01]  /*6fc0*/  FADD R125, R113, R113 ;  /* 0x00000071717d7221 */ /* 0x000fe20000000000 */
[----:B------:R-:W-:Y:S01]  /*6fd0*/  FMUL R111, R64, R40 ;  /* 0x00000028406f7220 */ /* 0x000fe20000400000 */
[C---:B------:R-:W-:Y:S01]  /*6fe0*/  FADD R104, R102.reuse, R102 ;  /* 0x0000006666687221 */ /* 0x040fe20000000000 */
[----:B------:R-:W-:Y:S01]  /*6ff0*/  FFMA R110, -R99, R36, R110 ;  /* 0x00000024636e7223 */ /* 0x000fe2000000016e */
[----:B------:R-:W-:Y:S01]  /*7000*/  FFMA R116, R102, 2, R125 ;  /* 0x4000000066747823 */ /* 0x000fe2000000007d */
[----:B------:R-:W-:Y:S01]  /*7010*/  FMUL R124, R111, 4 ;  /* 0x408000006f7c7820 */ /* 0x000fe20000400000 */
[----:B------:R-:W-:-:S04]  /*7020*/  FFMA R104, R101, 2, R104 ;  /* 0x4000000065687823 */ /* 0x000fc80000000068 */
[----:B------:R-:W-:Y:S01]  /*7030*/  FFMA R127, R113, 4, R104 ;  /* 0x40800000717f7823 */ /* 0x000fe20000000068 */
[C---:B------:R-:W-:Y:S01]  /*7040*/  FFMA R113, R101.reuse, 2, R125 ;  /* 0x4000000065717823 */ /* 0x040fe2000000007d */
[----:B------:R-:W-:Y:S01]  /*7050*/  FFMA R125, R101, 4, R116 ;  /* 0x40800000657d7823 */ /* 0x000fe20000000074 */
[----:B------:R-:W-:Y:S01]  /*7060*/  FFMA R101, R108, 4, R119 ;  /* 0x408000006c657823 */ /* 0x000fe20000000077 */
[----:B------:R-:W-:Y:S01]  /*7070*/  FMUL R108, R63, R40 ;  /* 0x000000283f6c7220 */ /* 0x000fe20000400000 */
[----:B------:R-:W-:Y:S01]  /*7080*/  FFMA R104, R102, 4, R113 ;  /* 0x4080000066687823 */ /* 0x000fe20000000071 */
[----:B------:R-:W-:Y:S01]  /*7090*/  FMUL R113, R112, R27 ;  /* 0x0000001b70717220 */ /* 0x000fe20000400000 */
[----:B------:R-:W-:Y:S01]  /*70a0*/  FMUL R102, R115, R22 ;  /* 0x0000001673667220 */ /* 0x000fe20000400000 */
[----:B------:R-:W-:Y:S01]  /*70b0*/  FMUL R115, R61, R105 ;  /* 0x000000693d737220 */ /* 0x000fe20000400000 */
[----:B------:R-:W-:Y:S01]  /*70c0*/  FADD R112, R111, R111 ;  /* 0x0000006f6f707221 */ /* 0x000fe20000000000 */
[----:B------:R-:W-:Y:S01]  /*70d0*/  FFMA R113, R90, R36, R113 ;  /* 0x000000245a717223 */ /* 0x000fe20000000071 */
[----:B------:R-:W-:Y:S01]  /*70e0*/  FFMA R90, R117, R27, R102 ;  /* 0x0000001b755a7223 */ /* 0x000fe20000000066 */
[----:B------:R-:W-:Y:S01]  /*70f0*/  FMUL R117, R104, R17 ;  /* 0x0000001168757220 */ /* 0x000fe20000400000 */
[----:B------:R-:W-:Y:S01]  /*7100*/  FFMA R104, R115, 2, R112 ;  /* 0x4000000073687823 */ /* 0x000fe20000000070 */
[----:B------:R-:W-:Y:S01]  /*7110*/  FFMA R116, R63, R40, R108 ;  /* 0x000000283f747223 */ /* 0x000fe2000000006c */
[-C--:B------:R-:W-:Y:S01]  /*7120*/  FMUL R108, R103, R22.reuse ;  /* 0x00000016676c7220 */ /* 0x080fe20000400000 */
[----:B------:R-:W-:Y:S01]  /*7130*/  FMUL R102, R123, R22 ;  /* 0x000000167b667220 */ /* 0x000fe20000400000 */
[----:B------:R-:W-:Y:S01]  /*7140*/  FFMA R119, R104, R19, R117 ;  /* 0x0000001368777223 */ /* 0x000fe20000000075 */
[CC--:B------:R-:W-:Y:S01]  /*7150*/  FMUL R117, R62.reuse, R105.reuse ;  /* 0x000000693e757220 */ /* 0x0c0fe20000400000 */
[----:B------:R-:W-:Y:S01]  /*7160*/  FFMA R103, R109, R36, R108 ;  /* 0x000000246d677223 */ /* 0x000fe2000000006c */
[----:B------:R-:W-:Y:S01]  /*7170*/  FMUL R108, R61, R40 ;  /* 0x000000283d6c7220 */ /* 0x000fe20000400000 */
[----:B------:R-:W-:Y:S01]  /*7180*/  FFMA R124, R115, 2, R124 ;  /* 0x40000000737c7823 */ /* 0x000fe2000000007c */
[-C--:B------:R-:W-:Y:S01]  /*7190*/  FFMA R117, R62, R105.reuse, R117 ;  /* 0x000000693e757223 */ /* 0x080fe20000000075 */
[----:B------:R-:W-:Y:S01]  /*71a0*/  FMUL R105, R64, R105 ;  /* 0x0000006940697220 */ /* 0x000fe20000400000 */
[----:B------:R-:W-:Y:S01]  /*71b0*/  FFMA R102, R121, R36, -R102 ;  /* 0x0000002479667223 */ /* 0x000fe20000000866 */
[----:B------:R-:W-:Y:S01]  /*71c0*/  FFMA R113, -R114, R22, R113 ;  /* 0x0000001672717223 */ /* 0x000fe20000000171 */
[C-C-:B------:R-:W-:Y:S01]  /*71d0*/  FADD R104, R117.reuse, -R120.reuse ;  /* 0x8000007875687221 */ /* 0x140fe20000000000 */
[----:B------:R-:W-:Y:S01]  /*71e0*/  FADD R120, R116, R120 ;  /* 0x0000007874787221 */ /* 0x000fe20000000000 */
[----:B------:R-:W-:Y:S01]  /*71f0*/  FADD R117, -R117, R116 ;  /* 0x0000007475757221 */ /* 0x000fe20000000100 */
[----:B------:R-:W-:Y:S01]  /*7200*/  FFMA R90, R101, R36, R90 ;  /* 0x00000024655a7223 */ /* 0x000fe2000000005a */
[----:B------:R-:W-:Y:S01]  /*7210*/  FFMA R104, R104, R18, R119 ;  /* 0x0000001268687223 */ /* 0x000fe20000000077 */
[----:B------:R-:W-:Y:S01]  /*7220*/  FFMA R119, R61, R40, R108 ;  /* 0x000000283d777223 */ /* 0x000fe2000000006c */
[----:B------:R-:W-:Y:S01]  /*7230*/  FMUL R120, R120, R17 ;  /* 0x0000001178787220 */ /* 0x000fe20000400000 */
[C---:B------:R-:W-:Y:S01]  /*7240*/  FADD R40, R105.reuse, R105 ;  /* 0x0000006969287221 */ /* 0x040fe20000000000 */
[----:B------:R-:W-:Y:S01]  /*7250*/  FMUL R108, R105, 4 ;  /* 0x40800000696c7820 */ /* 0x000fe20000400000 */
[----:B------:R-:W-:Y:S01]  /*7260*/  FFMA R117, R118, 4, R117 ;  /* 0x4080000076757823 */ /* 0x000fe20000000075 */
[----:B------:R-:W-:Y:S01]  /*7270*/  FFMA R120, R127, R18, R120 ;  /* 0x000000127f787223 */ /* 0x000fe20000000078 */
[----:B------:R-:W-:Y:S01]  /*7280*/  FADD R109, R40, -R119 ;  /* 0x80000077286d7221 */ /* 0x000fe20000000000 */
[----:B------:R-:W-:-:S03]  /*7290*/  FFMA R102, R23, R27, R102 ;  /* 0x0000001b17667223 */ /* 0x000fc60000000066 */
[----:B------:R-:W-:Y:S01]  /*72a0*/  FFMA R120, -R109, R19, R120 ;  /* 0x000000136d787223 */ /* 0x000fe20000000178 */
[----:B------:R-:W-:Y:S01]  /*72b0*/  FMUL R109, R62, R38 ;  /* 0x000000263e6d7220 */ /* 0x000fe20000400000 */
[----:B------:R-:W-:-:S03]  /*72c0*/  FADD R102, RZ, R102 ;  /* 0x00000066ff667221 */ /* 0x000fc60000000000 */
[----:B------:R-:W-:Y:S01]  /*72d0*/  FFMA R122, R109, 2, R108 ;  /* 0x400000006d7a7823 */ /* 0x000fe2000000006c */
[-C--:B------:R-:W-:Y:S01]  /*72e0*/  FMUL R108, R63, R38.reuse ;  /* 0x000000263f6c7220 */ /* 0x080fe20000400000 */
[----:B------:R-:W-:Y:S02]  /*72f0*/  FFMA R121, R109, 2, R40 ;  /* 0x400000006d797823 */ /* 0x000fe40000000028 */
[----:B------:R-:W-:Y:S01]  /*7300*/  FADD R122, -R119, R122 ;  /* 0x0000007a777a7221 */ /* 0x000fe20000000100 */
[----:B------:R-:W-:Y:S01]  /*7310*/  FFMA R105, R63, R38, R108 ;  /* 0x000000263f697223 */ /* 0x000fe2000000006c */
[----:B------:R-:W-:Y:S01]  /*7320*/  FFMA R38, -R15, R8, R9 ;  /* 0x000000080f267223 */ /* 0x000fe20000000109 */
[----:B------:R-:W-:Y:S02]  /*7330*/  FMUL R40, R121, R18 ;  /* 0x0000001279287220 */ /* 0x000fe40000400000 */
[----:B------:R-:W-:Y:S01]  /*7340*/  FADD R109, R112, -R105 ;  /* 0x80000069706d7221 */ /* 0x000fe20000000000 */
[----:B------:R-:W-:Y:S01]  /*7350*/  FADD R124, -R105, R124 ;  /* 0x0000007c697c7221 */ /* 0x000fe20000000100 */
[C---:B------:R-:W-:Y:S01]  /*7360*/  FFMA R105, -R15.reuse, R25, R6 ;  /* 0x000000190f697223 */ /* 0x040fe20000000106 */
[----:B------:R-:W-:Y:S01]  /*7370*/  FFMA R6, -R15, R26, R7 ;  /* 0x0000001a0f067223 */ /* 0x000fe20000000107 */
[----:B------:R-:W-:Y:S01]  /*7380*/  FMUL R9, R61, R38 ;  /* 0x000000263d097220 */ /* 0x000fe20000400000 */
[----:B------:R-:W-:Y:S01]  /*7390*/  FMUL R7, R122, R17 ;  /* 0x000000117a077220 */ /* 0x000fe20000400000 */
[----:B------:R-:W-:Y:S01]  /*73a0*/  FMUL R108, R63, R105 ;  /* 0x000000693f6c7220 */ /* 0x000fe20000400000 */
[----:B------:R-:W-:Y:S01]  /*73b0*/  FMUL R111, R62, R6 ;  /* 0x000000063e6f7220 */ /* 0x000fe20000400000 */
[----:B------:R-:W-:Y:S01]  /*73c0*/  FFMA R40, R125, R19, R40 ;  /* 0x000000137d287223 */ /* 0x000fe20000000028 */
[----:B------:R-:W-:Y:S01]  /*73d0*/  FFMA R124, R124, R18, R7 ;  /* 0x000000127c7c7223 */ /* 0x000fe20000000007 */
[----:B------:R-:W-:Y:S01]  /*73e0*/  FADD R112, R108, R108 ;  /* 0x0000006c6c707221 */ /* 0x000fe20000000000 */
[----:B------:R-:W-:Y:S01]  /*73f0*/  FMUL R114, R61, R6 ;  /* 0x000000063d727220 */ /* 0x000fe20000400000 */
[----:B------:R-:W-:Y:S01]  /*7400*/  FFMA R40, -R109, R17, R40 ;  /* 0x000000116d287223 */ /* 0x000fe20000000128 */
[----:B------:R-:W-:Y:S01]  /*7410*/  FFMA R117, R117, R19, R124 ;  /* 0x0000001375757223 */ /* 0x000fe2000000007c */
[----:B------:R-:W-:-:S04]  /*7420*/  FFMA R112, R9, 2, R112 ;  /* 0x4000000009707823 */ /* 0x000fc80000000070 */
[C---:B------:R-:W-:Y:S01]  /*7430*/  FFMA R122, R111.reuse, 4, R112 ;  /* 0x408000006f7a7823 */ /* 0x040fe20000000070 */
[----:B------:R-:W-:-:S04]  /*7440*/  FADD R111, R111, R111 ;  /* 0x0000006f6f6f7221 */ /* 0x000fc80000000000 */
[--C-:B------:R-:W-:Y:S01]  /*7450*/  FFMA R7, R9, 2, R111.reuse ;  /* 0x4000000009077823 */ /* 0x100fe2000000006f */
[----:B------:R-:W-:-:S03]  /*7460*/  FFMA R116, R108, 2, R111 ;  /* 0x400000006c747823 */ /* 0x000fc6000000006f */
[----:B------:R-:W-:Y:S01]  /*7470*/  FFMA R112, R108, 4, R7 ;  /* 0x408000006c707823 */ /* 0x000fe20000000007 */
[----:B------:R-:W-:Y:S01]  /*7480*/  FMUL R7, R64, R6 ;  /* 0x0000000640077220 */ /* 0x000fe20000400000 */
[----:B------:R-:W-:Y:S01]  /*7490*/  FMUL R108, R61, R105 ;  /* 0x000000693d6c7220 */ /* 0x000fe20000400000 */
[----:B------:R-:W-:Y:S01]  /*74a0*/  FFMA R119, R9, 4, R116 ;  /* 0x4080000009777823 */ /* 0x000fe20000000074 */
[----:B------:R-:W-:Y:S01]  /*74b0*/  FMUL R9, R112, R37 ;  /* 0x0000002570097220 */ /* 0x000fe20000400000 */
[C---:B------:R-:W-:Y:S01]  /*74c0*/  FADD R109, R7.reuse, R7 ;  /* 0x00000007076d7221 */ /* 0x040fe20000000000 */
[----:B------:R-:W-:Y:S01]  /*74d0*/  FMUL R116, R64, R38 ;  /* 0x0000002640747220 */ /* 0x000fe20000400000 */
[----:B------:R-:W-:Y:S02]  /*74e0*/  FMUL R7, R7, 4 ;  /* 0x4080000007077820 */ /* 0x000fe40000400000 */
[C---:B------:R-:W-:Y:S02]  /*74f0*/  FFMA R112, R108.reuse, 2, R109 ;  /* 0x400000006c707823 */ /* 0x040fe4000000006d */
[----:B------:R-:W-:Y:S01]  /*7500*/  FFMA R121, R108, 2, R7 ;  /* 0x400000006c797823 */ /* 0x000fe20000000007 */
[----:B------:R-:W-:Y:S01]  /*7510*/  FMUL R7, R64, R61 ;  /* 0x0000003d40077220 */ /* 0x000fe20000400000 */
[----:B------:R-:W-:Y:S01]  /*7520*/  FFMA R112, R112, R41, R9 ;  /* 0x0000002970707223 */ /* 0x000fe20000000009 */
[----:B------:R-:W-:-:S02]  /*7530*/  FMUL R9, R62, R105 ;  /* 0x000000693e097220 */ /* 0x000fc40000400000 */
[----:B------:R-:W-:Y:S02]  /*7540*/  FFMA R7, R64, R61, R7 ;  /* 0x0000003d40077223 */ /* 0x000fe40000000007 */
[-C--:B------:R-:W-:Y:S01]  /*7550*/  FFMA R111, R62, R105.reuse, R9 ;  /* 0x000000693e6f7223 */ /* 0x080fe20000000009 */
[----:B------:R-:W-:Y:S01]  /*7560*/  FADD R9, R116, R116 ;  /* 0x0000007474097221 */ /* 0x000fe20000000000 */
[----:B------:R-:W-:-:S03]  /*7570*/  FMUL R105, R64, R105 ;  /* 0x0000006940697220 */ /* 0x000fc60000400000 */
[----:B------:R-:W-:-:S04]  /*7580*/  FADD R115, R111, -R9 ;  /* 0x800000096f737221 */ /* 0x000fc80000000000 */
[----:B------:R-:W-:Y:S01]  /*7590*/  FFMA R118, R115, R39, R112 ;  /* 0x0000002773767223 */ /* 0x000fe20000000070 */
[-C--:B------:R-:W-:Y:S01]  /*75a0*/  FMUL R112, R63, R6.reuse ;  /* 0x000000063f707220 */ /* 0x080fe20000400000 */
[----:B------:R-:W-:-:S03]  /*75b0*/  FFMA R115, R61, R6, R114 ;  /* 0x000000063d737223 */ /* 0x000fc60000000072 */
[----:B------:R-:W-:Y:S01]  /*75c0*/  FFMA R112, R63, R6, R112 ;  /* 0x000000063f707223 */ /* 0x000fe20000000070 */
[----:B------:R-:W-:-:S03]  /*75d0*/  FADD R6, R105, R105 ;  /* 0x0000006969067221 */ /* 0x000fc60000000000 */
[----:B------:R-:W-:Y:S01]  /*75e0*/  FADD R124, R112, R9 ;  /* 0x00000009707c7221 */ /* 0x000fe20000000000 */
[----:B------:R-:W-:Y:S01]  /*75f0*/  FADD R111, -R111, R112 ;  /* 0x000000706f6f7221 */ /* 0x000fe20000000100 */
[----:B------:R-:W-:Y:S02]  /*7600*/  FMUL R112, R61, R61 ;  /* 0x0000003d3d707220 */ /* 0x000fe40000400000 */
[----:B------:R-:W-:Y:S01]  /*7610*/  FMUL R9, R124, R37 ;  /* 0x000000257c097220 */ /* 0x000fe20000400000 */
[----:B------:R-:W-:Y:S01]  /*7620*/  FMUL R124, R105, 4 ;  /* 0x40800000697c7820 */ /* 0x000fe20000400000 */
[----:B------:R-:W-:Y:S02]  /*7630*/  FFMA R123, R116, 4, R111 ;  /* 0x40800000747b7823 */ /* 0x000fe4000000006f */
[----:B------:R-:W-:Y:S01]  /*7640*/  FFMA R122, R122, R39, R9 ;  /* 0x000000277a7a7223 */ /* 0x000fe20000000009 */
[----:B------:R-:W-:-:S04]  /*7650*/  FADD R9, R6, -R115 ;  /* 0x8000007306097221 */ /* 0x000fc80000000000 */
[----:B------:R-:W-:Y:S01]  /*7660*/  FFMA R122, -R9, R41, R122 ;  /* 0x00000029097a7223 */ /* 0x000fe2000000017a */
[----:B------:R-:W-:-:S04]  /*7670*/  FMUL R9, R62, R38 ;  /* 0x000000263e097220 */ /* 0x000fc80000400000 */
[----:B------:R-:W-:Y:S01]  /*7680*/  FFMA R114, R9, 2, R6 ;  /* 0x4000000009727823 */ /* 0x000fe20000000006 */
[-C--:B------:R-:W-:Y:S01]  /*7690*/  FMUL R6, R63, R62.reuse ;  /* 0x0000003e3f067220 */ /* 0x080fe20000400000 */
[----:B------:R-:W-:Y:S02]  /*76a0*/  FFMA R124, R9, 2, R124 ;  /* 0x40000000097c7823 */ /* 0x000fe4000000007c */
[----:B------:R-:W-:Y:S01]  /*76b0*/  FMUL R114, R114, R39 ;  /* 0x0000002772727220 */ /* 0x000fe20000400000 */
[----:B------:R-:W-:Y:S01]  /*76c0*/  FFMA R6, R63, R62, R6 ;  /* 0x0000003e3f067223 */ /* 0x000fe20000000006 */
[----:B------:R-:W-:Y:S02]  /*76d0*/  FADD R124, -R115, R124 ;  /* 0x0000007c737c7221 */ /* 0x000fe40000000100 */
[----:B------:R-:W-:Y:S01]  /*76e0*/  FFMA R114, R119, R41, R114 ;  /* 0x0000002977727223 */ /* 0x000fe20000000072 */
[C-C-:B------:R-:W-:Y:S01]  /*76f0*/  FADD R9, R7.reuse, R6.reuse ;  /* 0x0000000607097221 */ /* 0x140fe20000000000 */
[----:B------:R-:W-:Y:S01]  /*7700*/  FADD R108, R7, -R6 ;  /* 0x80000006076c7221 */ /* 0x000fe20000000000 */
[----:B------:R-:W-:Y:S01]  /*7710*/  FMUL R6, R63, R38 ;  /* 0x000000263f067220 */ /* 0x000fe20000400000 */
[----:B------:R-:W-:Y:S01]  /*7720*/  FMUL R7, R64, R62 ;  /* 0x0000003e40077220 */ /* 0x000fe20000400000 */
[----:B------:R-:W-:-:S02]  /*7730*/  FMUL R124, R124, R37 ;  /* 0x000000257c7c7220 */ /* 0x000fc40000400000 */
[C---:B------:R-:W-:Y:S01]  /*7740*/  FFMA R38, R63.reuse, R38, R6 ;  /* 0x000000263f267223 */ /* 0x040fe20000000006 */
[-C--:B------:R-:W-:Y:S01]  /*7750*/  FMUL R6, R63, R61.reuse ;  /* 0x0000003d3f067220 */ /* 0x080fe20000400000 */
[-C--:B------:R-:W-:Y:S02]  /*7760*/  FFMA R7, R64, R62.reuse, R7 ;  /* 0x0000003e40077223 */ /* 0x080fe40000000007 */
[----:B------:R-:W-:Y:S01]  /*7770*/  FADD R119, R109, -R38 ;  /* 0x800000266d777221 */ /* 0x000fe20000000000 */
[----:B------:R-:W-:Y:S01]  /*7780*/  FFMA R6, R63, R61, R6 ;  /* 0x0000003d3f067223 */ /* 0x000fe20000000006 */
[----:B------:R-:W-:Y:S01]  /*7790*/  FADD R121, -R38, R121 ;  /* 0x0000007926797221 */ /* 0x000fe20000000100 */
[----:B------:R-:W-:Y:S01]  /*77a0*/  FMUL R38, R61, R62 ;  /* 0x0000003e3d267220 */ /* 0x000fe20000400000 */
[----:B------:R-:W-:Y:S01]  /*77b0*/  FFMA R114, -R119, R37, R114 ;  /* 0x0000002577727223 */ /* 0x000fe20000000172 */
[C-C-:B------:R-:W-:Y:S01]  /*77c0*/  FADD R105, R7.reuse, -R6.reuse ;  /* 0x8000000607697221 */ /* 0x140fe20000000000 */
[----:B------:R-:W-:Y:S01]  /*77d0*/  FADD R115, R7, R6 ;  /* 0x0000000607737221 */ /* 0x000fe20000000000 */
[----:B------:R-:W-:Y:S01]  /*77e0*/  FMUL R6, R63, R64 ;  /* 0x000000403f067220 */ /* 0x000fe20000400000 */
[----:B------:R-:W-:Y:S01]  /*77f0*/  FFMA R7, R61, R62, R38 ;  /* 0x0000003e3d077223 */ /* 0x000fe20000000026 */
[----:B------:R-:W-:-:S02]  /*7800*/  FFMA R124, R121, R39, R124 ;  /* 0x00000027797c7223 */ /* 0x000fc4000000007c */
[-C--:B------:R-:W-:Y:S02]  /*7810*/  FFMA R6, R63, R64.reuse, R6 ;  /* 0x000000403f067223 */ /* 0x080fe40000000006 */
[----:B------:R-:W-:Y:S02]  /*7820*/  FFMA R123, R123, R41, R124 ;  /* 0x000000297b7b7223 */ /* 0x000fe4000000007c */
[C-C-:B------:R-:W-:Y:S01]  /*7830*/  FADD R38, R6.reuse, R7.reuse ;  /* 0x0000000706267221 */ /* 0x140fe20000000000 */
[----:B------:R-:W-:Y:S01]  /*7840*/  FADD R111, R6, -R7 ;  /* 0x80000007066f7221 */ /* 0x000fe20000000000 */
[C---:B------:R-:W-:Y:S01]  /*7850*/  FMUL R7, R108.reuse, R17 ;  /* 0x000000116c077220 */ /* 0x040fe20000400000 */
[----:B------:R-:W-:Y:S01]  /*7860*/  FMUL R108, R108, R37 ;  /* 0x000000256c6c7220 */ /* 0x000fe20000400000 */
[----:B------:R-:W-:Y:S02]  /*7870*/  FMUL R6, R63, R63 ;  /* 0x0000003f3f067220 */ /* 0x000fe40000400000 */
[----:B------:R-:W-:Y:S01]  /*7880*/  FFMA R109, R38, R19, -R7 ;  /* 0x00000013266d7223 */ /* 0x000fe20000000807 */
[----:B------:R-:W-:Y:S01]  /*7890*/  FMUL R7, R64, R64 ;  /* 0x0000004040077220 */ /* 0x000fe20000400000 */
[----:B------:R-:W-:Y:S01]  /*78a0*/  FFMA R121, R38, R41, -R108 ;  /* 0x0000002926797223 */ /* 0x000fe2000000086c */
[----:B------:R-:W-:-:S02]  /*78b0*/  FMUL R108, R62, R62 ;  /* 0x0000003e3e6c7220 */ /* 0x000fc40000400000 */
[----:B------:R-:W-:-:S04]  /*78c0*/  FFMA R7, R64, R64, R7 ;  /* 0x0000004040077223 */ /* 0x000fc80000000007 */
[--C-:B------:R-:W-:Y:S01]  /*78d0*/  FFMA R38, R6, 2, R7.reuse ;  /* 0x4000000006267823 */ /* 0x100fe20000000007 */
[CC--:B------:R-:W-:Y:S01]  /*78e0*/  FMUL R6, R21.reuse, R52.reuse ;  /* 0x0000003415067220 */ /* 0x0c0fe20000400000 */
[--C-:B------:R-:W-:Y:S01]  /*78f0*/  FFMA R108, R108, 2, R7.reuse ;  /* 0x400000006c6c7823 */ /* 0x100fe20000000007 */
[----:B------:R-:W-:Y:S01]  /*7900*/  FFMA R112, R112, 2, R7 ;  /* 0x4000000070707823 */ /* 0x000fe20000000007 */
[----:B------:R-:W-:Y:S01]  /*7910*/  FADD R38, R38, -1 ;  /* 0xbf80000026267421 */ /* 0x000fe20000000000 */
[----:B------:R-:W-:Y:S01]  /*7920*/  FFMA R21, R21, R52, R6 ;  /* 0x0000003415157223 */ /* 0x000fe20000000006 */
[----:B------:R-:W-:Y:S01]  /*7930*/  FADD R108, R108, -1 ;  /* 0xbf8000006c6c7421 */ /* 0x000fe20000000000 */
[----:B------:R-:W-:Y:S01]  /*7940*/  FADD R7, R112, -1 ;  /* 0xbf80000070077421 */ /* 0x000fe20000000000 */
[----:B------:R-:W-:Y:S01]  /*7950*/  FMUL R6, R38, R17 ;  /* 0x0000001126067220 */ /* 0x000fe20000400000 */
[----:B------:R-:W-:Y:S01]  /*7960*/  FMUL R112, R111, R39 ;  /* 0x000000276f707220 */ /* 0x000fe20000400000 */
[-C--:B------:R-:W-:Y:S01]  /*7970*/  FFMA R109, R108, R18.reuse, R109 ;  /* 0x000000126c6d7223 */ /* 0x080fe2000000006d */
[----:B------:R-:W-:Y:S01]  /*7980*/  FMUL R38, R38, R37 ;  /* 0x0000002526267220 */ /* 0x000fe20000400000 */
[-C--:B------:R-:W-:Y:S01]  /*7990*/  FFMA R6, R9, R18.reuse, R6 ;  /* 0x0000001209067223 */ /* 0x080fe20000000006 */
[----:B------:R-:W-:Y:S01]  /*79a0*/  FMUL R18, R111, R18 ;  /* 0x000000126f127220 */ /* 0x000fe20000400000 */
[----:B------:R-:W-:Y:S01]  /*79b0*/  FFMA R112, R7, R41, -R112 ;  /* 0x0000002907707223 */ /* 0x000fe20000000870 */
[----:B------:R-:W-:-:S02]  /*79c0*/  FFMA R121, R108, R39, R121 ;  /* 0x000000276c797223 */ /* 0x000fc40000000079 */
[----:B------:R-:W-:Y:S01]  /*79d0*/  FFMA R18, R7, R19, -R18 ;  /* 0x0000001307127223 */ /* 0x000fe20000000812 */
[----:B------:R-:W-:Y:S01]  /*79e0*/  FADD R7, RZ, R40 ;  /* 0x00000028ff077221 */ /* 0x000fe20000000000 */
[C---:B------:R-:W-:Y:S01]  /*79f0*/  FFMA R112, R115.reuse, R37, R112 ;  /* 0x0000002573707223 */ /* 0x040fe20000000070 */
[----:B------:R-:W-:Y:S01]  /*7a00*/  FADD R37, RZ, R37 ;  /* 0x00000025ff257221 */ /* 0x000fe20000000000 */
[----:B------:R-:W-:Y:S01]  /*7a10*/  FFMA R111, R115, R17, R18 ;  /* 0x00000011736f7223 */ /* 0x000fe20000000012 */
[----:B------:R-:W-:Y:S01]  /*7a20*/  FFMA R18, R9, R39, R38 ;  /* 0x0000002709127223 */ /* 0x000fe20000000026 */
[----:B------:R-:W-:Y:S01]  /*7a30*/  FMUL R9, R20, R27 ;  /* 0x0000001b14097220 */ /* 0x000fe20000400000 */
[----:B------:R-:W-:Y:S01]  /*7a40*/  FFMA R38, -R105, R19, R6 ;  /* 0x0000001369267223 */ /* 0x000fe20000000106 */
[----:B------:R-:W-:Y:S01]  /*7a50*/  FADD R6, R21, -R100 ;  /* 0x8000006415067221 */ /* 0x000fe20000000000 */
[----:B------:R-:W-:Y:S01]  /*7a60*/  FFMA R105, -R105, R41, R18 ;  /* 0x0000002969697223 */ /* 0x000fe20000000112 */
[----:B------:R-:W-:Y:S01]  /*7a70*/  FADD R18, R114, R7 ;  /* 0x0000000772127221 */ /* 0x000fe20000000000 */
[----:B------:R-:W-:Y:S01]  /*7a80*/  FADD R100, R21, R100 ;  /* 0x0000006415647221 */ /* 0x000fe20000000000 */
[----:B------:R-:W-:Y:S01]  /*7a90*/  FADD R7, R98, -1 ;  /* 0xbf80000062077421 */ /* 0x000fe20000000000 */
[----:B------:R-:W-:Y:S01]  /*7aa0*/  FFMA R9, R96, R36, -R9 ;  /* 0x0000002460097223 */ /* 0x000fe20000000809 */
[----:B------:R-:W-:Y:S01]  /*7ab0*/  FADD R21, RZ, R121 ;  /* 0x00000079ff157221 */ /* 0x000fe20000000000 */
[----:B------:R-:W-:Y:S01]  /*7ac0*/  FADD R23, RZ, R112 ;  /* 0x00000070ff177221 */ /* 0x000fe20000000000 */
[-C--:B------:R-:W-:Y:S01]  /*7ad0*/  FMUL R7, R7, R22.reuse ;  /* 0x0000001607077220 */ /* 0x080fe20000400000 */
[----:B------:R-:W-:Y:S01]  /*7ae0*/  FFMA R9, R100, R22, R9 ;  /* 0x0000001664097223 */ /* 0x000fe20000000009 */
[----:B------:R-:W-:Y:S01]  /*7af0*/  FADD R99, RZ, -R21 ;  /* 0x80000015ff637221 */ /* 0x000fe20000000000 */
[----:B------:R-:W-:Y:S01]  /*7b00*/  FADD R22, RZ, R105 ;  /* 0x00000069ff167221 */ /* 0x000fe20000000000 */
[----:B------:R-:W-:Y:S01]  /*7b10*/  FFMA R7, R94, R27, R7 ;  /* 0x0000001b5e077223 */ /* 0x000fe20000000007 */
[----:B------:R-:W-:Y:S01]  /*7b20*/  FADD R17, RZ, R120 ;  /* 0x00000078ff117221 */ /* 0x000fe20000000000 */
[----:B------:R-:W-:Y:S01]  /*7b30*/  FMUL R26, R26, R99 ;  /* 0x000000631a1a7220 */ /* 0x000fe20000400000 */
[----:B------:R-:W-:Y:S01]  /*7b40*/  FADD R101, RZ, -R22 ;  /* 0x80000016ff657221 */ /* 0x000fe20000000000 */
[----:B------:R-:W-:Y:S01]  /*7b50*/  FFMA R6, -R6, R36, R7 ;  /* 0x0000002406067223 */ /* 0x000fe20000000107 */
[----:B------:R-:W-:Y:S01]  /*7b60*/  FADD R7, RZ, -R23 ;  /* 0x80000017ff077221 */ /* 0x000fe20000000000 */
[----:B------:R-:W-:Y:S01]  /*7b70*/  FADD R19, RZ, R104 ;  /* 0x00000068ff137221 */ /* 0x000fe20000000000 */
[----:B------:R-:W-:Y:S01]  /*7b80*/  FFMA R25, R25, R101, R26 ;  /* 0x0000006519197223 */ /* 0x000fe2000000001a */
[----:B------:R-:W-:Y:S01]  /*7b90*/  FADD R6, RZ, R6 ;  /* 0x00000006ff067221 */ /* 0x000fe20000000000 */
[----:B------:R-:W-:Y:S01]  /*7ba0*/  FADD R20, RZ, R117 ;  /* 0x00000075ff147221 */ /* 0x000fe20000000000 */
[----:B------:R-:W-:Y:S01]  /*7bb0*/  FFMA R27, R92, R27, R103 ;  /* 0x0000001b5c1b7223 */ /* 0x000fe20000000067 */
[----:B------:R-:W-:Y:S01]  /*7bc0*/  FADD R98, RZ, R9 ;  /* 0x00000009ff627221 */ /* 0x000fe20000000000 */
[----:B------:R-:W-:Y:S01]  /*7bd0*/  FFMA R25, R8, R7, R25 ;  /* 0x0000000708197223 */ /* 0x000fe20000000019 */
[C---:B------:R-:W-:Y:S01]  /*7be0*/  FFMA R99, R15.reuse, R99, R102 ;  /* 0x000000630f637223 */ /* 0x040fe20000000066 */
[----:B------:R-:W-:Y:S01]  /*7bf0*/  FFMA R100, R15, R101, R6 ;  /* 0x000000650f647223 */ /* 0x000fe20000000006 */
[----:B------:R-:W-:Y:S01]  /*7c00*/  FADD R36, RZ, R39 ;  /* 0x00000027ff247221 */ /* 0x000fe20000000000 */
[----:B------:R-:W-:Y:S01]  /*7c10*/  FADD R17, R122, R17 ;  /* 0x000000117a117221 */ /* 0x000fe20000000000 */
[----:B------:R-:W-:Y:S01]  /*7c20*/  FADD R19, R118, R19 ;  /* 0x0000001376137221 */ /* 0x000fe20000000000 */
[----:B------:R-:W-:Y:S01]  /*7c30*/  FADD R20, R123, R20 ;  /* 0x000000147b147221 */ /* 0x000fe20000000000 */
[----:B------:R-:W-:Y:S01]  /*7c40*/  FFMA R98, R15, R7, R98 ;  /* 0x000000070f627223 */ /* 0x000fe20000000062 */
[----:B------:R-:W-:Y:S01]  /*7c50*/  FADD R41, RZ, R41 ;  /* 0x00000029ff297221 */ /* 0x000fe20000000000 */
[----:B------:R-:W-:Y:S01]  /*7c60*/  FADD R102, RZ, R109 ;  /* 0x0000006dff667221 */ /* 0x000fe20000000000 */
[----:B------:R-:W-:Y:S01]  /*7c70*/  FADD R101, RZ, R111 ;  /* 0x0000006fff657221 */ /* 0x000fe20000000000 */
[----:B------:R-:W-:Y:S01]  /*7c80*/  FADD R103, RZ, R38 ;  /* 0x00000026ff677221 */ /* 0x000fe20000000000 */
[----:B------:R-:W-:Y:S01]  /*7c90*/  FADD R39, RZ, R110 ;  /* 0x0000006eff277221 */ /* 0x000fe20000000000 */
[----:B------:R-:W-:Y:S01]  /*7ca0*/  FADD R92, RZ, R113 ;  /* 0x00000071ff5c7221 */ /* 0x000fe20000000000 */
[----:B------:R-:W-:Y:S01]  /*7cb0*/  FADD R94, RZ, R90 ;  /* 0x0000005aff5e7221 */ /* 0x000fe20000000000 */
[----:B------:R-:W-:Y:S01]  /*7cc0*/  FADD R96, RZ, R27 ;  /* 0x0000001bff607221 */ /* 0x000fe20000000000 */
[----:B------:R-:W-:-:S02]  /*7cd0*/  FADD R104, RZ, R25 ;  /* 0x00000019ff687221 */ /* 0x000fc40000000000 */
.L_x_144:
[----:B------:R-:W-:Y:S05]  /*7ce0*/  BSYNC B2 ;  /* 0x0000000000027941 */ /* 0x000fea0003800000 */
.L_x_143:
[----:B------:R-:W-:Y:S01]  /*7cf0*/  ISETP.NE.AND P0, PT, R89, 0x5, PT ;  /* 0x000000055900780c */ /* 0x000fe20003f05270 */
[----:B------:R-:W-:Y:S01]  /*7d00*/  CS2R R8, SRZ ;  /* 0x0000000000087805 */ /* 0x000fe2000001ff00 */
[----:B------:R-:W-:Y:S01]  /*7d10*/  BSSY B4, `(.L_x_151) ;  /* 0x00002d0000047945 */ /* 0x000fe20003800000 */
[----:B------:R-:W-:-:S02]  /*7d20*/  MOV R7, RZ ;  /* 0x000000ff00077202 */ /* 0x000fc40000000f00 */
[----:B------:R-:W-:Y:S02]  /*7d30*/  MOV R15, RZ ;  /* 0x000000ff000f7202 */ /* 0x000fe40000000f00 */
[----:B------:R-:W-:Y:S02]  /*7d40*/  MOV R25, RZ ;  /* 0x000000ff00197202 */ /* 0x000fe40000000f00 */
[----:B------:R-:W-:Y:S02]  /*7d50*/  MOV R89, RZ ;  /* 0x000000ff00597202 */ /* 0x000fe40000000f00 */
[----:B------:R-:W-:Y:S02]  /*7d60*/  MOV R90, RZ ;  /* 0x000000ff005a7202 */ /* 0x000fe40000000f00 */
[----:B------:R-:W-:Y:S01]  /*7d70*/  @!P0 FADD R8, RZ, R98 ;  /* 0x00000062ff088221 */ /* 0x000fe20000000000 */
[----:B------:R-:W-:Y:S01]  /*7d80*/  @!P0 FADD R13, RZ, R103 ;  /* 0x00000067ff0d8221 */ /* 0x000fe20000000000 */
[----:B------:R-:W-:Y:S01]  /*7d90*/  @!P0 FADD R7, RZ, R102 ;  /* 0x00000066ff078221 */ /* 0x000fe20000000000 */
[----:B------:R-:W-:Y:S01]  /*7da0*/  @!P0 FADD R9, RZ, R101 ;  /* 0x00000065ff098221 */ /* 0x000fe20000000000 */
[----:B------:R-:W-:Y:S01]  /*7db0*/  @!P0 FADD R15, RZ, R99 ;  /* 0x00000063ff0f8221 */ /* 0x000fe20000000000 */
[----:B------:R-:W-:Y:S01]  /*7dc0*/  @!P0 FADD R25, RZ, R100 ;  /* 0x00000064ff198221 */ /* 0x000fe20000000000 */
[----:B------:R-:W-:Y:S01]  /*7dd0*/  MOV R98, RZ ;  /* 0x000000ff00627202 */ /* 0x000fe20000000f00 */
[----:B------:R-:W-:Y:S05]  /*7de0*/  @P0 BRA `(.L_x_152) ;  /* 0x00002c2000000947 */ /* 0x000fea0003800000 */
[----:B------:R-:W-:Y:S01]  /*7df0*/  LOP3.LUT P0, RZ, R14, 0xff, RZ, 0xc0, !PT ;  /* 0x000000ff0eff7812 */ /* 0x000fe2000780c0ff */
[----:B------:R-:W-:Y:S01]  /*7e00*/  BSSY B5, `(.L_x_153) ;  /* 0x00000db000057945 */ /* 0x000fe20003800000 */
[----:B------:R-:W-:Y:S01]  /*7e10*/  FADD R104, RZ, R104 ;  /* 0x00000068ff687221 */ /* 0x000fe20000000000 */
[----:B------:R-:W-:Y:S01]  /*7e20*/  FADD R6, RZ, R13 ;  /* 0x0000000dff067221 */ /* 0x000fe20000000000 */
[----:B------:R-:W-:Y:S01]  /*7e30*/  FADD R7, RZ, R7 ;  /* 0x00000007ff077221 */ /* 0x000fe20000000000 */
[----:B------:R-:W-:Y:S01]  /*7e40*/  FADD R9, RZ, R9 ;  /* 0x00000009ff097221 */ /* 0x000fe20000000000 */
[----:B------:R-:W-:-:S07]  /*7e50*/  FADD R8, RZ, R8 ;  /* 0x00000008ff087221 */ /* 0x000fce0000000000 */
[----:B------:R-:W-:Y:S05]  /*7e60*/  @!P0 BRA `(.L_x_154) ;  /* 0x00000d0000008947 */ /* 0x000fea0003800000 */
[----:B------:R-:W-:Y:S01]  /*7e70*/  FMUL R26, R12, R12 ;  /* 0x0000000c0c1a7220 */ /* 0x000fe20000400000 */
[----:B------:R-:W-:Y:S01]  /*7e80*/  FADD R25, RZ, R25 ;  /* 0x00000019ff197221 */ /* 0x000fe20000000000 */
[----:B------:R-:W-:Y:S01]  /*7e90*/  FSEL R27, R8, RZ, P0 ;  /* 0x000000ff081b7208 */ /* 0x000fe20000000000 */
[----:B------:R-:W-:Y:S01]  /*7ea0*/  BSSY B2, `(.L_x_155) ;  /* 0x0000018000027945 */ /* 0x000fe20003800000 */
[----:B------:R-:W-:Y:S01]  /*7eb0*/  FFMA R13, R11, R11, R26 ;  /* 0x0000000b0b0d7223 */ /* 0x000fe2000000001a */
[----:B------:R-:W-:Y:S02]  /*7ec0*/  FSEL R89, R104, RZ, P0 ;  /* 0x000000ff68597208 */ /* 0x000fe40000000000 */
[----:B------:R-:W-:Y:S01]  /*7ed0*/  MOV R38, RZ ;  /* 0x000000ff00267202 */ /* 0x000fe20000000f00 */
[----:B------:R-:W-:Y:S01]  /*7ee0*/  FFMA R101, R10, R10, R13 ;  /* 0x0000000a0a657223 */ /* 0x000fe2000000000d */
[----:B------:R-:W-:Y:S01]  /*7ef0*/  FADD R13, RZ, R15 ;  /* 0x0000000fff0d7221 */ /* 0x000fe20000000000 */
[----:B------:R-:W-:Y:S01]  /*7f00*/  FSEL R15, R25, RZ, P0 ;  /* 0x000000ff190f7208 */ /* 0x000fe20000000000 */
[----:B------:R-:W-:Y:S01]  /*7f10*/  FFMA R99, R0, R27, RZ ;  /* 0x0000001b00637223 */ /* 0x000fe200000000ff */
[----:B------:R0:W1:Y:S01]  /*7f20*/  MUFU.RSQ R40, R101 ;  /* 0x0000006500287308 */ /* 0x0000620000001400 */
[----:B------:R-:W-:-:S02]  /*7f30*/  IADD3 R26, R101, -0xd000000, RZ ;  /* 0xf3000000651a7810 */ /* 0x000fc40007ffe0ff */
[----:B------:R-:W-:Y:S01]  /*7f40*/  FSEL R13, R13, RZ, P0 ;  /* 0x000000ff0d0d7208 */ /* 0x000fe20000000000 */
[----:B------:R-:W-:Y:S01]  /*7f50*/  FFMA R90, R0, R15, RZ ;  /* 0x0000000f005a7223 */ /* 0x000fe200000000ff */
[----:B------:R-:W-:-:S03]  /*7f60*/  ISETP.GT.U32.AND P1, PT, R26, 0x727fffff, PT ;  /* 0x727fffff1a00780c */ /* 0x000fc60003f24070 */
[----:B------:R-:W-:-:S10]  /*7f70*/  FFMA R98, R0, R13, RZ ;  /* 0x0000000d00627223 */ /* 0x000fd400000000ff */
[----:B------:R-:W-:Y:S05]  /*7f80*/  @!P1 BRA `(.L_x_156) ;  /* 0x0000005000009947 */ /* 0x000fea0003800000 */
[----:B01----:R-:W-:Y:S02]  /*7f90*/  MOV R25, R101 ;  /* 0x0000006500197202 */ /* 0x003fe40000000f00 */
[----:B------:R-:W-:Y:S02]  /*7fa0*/  MOV R111, 0x7fc0 ;  /* 0x00007fc0006f7802 */ /* 0x000fe40000000f00 */
[----:B------:R-:W-:Y:S05]  /*7fb0*/  CALL.REL.NOINC `($__internal_2_$__cuda_sm20_sqrt_rn_f32_slowpath) ;  /* 0x00004fa000007944 */ /* 0x000fea0003c00000 */
[----:B------:R-:W-:Y:S01]  /*7fc0*/  MOV R26, R25 ;  /* 0x00000019001a7202 */ /* 0x000fe20000000f00 */
[----:B------:R-:W-:Y:S05]  /*7fd0*/  BRA `(.L_x_157) ;  /* 0x0000004000007947 */ /* 0x000fea0003800000 */
.L_x_156:
[----:B01----:R-:W-:Y:S01]  /*7fe0*/  FMUL.FTZ R26, R101, R40 ;  /* 0x00000028651a7220 */ /* 0x003fe20000410000 */
[----:B------:R-:W-:-:S03]  /*7ff0*/  FMUL.FTZ R8, R40, 0.5 ;  /* 0x3f00000028087820 */ /* 0x000fc60000410000 */
[----:B------:R-:W-:-:S04]  /*8000*/  FFMA R13, -R26, R26, R101 ;  /* 0x0000001a1a0d7223 */ /* 0x000fc80000000165 */
[----:B------:R-:W-:Y:S02]  /*8010*/  FFMA R26, R13, R8, R26 ;  /* 0x000000080d1a7223 */ /* 0x000fe4000000001a */
.L_x_157:
[----:B------:R-:W-:Y:S05]  /*8020*/  BSYNC B2 ;  /* 0x0000000000027941 */ /* 0x000fea0003800000 */
.L_x_155:
[----:B------:R-:W-:Y:S01]  /*8030*/  FSETP.GT.AND P0, PT, R26, RZ, PT ;  /* 0x000000ff1a00720b */ /* 0x000fe20003f04000 */
[----:B------:R-:W-:Y:S01]  /*8040*/  BSSY B3, `(.L_x_158) ;  /* 0x0000021000037945 */ /* 0x000fe20003800000 */
[----:B------:R-:W-:Y:S02]  /*8050*/  MOV R40, RZ ;  /* 0x000000ff00287202 */ /* 0x000fe40000000f00 */
[----:B------:R-:W-:-:S09]  /*8060*/  MOV R15, RZ ;  /* 0x000000ff000f7202 */ /* 0x000fd20000000f00 */
[----:B------:R-:W-:Y:S05]  /*8070*/  @!P0 BRA `(.L_x_159) ;  /* 0x000001d000008947 */ /* 0x000fea0003800000 */
[----:B------:R-:W-:Y:S01]  /*8080*/  IADD3 R8, R26, 0x1800000, RZ ;  /* 0x018000001a087810 */ /* 0x000fe20007ffe0ff */
[----:B------:R-:W-:Y:S03]  /*8090*/  BSSY B6, `(.L_x_160) ;  /* 0x000000c000067945 */ /* 0x000fe60003800000 */
[----:B------:R-:W-:-:S04]  /*80a0*/  LOP3.LUT R8, R8, 0x7f800000, RZ, 0xc0, !PT ;  /* 0x7f80000008087812 */ /* 0x000fc800078ec0ff */
[----:B------:R-:W-:-:S13]  /*80b0*/  ISETP.GT.U32.AND P0, PT, R8, 0x1ffffff, PT ;  /* 0x01ffffff0800780c */ /* 0x000fda0003f04070 */
[----:B------:R-:W-:Y:S05]  /*80c0*/  @P0 BRA `(.L_x_161) ;  /* 0x0000004000000947 */ /* 0x000fea0003800000 */
[----:B------:R-:W-:Y:S02]  /*80d0*/  MOV R111, 0x80f0 ;  /* 0x000080f0006f7802 */ /* 0x000fe40000000f00 */
[----:B------:R-:W-:Y:S05]  /*80e0*/  CALL.REL.NOINC `($__internal_1_$__cuda_sm20_rcp_rn_f32_slowpath) ;  /* 0x00004b1000007944 */ /* 0x000fea0003c00000 */
[----:B------:R-:W-:Y:S01]  /*80f0*/  MOV R8, R25 ;  /* 0x0000001900087202 */ /* 0x000fe20000000f00 */
[----:B------:R-:W-:Y:S05]  /*8100*/  BRA `(.L_x_162) ;  /* 0x0000004000007947 */ /* 0x000fea0003800000 */
.L_x_161:
[----:B------:R-:W0:Y:S02]  /*8110*/  MUFU.RCP R13, R26 ;  /* 0x0000001a000d7308 */ /* 0x000e240000001000 */
[----:B0-----:R-:W-:-:S04]  /*8120*/  FFMA R8, R13, R26, -1 ;  /* 0xbf8000000d087423 */ /* 0x001fc8000000001a */
[----:B------:R-:W-:-:S04]  /*8130*/  FADD.FTZ R8, -R8, -RZ ;  /* 0x800000ff08087221 */ /* 0x000fc80000010100 */
[----:B------:R-:W-:Y:S02]  /*8140*/  FFMA R8, R13, R8, R13 ;  /* 0x000000080d087223 */ /* 0x000fe4000000000d */
.L_x_162:
[----:B------:R-:W-:Y:S05]  /*8150*/  BSYNC B6 ;  /* 0x0000000000067941 */ /* 0x000fea0003800000 */
.L_x_160:
[----:B------:R-:W-:-:S04]  /*8160*/  FMUL R26, R98, R95 ;  /* 0x0000005f621a7220 */ /* 0x000fc80000400000 */
[----:B------:R-:W-:-:S04]  /*8170*/  FFMA R26, R90, R97, R26 ;  /* 0x000000615a1a7223 */ /* 0x000fc8000000001a */
[----:B------:R-:W-:-:S04]  /*8180*/  FFMA R26, R99, R93, R26 ;  /* 0x0000005d631a7223 */ /* 0x000fc8000000001a */
[C---:B------:R-:W-:Y:S01]  /*8190*/  FMUL R97, R26.reuse, R97 ;  /* 0x000000611a617220 */ /* 0x040fe20000400000 */
[C---:B------:R-:W-:Y:S01]  /*81a0*/  FMUL R95, R26.reuse, R95 ;  /* 0x0000005f1a5f7220 */ /* 0x040fe20000400000 */
[----:B------:R-:W-:Y:S02]  /*81b0*/  FMUL R93, R26, R93 ;  /* 0x0000005d1a5d7220 */ /* 0x000fe40000400000 */
[-C--:B------:R-:W-:Y:S01]  /*81c0*/  FMUL R97, R97, R8.reuse ;  /* 0x0000000861617220 */ /* 0x080fe20000400000 */
[-C--:B------:R-:W-:Y:S01]  /*81d0*/  FMUL R95, R95, R8.reuse ;  /* 0x000000085f5f7220 */ /* 0x080fe20000400000 */
[-C--:B------:R-:W-:Y:S02]  /*81e0*/  FMUL R93, R93, R8.reuse ;  /* 0x000000085d5d7220 */ /* 0x080fe40000400000 */
[-C--:B------:R-:W-:Y:S01]  /*81f0*/  FFMA R97, R90, R8.reuse, -R97 ;  /* 0x000000085a617223 */ /* 0x080fe20000000861 */
[-C--:B------:R-:W-:Y:S01]  /*8200*/  FFMA R95, R98, R8.reuse, -R95 ;  /* 0x00000008625f7223 */ /* 0x080fe2000000085f */
[----:B------:R-:W-:-:S02]  /*8210*/  FFMA R93, R99, R8, -R93 ;  /* 0x00000008635d7223 */ /* 0x000fc4000000085d */
[----:B------:R-:W-:Y:S01]  /*8220*/  FADD R15, RZ, R97 ;  /* 0x00000061ff0f7221 */ /* 0x000fe20000000000 */
[----:B------:R-:W-:Y:S01]  /*8230*/  FADD R40, RZ, R95 ;  /* 0x0000005fff287221 */ /* 0x000fe20000000000 */
[----:B------:R-:W-:Y:S02]  /*8240*/  FADD R38, RZ, R93 ;  /* 0x0000005dff267221 */ /* 0x000fe40000000000 */
.L_x_159:
[----:B------:R-:W-:Y:S05]  /*8250*/  BSYNC B3 ;  /* 0x0000000000037941 */ /* 0x000fea0003800000 */
.L_x_158:
[----:B------:R-:W-:Y:S01]  /*8260*/  FSETP.GT.AND P0, PT, R43, RZ, PT ;  /* 0x000000ff2b00720b */ /* 0x000fe20003f04000 */
[----:B------:R-:W-:Y:S01]  /*8270*/  BSSY B6, `(.L_x_163) ;  /* 0x0000033000067945 */ /* 0x000fe20003800000 */
[----:B------:R-:W-:-:S11]  /*8280*/  FFMA R98, R0, R89, RZ ;  /* 0x0000005900627223 */ /* 0x000fd600000000ff */
        /* <DEDUP_REMOVED lines=15> */
.L_x_166:
[----:B------:R-:W-:Y:S05]  /*8380*/  BSYNC B7 ;  /* 0x0000000000077941 */ /* 0x000fea0003800000 */
.L_x_165:
        /* <DEDUP_REMOVED lines=14> */
.L_x_168:
[----:B------:R-:W-:Y:S05]  /*8470*/  BSYNC B7 ;  /* 0x0000000000077941 */ /* 0x000fea0003800000 */
.L_x_167:
        /* <DEDUP_REMOVED lines=14> */
.L_x_170:
[----:B------:R-:W-:Y:S05]  /*8560*/  BSYNC B7 ;  /* 0x0000000000077941 */ /* 0x000fea0003800000 */
.L_x_169:
[C---:B------:R-:W-:Y:S01]  /*8570*/  FFMA R15, R98.reuse, R90, R15 ;  /* 0x0000005a620f7223 */ /* 0x040fe2000000000f */
[C---:B------:R-:W-:Y:S01]  /*8580*/  FFMA R40, R98.reuse, R13, R40 ;  /* 0x0000000d62287223 */ /* 0x040fe20000000028 */
[----:B------:R-:W-:Y:S02]  /*8590*/  FFMA R38, R98, R11, R38 ;  /* 0x0000000b62267223 */ /* 0x000fe40000000026 */
.L_x_164:
[----:B------:R-:W-:Y:S05]  /*85a0*/  BSYNC B6 ;  /* 0x0000000000067941 */ /* 0x000fea0003800000 */
.L_x_163:
[----:B------:R-:W2:Y:S04]  /*85b0*/  LD.E.64 R26, [R34.64+0x38] ;  /* 0x00003810221a7980 */ /* 0x000ea8000c101b00 */
[----:B------:R-:W3:Y:S04]  /*85c0*/  LD.E.64 R10, [R34.64] ;  /* 0x00000010220a7980 */ /* 0x000ee8000c101b00 */
[----:B------:R-:W4:Y:S01]  /*85d0*/  LD.E.64 R12, [R34.64+0x70] ;  /* 0x00007010220c7980 */ /* 0x000f22000c101b00 */
[--C-:B------:R-:W-:Y:S01]  /*85e0*/  FADD R22, R22, R15.reuse ;  /* 0x0000000f16167221 */ /* 0x100fe20000000000 */
[----:B------:R-:W-:Y:S01]  /*85f0*/  FFMA R24, R7, R24, RZ ;  /* 0x0000001807187223 */ /* 0x000fe200000000ff */
[----:B------:R-:W-:Y:S01]  /*8600*/  FADD R89, RZ, -R40 ;  /* 0x80000028ff597221 */ /* 0x000fe20000000000 */
[----:B------:R-:W-:Y:S01]  /*8610*/  FFMA R84, R6, R84, RZ ;  /* 0x0000005406547223 */ /* 0x000fe200000000ff */
[----:B------:R-:W-:Y:S01]  /*8620*/  FADD R15, RZ, -R15 ;  /* 0x8000000fff0f7221 */ /* 0x000fe20000000000 */
[----:B------:R-:W-:Y:S01]  /*8630*/  LEA R25, R16, R16, 0x1 ;  /* 0x0000001010197211 */ /* 0x000fe200078e08ff */
[----:B------:R-:W-:Y:S01]  /*8640*/  FFMA R91, R9, R91, RZ ;  /* 0x0000005b095b7223 */ /* 0x000fe200000000ff */
[----:B------:R-:W-:Y:S01]  /*8650*/  FADD R90, RZ, -R38 ;  /* 0x80000026ff5a7221 */ /* 0x000fe20000000000 */
[----:B------:R-:W-:Y:S01]  /*8660*/  BSSY B2, `(.L_x_171) ;  /* 0x000002e000027945 */ /* 0x000fe20003800000 */
[----:B------:R-:W-:Y:S01]  /*8670*/  FFMA R85, R89, R85, R24 ;  /* 0x0000005559557223 */ /* 0x000fe20000000018 */
[----:B------:R-:W-:Y:S01]  /*8680*/  FFMA R86, R15, R86, R84 ;  /* 0x000000560f567223 */ /* 0x000fe20000000054 */
[----:B------:R-:W-:Y:S01]  /*8690*/  FADD R23, R23, R38 ;  /* 0x0000002617177221 */ /* 0x000fe20000000000 */
[----:B------:R-:W-:Y:S01]  /*86a0*/  FADD R21, R21, R40 ;  /* 0x0000002815157221 */ /* 0x000fe20000000000 */
[----:B------:R-:W-:Y:S01]  /*86b0*/  FFMA R87, R90, R87, R91 ;  /* 0x000000575a577223 */ /* 0x000fe2000000005b */
[----:B------:R-:W-:Y:S01]  /*86c0*/  FFMA R103, R2, R9, RZ ;  /* 0x0000000902677223 */ /* 0x000fe200000000ff */
[----:B------:R-:W-:Y:S01]  /*86d0*/  FFMA R84, R4, R7, RZ ;  /* 0x0000000704547223 */ /* 0x000fe200000000ff */
[----:B------:R-:W-:Y:S01]  /*86e0*/  FFMA R101, R5, R6, RZ ;  /* 0x0000000605657223 */ /* 0x000fe200000000ff */
[----:B------:R-:W-:-:S02]  /*86f0*/  MOV R100, RZ ;  /* 0x000000ff00647202 */ /* 0x000fc40000000f00 */
[----:B------:R-:W-:Y:S02]  /*8700*/  MOV R98, RZ ;  /* 0x000000ff00627202 */ /* 0x000fe40000000f00 */
[----:B--2---:R-:W-:-:S04]  /*8710*/  ISETP.NE.U32.AND P0, PT, R26, RZ, PT ;  /* 0x000000ff1a00720c */ /* 0x004fc80003f05070 */
[----:B------:R-:W-:Y:S02]  /*8720*/  ISETP.NE.AND.EX P0, PT, R27, RZ, PT, P0 ;  /* 0x000000ff1b00720c */ /* 0x000fe40003f05300 */
[----:B---3--:R-:W-:Y:S01]  /*8730*/  ISETP.NE.U32.AND P1, PT, R10, RZ, PT ;  /* 0x000000ff0a00720c */ /* 0x008fe20003f25070 */
[----:B----4-:R-:W-:-:S03]  /*8740*/  IMAD.WIDE R24, R25, 0x4, R12 ;  /* 0x0000000419187825 */ /* 0x010fc600078e020c */
[----:B------:R-:W-:-:S07]  /*8750*/  ISETP.NE.AND.EX P1, PT, R11, RZ, PT, P1 ;  /* 0x000000ff0b00720c */ /* 0x000fce0003f25310 */
[----:B------:R-:W-:Y:S05]  /*8760*/  @!P0 BRA `(.L_x_172) ;  /* 0x000001d000008947 */ /* 0x000fea0003800000 */
[----:B------:R-:W2:Y:S04]  /*8770*/  LD.E R7, [R24.64] ;  /* 0x0000001018077980 */ /* 0x000ea8000c101900 */
[----:B------:R-:W3:Y:S04]  /*8780*/  LD.E R13, [R24.64+0x8] ;  /* 0x00000810180d7980 */ /* 0x000ee8000c101900 */
[----:B------:R-:W4:Y:S01]  /*8790*/  LD.E R9, [R24.64+0x4] ;  /* 0x0000041018097980 */ /* 0x000f22000c101900 */
[----:B--2---:R-:W-:-:S04]  /*87a0*/  IMAD.WIDE R6, R7, 0xc, R26 ;  /* 0x0000000c07067825 */ /* 0x004fc800078e021a */
[--C-:B---3--:R-:W-:Y:S01]  /*87b0*/  IMAD.WIDE R12, R13, 0xc, R26.reuse ;  /* 0x0000000c0d0c7825 */ /* 0x108fe200078e021a */
[----:B------:R-:W2:Y:S03]  /*87c0*/  LD.E R91, [R6.64+0x4] ;  /* 0x00000410065b7980 */ /* 0x000ea6000c101900 */
[----:B----4-:R-:W-:Y:S01]  /*87d0*/  IMAD.WIDE R8, R9, 0xc, R26 ;  /* 0x0000000c09087825 */ /* 0x010fe200078e021a */
[----:B------:R-:W2:Y:S04]  /*87e0*/  LD.E R38, [R12.64+0x4] ;  /* 0x000004100c267980 */ /* 0x000ea8000c101900 */
[----:B------:R-:W3:Y:S04]  /*87f0*/  LD.E R97, [R8.64+0x4] ;  /* 0x0000041008617980 */ /* 0x000ee8000c101900 */
[----:B------:R-:W4:Y:S04]  /*8800*/  LD.E R95, [R8.64] ;  /* 0x00000010085f7980 */ /* 0x000f28000c101900 */
[----:B------:R-:W4:Y:S04]  /*8810*/  LD.E R26, [R12.64] ;  /* 0x000000100c1a7980 */ /* 0x000f28000c101900 */
[----:B------:R-:W5:Y:S04]  /*8820*/  LD.E R27, [R6.64] ;  /* 0x00000010061b7980 */ /* 0x000f68000c101900 */
[----:B------:R-:W5:Y:S04]  /*8830*/  LD.E R99, [R8.64+0x8] ;  /* 0x0000081008637980 */ /* 0x000f68000c101900 */
[----:B------:R-:W5:Y:S04]  /*8840*/  LD.E R40, [R12.64+0x8] ;  /* 0x000008100c287980 */ /* 0x000f68000c101900 */
[----:B------:R-:W5:Y:S01]  /*8850*/  LD.E R93, [R6.64+0x8] ;  /* 0x00000810065d7980 */ /* 0x000f62000c101900 */
[C---:B--2---:R-:W-:Y:S01]  /*8860*/  FADD R91, -R38.reuse, R91 ;  /* 0x0000005b265b7221 */ /* 0x044fe20000000100 */
[----:B---3--:R-:W-:-:S03]  /*8870*/  FADD R97, -R38, R97 ;  /* 0x0000006126617221 */ /* 0x008fc60000000100 */
[C---:B------:R-:W-:Y:S01]  /*8880*/  FMUL R38, R84.reuse, R91 ;  /* 0x0000005b54267220 */ /* 0x040fe20000400000 */
[----:B------:R-:W-:Y:S01]  /*8890*/  FMUL R84, R84, R97 ;  /* 0x0000006154547220 */ /* 0x000fe20000400000 */
[C---:B----4-:R-:W-:Y:S01]  /*88a0*/  FADD R95, -R26.reuse, R95 ;  /* 0x0000005f1a5f7221 */ /* 0x050fe20000000100 */
[----:B-----5:R-:W-:-:S03]  /*88b0*/  FADD R27, -R26, R27 ;  /* 0x0000001b1a1b7221 */ /* 0x020fc60000000100 */
[C---:B------:R-:W-:Y:S01]  /*88c0*/  FFMA R84, R101.reuse, R95, R84 ;  /* 0x0000005f65547223 */ /* 0x040fe20000000054 */
[----:B------:R-:W-:Y:S01]  /*88d0*/  FFMA R27, R101, R27, R38 ;  /* 0x0000001b651b7223 */ /* 0x000fe20000000026 */
[C---:B------:R-:W-:Y:S01]  /*88e0*/  FADD R99, -R40.reuse, R99 ;  /* 0x0000006328637221 */ /* 0x040fe20000000100 */
[----:B------:R-:W-:-:S03]  /*88f0*/  FADD R40, -R40, R93 ;  /* 0x0000005d28287221 */ /* 0x000fc60000000100 */
[C---:B------:R-:W-:Y:S01]  /*8900*/  FFMA R84, R103.reuse, R99, R84 ;  /* 0x0000006367547223 */ /* 0x040fe20000000054 */
[----:B------:R-:W-:-:S03]  /*8910*/  FFMA R27, R103, R40, R27 ;  /* 0x00000028671b7223 */ /* 0x000fc6000000001b */
[----:B------:R-:W-:Y:S01]  /*8920*/  FADD R98, RZ, R84 ;  /* 0x00000054ff627221 */ /* 0x000fe20000000000 */
[----:B------:R-:W-:Y:S02]  /*8930*/  FADD R100, RZ, R27 ;  /* 0x0000001bff647221 */ /* 0x000fe40000000000 */
.L_x_172:
[----:B------:R-:W-:Y:S05]  /*8940*/  BSYNC B2 ;  /* 0x0000000000027941 */ /* 0x000fea0003800000 */
.L_x_171:
[----:B------:R-:W-:Y:S01]  /*8950*/  FFMA R90, R2, R90, RZ ;  /* 0x0000005a025a7223 */ /* 0x000fe200000000ff */
[----:B------:R-:W-:Y:S01]  /*8960*/  FFMA R91, R4, R89, RZ ;  /* 0x00000059045b7223 */ /* 0x000fe200000000ff */
[----:B------:R-:W-:Y:S01]  /*8970*/  FFMA R93, R5, R15, RZ ;  /* 0x0000000f055d7223 */ /* 0x000fe200000000ff */
        /* <DEDUP_REMOVED lines=28> */
[----:B------:R-:W-:Y:S01]  /*8b40*/  FADD R100, R100, R13 ;  /* 0x0000000d64647221 */ /* 0x000fe20000000000 */
[----:B------:R-:W-:Y:S01]  /*8b50*/  FADD R98, R98, R25 ;  /* 0x0000001962627221 */ /* 0x000fe20000000000 */
[----:B------:R-:W-:Y:S05]  /*8b60*/  BRA `(.L_x_173) ;  /* 0x0000004000007947 */ /* 0x000fea0003800000 */
.L_x_154:
[----:B------:R-:W-:Y:S01]  /*8b70*/  CS2R R86, SRZ ;  /* 0x0000000000567805 */ /* 0x000fe2000001ff00 */
[----:B------:R-:W-:Y:S02]  /*8b80*/  MOV R85, RZ ;  /* 0x000000ff00557202 */ /* 0x000fe40000000f00 */
[----:B------:R-:W-:Y:S02]  /*8b90*/  MOV R100, RZ ;  /* 0x000000ff00647202 */ /* 0x000fe40000000f00 */
[----:B------:R-:W-:Y:S02]  /*8ba0*/  MOV R98, RZ ;  /* 0x000000ff00627202 */ /* 0x000fe40000000f00 */
.L_x_173:
[----:B------:R-:W-:Y:S05]  /*8bb0*/  BSYNC B5 ;  /* 0x0000000000057941 */ /* 0x000fea0003800000 */
.L_x_153:
[----:B------:R-:W2:Y:S01]  /*8bc0*/  LD.E.64 R6, [R34.64+0x70] ;  /* 0x0000701022067980 */ /* 0x000ea2000c101b00 */
[----:B------:R-:W-:-:S03]  /*8bd0*/  LEA R9, R16, R16, 0x1 ;  /* 0x0000001010097211 */ /* 0x000fc600078e08ff */
[----:B------:R-:W3:Y:S02]  /*8be0*/  LD.E.64 R26, [R34.64] ;  /* 0x00000010221a7980 */ /* 0x000ee4000c101b00 */
[----:B--2---:R-:W-:-:S05]  /*8bf0*/  IMAD.WIDE R8, R9, 0x4, R6 ;  /* 0x0000000409087825 */ /* 0x004fca00078e0206 */
[----:B------:R-:W3:Y:S04]  /*8c00*/  LD.E R7, [R8.64] ;  /* 0x0000001008077980 */ /* 0x000ee8000c101900 */
[----:B------:R-:W2:Y:S04]  /*8c10*/  LD.E R11, [R8.64+0x4] ;  /* 0x00000410080b7980 */ /* 0x000ea8000c101900 */
[----:B------:R-:W4:Y:S01]  /*8c20*/  LD.E R13, [R8.64+0x8] ;  /* 0x00000810080d7980 */ /* 0x000f22000c101900 */
[----:B---3--:R-:W-:-:S04]  /*8c30*/  IMAD.WIDE R6, R7, 0xc, R26 ;  /* 0x0000000c07067825 */ /* 0x008fc800078e021a */
[--C-:B--2---:R-:W-:Y:S01]  /*8c40*/  IMAD.WIDE R10, R11, 0xc, R26.reuse ;  /* 0x0000000c0b0a7825 */ /* 0x104fe200078e021a */
[----:B------:R-:W2:Y:S03]  /*8c50*/  LD.E R24, [R6.64+0x4] ;  /* 0x0000041006187980 */ /* 0x000ea6000c101900 */
[----:B----4-:R-:W-:Y:S01]  /*8c60*/  IMAD.WIDE R26, R13, 0xc, R26 ;  /* 0x0000000c0d1a7825 */ /* 0x010fe200078e021a */
[----:B------:R0:W3:Y:S04]  /*8c70*/  LD.E R15, [R10.64+0x4] ;  /* 0x000004100a0f7980 */ /* 0x0000e8000c101900 */
[----:B------:R1:W4:Y:S04]  /*8c80*/  LD.E R89, [R26.64+0x4] ;  /* 0x000004101a597980 */ /* 0x000328000c101900 */
[----:B------:R-:W5:Y:S04]  /*8c90*/  LD.E R13, [R6.64] ;  /* 0x00000010060d7980 */ /* 0x000f68000c101900 */
[----:B------:R0:W5:Y:S04]  /*8ca0*/  LD.E R38, [R10.64] ;  /* 0x000000100a267980 */ /* 0x000168000c101900 */
[----:B------:R1:W5:Y:S04]  /*8cb0*/  LD.E R40, [R26.64] ;  /* 0x000000101a287980 */ /* 0x000368000c101900 */
[----:B------:R0:W5:Y:S04]  /*8cc0*/  LD.E R84, [R6.64+0x8] ;  /* 0x0000081006547980 */ /* 0x000168000c101900 */
[----:B------:R0:W5:Y:S04]  /*8cd0*/  LD.E R91, [R10.64+0x8] ;  /* 0x000008100a5b7980 */ /* 0x000168000c101900 */
[----:B------:R1:W5:Y:S01]  /*8ce0*/  LD.E R93, [R26.64+0x8] ;  /* 0x000008101a5d7980 */ /* 0x000362000c101900 */
[----:B------:R-:W-:Y:S01]  /*8cf0*/  BSSY B10, `(.L_x_174) ;  /* 0x00001660000a7945 */ /* 0x000fe20003800000 */
[----:B0-----:R-:W-:Y:S01]  /*8d00*/  MOV R11, RZ ;  /* 0x000000ff000b7202 */ /* 0x001fe20000000f00 */
[----:B-1----:R-:W-:Y:S01]  /*8d10*/  CS2R R26, SRZ ;  /* 0x00000000001a7805 */ /* 0x002fe2000001ff00 */
[C---:B--2---:R-:W-:Y:S01]  /*8d20*/  FADD R90, -R24.reuse, R83 ;  /* 0x00000053185a7221 */ /* 0x044fe20000000100 */
[----:B---3--:R-:W-:Y:S01]  /*8d30*/  FADD R97, R15, -R24 ;  /* 0x800000180f617221 */ /* 0x008fe20000000000 */
[----:B----4-:R-:W-:-:S03]  /*8d40*/  FADD R9, -R24, R89 ;  /* 0x0000005918097221 */ /* 0x010fc60000000100 */
[-C--:B------:R-:W-:Y:S01]  /*8d50*/  FMUL R102, R97, R90.reuse ;  /* 0x0000005a61667220 */ /* 0x080fe20000400000 */
[----:B-----5:R-:W-:Y:S01]  /*8d60*/  FADD R12, -R13, R88 ;  /* 0x000000580d0c7221 */ /* 0x020fe20000000100 */
[----:B------:R-:W-:Y:S01]  /*8d70*/  FMUL R95, R9, R90 ;  /* 0x0000005a095f7220 */ /* 0x000fe20000400000 */
[----:B------:R-:W-:Y:S01]  /*8d80*/  FADD R25, R38, -R13 ;  /* 0x8000000d26197221 */ /* 0x000fe20000000000 */
[----:B------:R-:W-:-:S03]  /*8d90*/  FADD R8, -R13, R40 ;  /* 0x000000280d087221 */ /* 0x000fc60000000100 */
[-C--:B------:R-:W-:Y:S01]  /*8da0*/  FFMA R6, R25, R12.reuse, R102 ;  /* 0x0000000c19067223 */ /* 0x080fe20000000066 */
[----:B------:R-:W-:Y:S01]  /*8db0*/  FADD R7, -R84, R3 ;  /* 0x0000000354077221 */ /* 0x000fe20000000100 */
[----:B------:R-:W-:Y:S01]  /*8dc0*/  FFMA R95, R8, R12, R95 ;  /* 0x0000000c085f7223 */ /* 0x000fe2000000005f */
[----:B------:R-:W-:Y:S01]  /*8dd0*/  FADD R99, R91, -R84 ;  /* 0x800000545b637221 */ /* 0x000fe20000000000 */
[----:B------:R-:W-:-:S03]  /*8de0*/  FADD R10, -R84, R93 ;  /* 0x0000005d540a7221 */ /* 0x000fc60000000100 */
[-C--:B------:R-:W-:Y:S01]  /*8df0*/  FFMA R6, R99, R7.reuse, R6 ;  /* 0x0000000763067223 */ /* 0x080fe20000000006 */
[----:B------:R-:W-:-:S04]  /*8e00*/  FFMA R7, R10, R7, R95 ;  /* 0x000000070a077223 */ /* 0x000fc8000000005f */
[----:B------:R-:W-:Y:S02]  /*8e10*/  FSETP.LE.AND P1, PT, R6, RZ, PT ;  /* 0x000000ff0600720b */ /* 0x000fe40003f23000 */
[----:B------:R-:W-:Y:S02]  /*8e20*/  FSETP.GTU.AND P0, PT, R7, RZ, PT ;  /* 0x000000ff0700720b */ /* 0x000fe40003f0c000 */
[----:B------:R-:W-:Y:S02]  /*8e30*/  MOV R12, RZ ;  /* 0x000000ff000c7202 */ /* 0x000fe40000000f00 */
[----:B------:R-:W-:-:S09]  /*8e40*/  MOV R90, RZ ;  /* 0x000000ff005a7202 */ /* 0x000fd20000000f00 */
[----:B------:R-:W-:Y:S05]  /*8e50*/  @!P0 BRA P1, `(.L_x_175) ;  /* 0x000014f000008947 */ /* 0x000fea0000800000 */
[----:B------:R-:W-:Y:S01]  /*8e60*/  FADD R12, -R15, R83 ;  /* 0x000000530f0c7221 */ /* 0x000fe20000000100 */
[----:B------:R-:W-:Y:S01]  /*8e70*/  FADD R11, -R38, R88 ;  /* 0x00000058260b7221 */ /* 0x000fe20000000100 */
[----:B------:R-:W-:Y:S01]  /*8e80*/  FADD R27, -R91, R3 ;  /* 0x000000035b1b7221 */ /* 0x000fe20000000100 */
[----:B------:R-:W-:Y:S01]  /*8e90*/  BSSY B9, `(.L_x_176) ;  /* 0x000013c000097945 */ /* 0x000fe20003800000 */
[-C--:B------:R-:W-:Y:S01]  /*8ea0*/  FMUL R26, R97, R12.reuse ;  /* 0x0000000c611a7220 */ /* 0x080fe20000400000 */
[----:B------:R-:W-:Y:S01]  /*8eb0*/  FMUL R95, R9, R12 ;  /* 0x0000000c095f7220 */ /* 0x000fe20000400000 */
[----:B------:R-:W-:Y:S01]  /*8ec0*/  MOV R12, RZ ;  /* 0x000000ff000c7202 */ /* 0x000fe20000000f00 */
[----:B------:R-:W-:Y:S01]  /*8ed0*/  CS2R R102, SRZ ;  /* 0x0000000000667805 */ /* 0x000fe2000001ff00 */
[-C--:B------:R-:W-:Y:S01]  /*8ee0*/  FFMA R26, R25, R11.reuse, R26 ;  /* 0x0000000b191a7223 */ /* 0x080fe2000000001a */
[----:B------:R-:W-:Y:S01]  /*8ef0*/  FFMA R11, R8, R11, R95 ;  /* 0x0000000b080b7223 */ /* 0x000fe2000000005f */
[----:B------:R-:W-:-:S02]  /*8f00*/  MOV R104, RZ ;  /* 0x000000ff00687202 */ /* 0x000fc40000000f00 */
[-C--:B------:R-:W-:Y:S01]  /*8f10*/  FFMA R95, R99, R27.reuse, R26 ;  /* 0x0000001b635f7223 */ /* 0x080fe2000000001a */
[----:B------:R-:W-:Y:S01]  /*8f20*/  FFMA R90, R10, R27, R11 ;  /* 0x0000001b0a5a7223 */ /* 0x000fe2000000000b */
[----:B------:R-:W-:Y:S01]  /*8f30*/  MOV R11, RZ ;  /* 0x000000ff000b7202 */ /* 0x000fe20000000f00 */
[----:B------:R-:W-:Y:S02]  /*8f40*/  CS2R R26, SRZ ;  /* 0x00000000001a7805 */ /* 0x000fe4000001ff00 */
[----:B------:R-:W-:Y:S02]  /*8f50*/  FSETP.GE.AND P1, PT, R95, RZ, PT ;  /* 0x000000ff5f00720b */ /* 0x000fe40003f26000 */
[----:B------:R-:W-:-:S13]  /*8f60*/  FSETP.GTU.AND P0, PT, R90, R95, PT ;  /* 0x0000005f5a00720b */ /* 0x000fda0003f0c000 */
[----:B------:R-:W-:Y:S05]  /*8f70*/  @!P0 BRA P1, `(.L_x_177) ;  /* 0x000012d000008947 */ /* 0x000fea0000800000 */
[----:B------:R-:W-:Y:S01]  /*8f80*/  FMUL R11, R7, R95 ;  /* 0x0000005f070b7220 */ /* 0x000fe20000400000 */
[----:B------:R-:W-:Y:S01]  /*8f90*/  FSETP.LE.AND P1, PT, R95, RZ, PT ;  /* 0x000000ff5f00720b */ /* 0x000fe20003f23000 */
[----:B------:R-:W-:Y:S02]  /*8fa0*/  BSSY B8, `(.L_x_178) ;  /* 0x00000f2000087945 */ /* 0x000fe40003800000 */
[----:B------:R-:W-:-:S05]  /*8fb0*/  FFMA R12, R6, R90, -R11 ;  /* 0x0000005a060c7223 */ /* 0x000fca000000080b */
[----:B------:R-:W-:-:S04]  /*8fc0*/  FSETP.GTU.AND P0, PT, R12, RZ, PT ;  /* 0x000000ff0c00720b */ /* 0x000fc80003f0c000 */
[----:B------:R-:W-:-:S13]  /*8fd0*/  FSETP.GE.AND P0, PT, R6, RZ, !P0 ;  /* 0x000000ff0600720b */ /* 0x000fda0004706000 */
[----:B------:R-:W-:Y:S05]  /*8fe0*/  @P0 BRA P1, `(.L_x_179) ;  /* 0x00000e4000000947 */ /* 0x000fea0000800000 */
[----:B------:R-:W-:Y:S01]  /*8ff0*/  FADD R26, -R89, R83 ;  /* 0x00000053591a7221 */ /* 0x000fe20000000100 */
[----:B------:R-:W-:Y:S01]  /*9000*/  FADD R11, -R40, R88 ;  /* 0x00000058280b7221 */ /* 0x000fe20000000100 */
[----:B------:R-:W-:Y:S01]  /*9010*/  BSSY B7, `(.L_x_180) ;  /* 0x00000d1000077945 */ /* 0x000fe20003800000 */
[----:B------:R-:W-:Y:S01]  /*9020*/  MOV R101, RZ ;  /* 0x000000ff00657202 */ /* 0x000fe20000000f00 */
[-C--:B------:R-:W-:Y:S01]  /*9030*/  FMUL R102, R97, R26.reuse ;  /* 0x0000001a61667220 */ /* 0x080fe20000400000 */
[----:B------:R-:W-:Y:S01]  /*9040*/  FMUL R27, R9, R26 ;  /* 0x0000001a091b7220 */ /* 0x000fe20000400000 */
[----:B------:R-:W-:Y:S01]  /*9050*/  FADD R9, -R93, R3 ;  /* 0x000000035d097221 */ /* 0x000fe20000000100 */
[----:B------:R-:W-:Y:S01]  /*9060*/  MOV R97, RZ ;  /* 0x000000ff00617202 */ /* 0x000fe20000000f00 */
[-C--:B------:R-:W-:Y:S01]  /*9070*/  FFMA R102, R25, R11.reuse, R102 ;  /* 0x0000000b19667223 */ /* 0x080fe20000000066 */
[----:B------:R-:W-:Y:S01]  /*9080*/  FFMA R27, R8, R11, R27 ;  /* 0x0000000b081b7223 */ /* 0x000fe2000000001b */
[----:B------:R-:W-:-:S02]  /*9090*/  MOV R25, RZ ;  /* 0x000000ff00197202 */ /* 0x000fc40000000f00 */
[-C--:B------:R-:W-:Y:S01]  /*90a0*/  FFMA R99, R99, R9.reuse, R102 ;  /* 0x0000000963637223 */ /* 0x080fe20000000066 */
[----:B------:R-:W-:Y:S01]  /*90b0*/  FFMA R8, R10, R9, R27 ;  /* 0x000000090a087223 */ /* 0x000fe2000000001b */
[----:B------:R-:W-:Y:S02]  /*90c0*/  MOV R26, RZ ;  /* 0x000000ff001a7202 */ /* 0x000fe40000000f00 */
[----:B------:R-:W-:Y:S02]  /*90d0*/  MOV R105, RZ ;  /* 0x000000ff00697202 */ /* 0x000fe40000000f00 */
[----:B------:R-:W-:Y:S02]  /*90e0*/  FSETP.GTU.AND P0, PT, R99, R8, PT ;  /* 0x000000086300720b */ /* 0x000fe40003f0c000 */
[----:B------:R-:W-:Y:S02]  /*90f0*/  FSETP.GE.AND P1, PT, R8, RZ, PT ;  /* 0x000000ff0800720b */ /* 0x000fe40003f26000 */
[----:B------:R-:W-:-:S02]  /*9100*/  MOV R11, RZ ;  /* 0x000000ff000b7202 */ /* 0x000fc40000000f00 */
[----:B------:R-:W-:Y:S02]  /*9110*/  MOV R108, RZ ;  /* 0x000000ff006c7202 */ /* 0x000fe40000000f00 */
[----:B------:R-:W-:-:S07]  /*9120*/  MOV R110, RZ ;  /* 0x000000ff006e7202 */ /* 0x000fce0000000f00 */
        /* <DEDUP_REMOVED lines=8> */
[----:B------:R-:W-:Y:S01]  /*91b0*/  FMUL R10, R90, R99 ;  /* 0x000000635a0a7220 */ /* 0x000fe20000400000 */
[----:B------:R-:W-:Y:S01]  /*91c0*/  FADD R104, R99, -R8 ;  /* 0x8000000863687221 */ /* 0x000fe20000000000 */
[C---:B------:R-:W-:Y:S01]  /*91d0*/  FADD R11, -R95.reuse, R90 ;  /* 0x0000005a5f0b7221 */ /* 0x040fe20000000100 */
[----:B------:R-:W-:Y:S01]  /*91e0*/  BSSY B5, `(.L_x_184) ;  /* 0x0000039000057945 */ /* 0x000fe20003800000 */
[----:B------:R-:W-:Y:S02]  /*91f0*/  FFMA R9, R95, R8, -R10 ;  /* 0x000000085f097223 */ /* 0x000fe4000000080a */
        /* <DEDUP_REMOVED lines=11> */
[----:B------:R-:W-:Y:S02]  /*92b0*/  MOV R26, R108 ;  /* 0x0000006c001a7202 */ /* 0x000fe40000000f00 */
[----:B------:R-:W-:Y:S02]  /*92c0*/  MOV R111, 0x92e0 ;  /* 0x000092e0006f7802 */ /* 0x000fe40000000f00 */
[----:B------:R-:W-:Y:S05]  /*92d0*/  CALL.REL.NOINC `($__internal_1_$__cuda_sm20_rcp_rn_f32_slowpath) ;  /* 0x0000392000007944 */ /* 0x000fea0003c00000 */
[----:B------:R-:W-:Y:S01]  /*92e0*/  MOV R26, R25 ;  /* 0x00000019001a7202 */ /* 0x000fe20000000f00 */
[----:B------:R-:W-:Y:S05]  /*92f0*/  BRA `(.L_x_188) ;  /* 0x0000004000007947 */ /* 0x000fea0003800000 */
.L_x_187:
[----:B------:R-:W0:Y:S02]  /*9300*/  MUFU.RCP R26, R108 ;  /* 0x0000006c001a7308 */ /* 0x000e240000001000 */
[----:B0-----:R-:W-:-:S04]  /*9310*/  FFMA R9, R108, R26, -1 ;  /* 0xbf8000006c097423 */ /* 0x001fc8000000001a */
[----:B------:R-:W-:-:S04]  /*9320*/  FADD.FTZ R9, -R9, -RZ ;  /* 0x800000ff09097221 */ /* 0x000fc80000010100 */
[----:B------:R-:W-:Y:S02]  /*9330*/  FFMA R26, R26, R9, R26 ;  /* 0x000000091a1a7223 */ /* 0x000fe4000000001a */
.L_x_188:
[----:B------:R-:W-:Y:S05]  /*9340*/  BSYNC B3 ;  /* 0x0000000000037941 */ /* 0x000fea0003800000 */
.L_x_186:
[----:B------:R-:W-:Y:S01]  /*9350*/  FADD R10, RZ, R100 ;  /* 0x00000064ff0a7221 */ /* 0x000fe20000000000 */
[----:B------:R-:W-:Y:S01]  /*9360*/  FADD R25, RZ, R98 ;  /* 0x00000062ff197221 */ /* 0x000fe20000000000 */
[----:B------:R-:W0:Y:S01]  /*9370*/  MUFU.RCP R27, R108 ;  /* 0x0000006c001b7308 */ /* 0x000e220000001000 */
[----:B------:R-:W-:Y:S01]  /*9380*/  BSSY B11, `(.L_x_189) ;  /* 0x00000140000b7945 */ /* 0x000fe20003800000 */
[----:B------:R-:W-:Y:S01]  /*9390*/  FADD R9, RZ, -R10 ;  /* 0x8000000aff097221 */ /* 0x000fe20000000000 */
[----:B------:R-:W-:Y:S01]  /*93a0*/  FADD R10, -R10, R25 ;  /* 0x000000190a0a7221 */ /* 0x000fe20000000100 */
[----:B------:R-:W-:Y:S02]  /*93b0*/  MOV R100, RZ ;  /* 0x000000ff00647202 */ /* 0x000fe40000000f00 */
[----:B------:R-:W-:Y:S01]  /*93c0*/  FFMA R25, R12, R9, RZ ;  /* 0x000000090c197223 */ /* 0x000fe200000000ff */
[-C--:B------:R-:W-:Y:S01]  /*93d0*/  FFMA R9, R9, R26.reuse, RZ ;  /* 0x0000001a09097223 */ /* 0x080fe200000000ff */
[----:B------:R-:W-:-:S02]  /*93e0*/  FFMA R103, R10, R26, RZ ;  /* 0x0000001a0a677223 */ /* 0x000fc400000000ff */
[----:B------:R-:W-:-:S04]  /*93f0*/  FFMA R25, R102, R10, R25 ;  /* 0x0000000a66197223 */ /* 0x000fc80000000019 */
[----:B------:R-:W-:Y:S01]  /*9400*/  FMUL R25, R25, R26 ;  /* 0x0000001a19197220 */ /* 0x000fe20000400000 */
[----:B0-----:R-:W-:-:S03]  /*9410*/  FFMA R12, -R108, R27, 1 ;  /* 0x3f8000006c0c7423 */ /* 0x001fc6000000011b */
[----:B------:R-:W0:Y:S01]  /*9420*/  FCHK P0, R25, R108 ;  /* 0x0000006c19007302 */ /* 0x000e220000000000 */
[----:B------:R-:W-:-:S04]  /*9430*/  FFMA R12, R27, R12, R27 ;  /* 0x0000000c1b0c7223 */ /* 0x000fc8000000001b */
[----:B------:R-:W-:-:S04]  /*9440*/  FFMA R27, R25, R12, RZ ;  /* 0x0000000c191b7223 */ /* 0x000fc800000000ff */
[----:B------:R-:W-:-:S04]  /*9450*/  FFMA R98, -R108, R27, R25 ;  /* 0x0000001b6c627223 */ /* 0x000fc80000000119 */
[----:B------:R-:W-:Y:S01]  /*9460*/  FFMA R12, R12, R98, R27 ;  /* 0x000000620c0c7223 */ /* 0x000fe2000000001b */
[----:B0-----:R-:W-:Y:S05]  /*9470*/  @!P0 BRA `(.L_x_190) ;  /* 0x0000004000008947 */ /* 0x001fea0003800000 */
[----:B------:R-:W-:Y:S02]  /*9480*/  MOV R26, R108 ;  /* 0x0000006c001a7202 */ /* 0x000fe40000000f00 */
[----:B------:R-:W-:Y:S02]  /*9490*/  MOV R109, 0x94b0 ;  /* 0x000094b0006d7802 */ /* 0x000fe40000000f00 */
[----:B------:R-:W-:Y:S05]  /*94a0*/  CALL.REL.NOINC `($__internal_3_$__cuda_sm3x_div_rn_noftz_f32_slowpath) ;  /* 0x00003c2000007944 */ /* 0x000fea0003c00000 */
[----:B0-----:R-:W-:Y:S02]  /*94b0*/  MOV R12, R25 ;  /* 0x00000019000c7202 */ /* 0x001fe40000000f00 */
.L_x_190:
[----:B------:R-:W-:Y:S05]  /*94c0*/  BSYNC B11 ;  /* 0x00000000000b7941 */ /* 0x000fea0003800000 */
.L_x_189:
[----:B------:R-:W-:-:S04]  /*94d0*/  FADD R12, RZ, -R12 ;  /* 0x8000000cff0c7221 */ /* 0x000fc80000000000 */
[--C-:B------:R-:W-:Y:S01]  /*94e0*/  FADD R98, RZ, R12.reuse ;  /* 0x0000000cff627221 */ /* 0x100fe20000000000 */
[----:B------:R-:W-:-:S03]  /*94f0*/  FADD R101, R9, R12 ;  /* 0x0000000c09657221 */ /* 0x000fc60000000000 */
[----:B------:R-:W-:Y:S01]  /*9500*/  FADD R10, R103, R98 ;  /* 0x00000062670a7221 */ /* 0x000fe20000000000 */
[----:B------:R-:W-:Y:S05]  /*9510*/  BRA `(.L_x_191) ;  /* 0x0000005000007947 */ /* 0x000fea0003800000 */
.L_x_185:
[----:B------:R-:W-:Y:S01]  /*9520*/  FADD R100, RZ, R98 ;  /* 0x00000062ff647221 */ /* 0x000fe20000000000 */
[----:B------:R-:W-:Y:S02]  /*9530*/  MOV R98, RZ ;  /* 0x000000ff00627202 */ /* 0x000fe40000000f00 */
[----:B------:R-:W-:Y:S01]  /*9540*/  MOV R10, RZ ;  /* 0x000000ff000a7202 */ /* 0x000fe20000000f00 */
[----:B------:R-:W-:Y:S01]  /*9550*/  FADD R100, RZ, -R100 ;  /* 0x80000064ff647221 */ /* 0x000fe20000000000 */
[----:B------:R-:W-:Y:S02]  /*9560*/  MOV R101, RZ ;  /* 0x000000ff00657202 */ /* 0x000fe40000000f00 */
.L_x_191:
[----:B------:R-:W-:Y:S05]  /*9570*/  BSYNC B5 ;  /* 0x0000000000057941 */ /* 0x000fea0003800000 */
.L_x_184:
        /* <DEDUP_REMOVED lines=15> */
.L_x_193:
[----:B------:R-:W-:Y:S05]  /*9670*/  BSYNC B5 ;  /* 0x0000000000057941 */ /* 0x000fea0003800000 */
.L_x_192:
[----:B------:R-:W0:Y:S01]  /*9680*/  MUFU.RCP R12, R103 ;  /* 0x00000067000c7308 */ /* 0x000e220000001000 */
[----:B------:R-:W-:Y:S01]  /*9690*/  BSSY B5, `(.L_x_194) ;  /* 0x000000e000057945 */ /* 0x000fe20003800000 */
[----:B------:R-:W-:-:S06]  /*96a0*/  FADD R104, RZ, R9 ;  /* 0x00000009ff687221 */ /* 0x000fcc0000000000 */
[----:B------:R-:W1:Y:S01]  /*96b0*/  FCHK P0, R11, R103 ;  /* 0x000000670b007302 */ /* 0x000e620000000000 */
[----:B0-----:R-:W-:-:S04]  /*96c0*/  FFMA R25, -R103, R12, 1 ;  /* 0x3f80000067197423 */ /* 0x001fc8000000010c */
[----:B------:R-:W-:-:S04]  /*96d0*/  FFMA R27, R12, R25, R12 ;  /* 0x000000190c1b7223 */ /* 0x000fc8000000000c */
[----:B------:R-:W-:-:S04]  /*96e0*/  FFMA R12, R11, R27, RZ ;  /* 0x0000001b0b0c7223 */ /* 0x000fc800000000ff */
[----:B------:R-:W-:-:S04]  /*96f0*/  FFMA R25, -R103, R12, R11 ;  /* 0x0000000c67197223 */ /* 0x000fc8000000010b */
[----:B------:R-:W-:Y:S01]  /*9700*/  FFMA R25, R27, R25, R12 ;  /* 0x000000191b197223 */ /* 0x000fe2000000000c */
[----:B------:R-:W-:Y:S01]  /*9710*/  MOV R12, RZ ;  /* 0x000000ff000c7202 */ /* 0x000fe20000000f00 */
[----:B-1----:R-:W-:Y:S05]  /*9720*/  @!P0 BRA `(.L_x_195) ;  /* 0x0000004000008947 */ /* 0x002fea0003800000 */
[----:B------:R-:W-:Y:S02]  /*9730*/  MOV R25, R11 ;  /* 0x0000000b00197202 */ /* 0x000fe40000000f00 */
[----:B------:R-:W-:Y:S02]  /*9740*/  MOV R26, R103 ;  /* 0x00000067001a7202 */ /* 0x000fe40000000f00 */
[----:B------:R-:W-:Y:S02]  /*9750*/  MOV R109, 0x9770 ;  /* 0x00009770006d7802 */ /* 0x000fe40000000f00 */
[----:B------:R-:W-:Y:S05]  /*9760*/  CALL.REL.NOINC `($__internal_3_$__cuda_sm3x_div_rn_noftz_f32_slowpath) ;  /* 0x0000396000007944 */ /* 0x000fea0003c00000 */
.L_x_195:
[----:B------:R-:W-:Y:S05]  /*9770*/  BSYNC B5 ;  /* 0x0000000000057941 */ /* 0x000fea0003800000 */
.L_x_194:
[----:B------:R-:W1:Y:S01]  /*9780*/  MUFU.RCP R26, R103 ;  /* 0x00000067001a7308 */ /* 0x000e620000001000 */
[----:B0-----:R-:W-:Y:S01]  /*9790*/  FMUL R25, R25, R100 ;  /* 0x0000006419197220 */ /* 0x001fe20000400000 */
[----:B------:R-:W-:Y:S06]  /*97a0*/  BSSY B5, `(.L_x_196) ;  /* 0x000000c000057945 */ /* 0x000fec0003800000 */
[----:B------:R-:W0:Y:S01]  /*97b0*/  FCHK P0, R25, R103 ;  /* 0x0000006719007302 */ /* 0x000e220000000000 */
[----:B-1----:R-:W-:-:S04]  /*97c0*/  FFMA R9, -R103, R26, 1 ;  /* 0x3f80000067097423 */ /* 0x002fc8000000011a */
        /* <DEDUP_REMOVED lines=9> */
.L_x_197:
[----:B------:R-:W-:Y:S05]  /*9860*/  BSYNC B5 ;  /* 0x0000000000057941 */ /* 0x000fea0003800000 */
.L_x_196:
[----:B------:R-:W-:Y:S01]  /*9870*/  FADD R9, RZ, -R9 ;  /* 0x80000009ff097221 */ /* 0x000fe20000000000 */
[--C-:B------:R-:W-:Y:S01]  /*9880*/  FADD R105, RZ, -R98.reuse ;  /* 0x80000062ff697221 */ /* 0x100fe20000000000 */
[----:B------:R-:W-:Y:S02]  /*9890*/  FADD R25, RZ, R98 ;  /* 0x00000062ff197221 */ /* 0x000fe40000000000 */
[----:B------:R-:W-:-:S04]  /*98a0*/  FADD R9, RZ, R9 ;  /* 0x00000009ff097221 */ /* 0x000fc80000000000 */
[--C-:B------:R-:W-:Y:S01]  /*98b0*/  FADD R26, RZ, -R9.reuse ;  /* 0x80000009ff1a7221 */ /* 0x100fe20000000000 */
[--C-:B------:R-:W-:Y:S01]  /*98c0*/  FADD R102, R104, R9.reuse ;  /* 0x0000000968667221 */ /* 0x100fe20000000000 */
[-C--:B------:R-:W-:Y:S02]  /*98d0*/  FFMA R100, R90, R105.reuse, R9 ;  /* 0x000000695a647223 */ /* 0x080fe40000000009 */
[----:B------:R-:W-:Y:S01]  /*98e0*/  FADD R11, -R104, R26 ;  /* 0x0000001a680b7221 */ /* 0x000fe20000000100 */
[----:B------:R-:W-:Y:S01]  /*98f0*/  FFMA R105, R99, R105, R102 ;  /* 0x0000006963697223 */ /* 0x000fe20000000066 */
[-C--:B------:R-:W-:Y:S02]  /*9900*/  FFMA R98, R95, R25.reuse, R26 ;  /* 0x000000195f627223 */ /* 0x080fe4000000001a */
[----:B------:R-:W-:Y:S01]  /*9910*/  FFMA R11, R8, R25, R11 ;  /* 0x00000019080b7223 */ /* 0x000fe2000000000b */
[----:B------:R-:W-:Y:S05]  /*9920*/  BRA `(.L_x_198) ;  /* 0x0000006000007947 */ /* 0x000fea0003800000 */
.L_x_183:
[----:B------:R-:W-:Y:S01]  /*9930*/  FADD R12, RZ, R100 ;  /* 0x00000064ff0c7221 */ /* 0x000fe20000000000 */
[----:B------:R-:W-:Y:S01]  /*9940*/  CS2R R10, SRZ ;  /* 0x00000000000a7805 */ /* 0x000fe2000001ff00 */
[----:B------:R-:W-:Y:S01]  /*9950*/  MOV R98, RZ ;  /* 0x000000ff00627202 */ /* 0x000fe20000000f00 */
[----:B------:R-:W-:Y:S01]  /*9960*/  CS2R R100, SRZ ;  /* 0x0000000000647805 */ /* 0x000fe2000001ff00 */
[----:B------:R-:W-:Y:S01]  /*9970*/  MOV R105, RZ ;  /* 0x000000ff00697202 */ /* 0x000fe20000000f00 */
[----:B------:R-:W-:-:S02]  /*9980*/  FADD R12, RZ, -R12 ;  /* 0x8000000cff0c7221 */ /* 0x000fc40000000000 */
.L_x_198:
[----:B------:R-:W-:Y:S05]  /*9990*/  BSYNC B6 ;  /* 0x0000000000067941 */ /* 0x000fea0003800000 */
.L_x_182:
        /* <DEDUP_REMOVED lines=15> */
.L_x_200:
[----:B------:R-:W-:Y:S05]  /*9a90*/  BSYNC B5 ;  /* 0x0000000000057941 */ /* 0x000fea0003800000 */
.L_x_199:
        /* <DEDUP_REMOVED lines=14> */
.L_x_202:
[----:B------:R-:W-:Y:S05]  /*9b80*/  BSYNC B5 ;  /* 0x0000000000057941 */ /* 0x000fea0003800000 */
.L_x_201:
        /* <DEDUP_REMOVED lines=11> */
[----:B------:R-:W-:Y:S02]  /*9c40*/  MOV R26, R102 ;  /* 0x00000066001a7202 */ /* 0x000fe40000000f00 */
[----:B------:R-:W-:Y:S02]  /*9c50*/  MOV R109, 0x9c70 ;  /* 0x00009c70006d7802 */ /* 0x000fe40000000f00 */
[----:B------:R-:W-:Y:S05]  /*9c60*/  CALL.REL.NOINC `($__internal_3_$__cuda_sm3x_div_rn_noftz_f32_slowpath) ;  /* 0x0000346000007944 */ /* 0x000fea0003c00000 */
[----:B0-----:R-:W-:Y:S02]  /*9c70*/  MOV R9, R25 ;  /* 0x0000001900097202 */ /* 0x001fe40000000f00 */
.L_x_204:
[----:B------:R-:W-:Y:S05]  /*9c80*/  BSYNC B5 ;  /* 0x0000000000057941 */ /* 0x000fea0003800000 */
.L_x_203:
[----:B------:R-:W-:Y:S01]  /*9c90*/  FADD R9, RZ, -R9 ;  /* 0x80000009ff097221 */ /* 0x000fe20000000000 */
[--C-:B------:R-:W-:Y:S01]  /*9ca0*/  FADD R25, RZ, -R10.reuse ;  /* 0x8000000aff197221 */ /* 0x100fe20000000000 */
[----:B------:R-:W-:Y:S02]  /*9cb0*/  FADD R12, RZ, R10 ;  /* 0x0000000aff0c7221 */ /* 0x000fe40000000000 */
[----:B------:R-:W-:Y:S01]  /*9cc0*/  FADD R108, R108, R9 ;  /* 0x000000096c6c7221 */ /* 0x000fe20000000000 */
[----:B------:R-:W-:Y:S01]  /*9cd0*/  FADD R9, -R9, R98 ;  /* 0x0000006209097221 */ /* 0x000fe20000000100 */
[-C--:B------:R-:W-:Y:S01]  /*9ce0*/  FFMA R110, R8, R25.reuse, RZ ;  /* 0x00000019086e7223 */ /* 0x080fe200000000ff */
[-C--:B------:R-:W-:Y:S01]  /*9cf0*/  FFMA R26, R7, R12.reuse, R100 ;  /* 0x0000000c071a7223 */ /* 0x080fe20000000064 */
[----:B------:R-:W-:Y:S01]  /*9d00*/  FFMA R108, R99, R12, R108 ;  /* 0x0000000c636c7223 */ /* 0x000fe2000000006c */
[----:B------:R-:W-:-:S02]  /*9d10*/  FFMA R25, R6, R25, R9 ;  /* 0x0000001906197223 */ /* 0x000fc40000000009 */
.L_x_181:
[----:B------:R-:W-:Y:S05]  /*9d20*/  BSYNC B7 ;  /* 0x0000000000077941 */ /* 0x000fea0003800000 */
.L_x_180:
[----:B------:R-:W-:Y:S01]  /*9d30*/  FADD R9, -R13, R40 ;  /* 0x000000280d097221 */ /* 0x000fe20000000100 */
[----:B------:R-:W-:Y:S01]  /*9d40*/  FADD R10, -R24, R89 ;  /* 0x00000059180a7221 */ /* 0x000fe20000000100 */
[----:B------:R-:W-:Y:S01]  /*9d50*/  FADD R8, -R84, R93 ;  /* 0x0000005d54087221 */ /* 0x000fe20000000100 */
[----:B------:R-:W-:Y:S01]  /*9d60*/  FADD R12, R15, -R24 ;  /* 0x800000180f0c7221 */ /* 0x000fe20000000000 */
[-C--:B------:R-:W-:Y:S01]  /*9d70*/  FFMA R9, R9, R25.reuse, RZ ;  /* 0x0000001909097223 */ /* 0x080fe200000000ff */
[-C--:B------:R-:W-:Y:S01]  /*9d80*/  FFMA R27, R10, R25.reuse, RZ ;  /* 0x000000190a1b7223 */ /* 0x080fe200000000ff */
[----:B------:R-:W-:Y:S01]  /*9d90*/  FFMA R25, R8, R25, RZ ;  /* 0x0000001908197223 */ /* 0x000fe200000000ff */
[----:B------:R-:W-:Y:S01]  /*9da0*/  FADD R10, R38, -R13 ;  /* 0x8000000d260a7221 */ /* 0x000fe20000000000 */
[----:B------:R-:W-:Y:S01]  /*9db0*/  FADD R8, R91, -R84 ;  /* 0x800000545b087221 */ /* 0x000fe20000000000 */
[----:B------:R-:W-:-:S02]  /*9dc0*/  FFMA R27, R12, R26, R27 ;  /* 0x0000001a0c1b7223 */ /* 0x000fc4000000001b */
[-C--:B------:R-:W-:Y:S01]  /*9dd0*/  FFMA R9, R10, R26.reuse, R9 ;  /* 0x0000001a0a097223 */ /* 0x080fe20000000009 */
[----:B------:R-:W-:Y:S01]  /*9de0*/  FFMA R25, R8, R26, R25 ;  /* 0x0000001a08197223 */ /* 0x000fe20000000019 */
[----:B------:R-:W-:Y:S02]  /*9df0*/  FADD R103, RZ, R27 ;  /* 0x0000001bff677221 */ /* 0x000fe40000000000 */
[----:B------:R-:W-:Y:S01]  /*9e00*/  FADD R104, RZ, R9 ;  /* 0x00000009ff687221 */ /* 0x000fe20000000000 */
[----:B------:R-:W-:Y:S01]  /*9e10*/  FADD R102, RZ, R25 ;  /* 0x00000019ff667221 */ /* 0x000fe20000000000 */
[----:B------:R-:W-:Y:S05]  /*9e20*/  BRA `(.L_x_205) ;  /* 0x0000009000007947 */ /* 0x000fea0003800000 */
.L_x_179:
[----:B------:R-:W-:Y:S01]  /*9e30*/  FADD R97, RZ, R100 ;  /* 0x00000064ff617221 */ /* 0x000fe20000000000 */
[----:B------:R-:W-:Y:S01]  /*9e40*/  FADD R98, RZ, R98 ;  /* 0x00000062ff627221 */ /* 0x000fe20000000000 */
[----:B------:R-:W-:Y:S01]  /*9e50*/  MOV R101, RZ ;  /* 0x000000ff00657202 */ /* 0x000fe20000000f00 */
[----:B------:R-:W-:Y:S01]  /*9e60*/  CS2R R104, SRZ ;  /* 0x0000000000687805 */ /* 0x000fe2000001ff00 */
[----:B------:R-:W-:Y:S01]  /*9e70*/  MOV R11, RZ ;  /* 0x000000ff000b7202 */ /* 0x000fe20000000f00 */
[----:B------:R-:W-:Y:S01]  /*9e80*/  FADD R97, -R97, R98 ;  /* 0x0000006261617221 */ /* 0x000fe20000000100 */
[----:B------:R-:W-:Y:S01]  /*9e90*/  MOV R108, RZ ;  /* 0x000000ff006c7202 */ /* 0x000fe20000000f00 */
[----:B------:R-:W-:Y:S01]  /*9ea0*/  CS2R R102, SRZ ;  /* 0x0000000000667805 */ /* 0x000fe2000001ff00 */
[----:B------:R-:W-:-:S02]  /*9eb0*/  MOV R110, RZ ;  /* 0x000000ff006e7202 */ /* 0x000fc40000000f00 */
.L_x_205:
[----:B------:R-:W-:Y:S05]  /*9ec0*/  BSYNC B8 ;  /* 0x0000000000087941 */ /* 0x000fea0003800000 */
.L_x_178:
        /* <DEDUP_REMOVED lines=15> */
.L_x_207:
[----:B------:R-:W-:Y:S05]  /*9fc0*/  BSYNC B5 ;  /* 0x0000000000057941 */ /* 0x000fea0003800000 */
.L_x_206:
[----:B------:R-:W0:Y:S01]  /*9fd0*/  MUFU.RCP R25, R12 ;  /* 0x0000000c00197308 */ /* 0x000e220000001000 */
[----:B------:R-:W-:Y:S01]  /*9fe0*/  BSSY B5, `(.L_x_208) ;  /* 0x000000e000057945 */ /* 0x000fe20003800000 */
[----:B------:R-:W-:-:S06]  /*9ff0*/  FADD R99, R9, R110 ;  /* 0x0000006e09637221 */ /* 0x000fcc0000000000 */
        /* <DEDUP_REMOVED lines=12> */
.L_x_209:
[----:B------:R-:W-:Y:S05]  /*a0c0*/  BSYNC B5 ;  /* 0x0000000000057941 */ /* 0x000fea0003800000 */
.L_x_208:
[----:B------:R-:W0:Y:S01]  /*a0d0*/  MUFU.RCP R9, R12 ;  /* 0x0000000c00097308 */ /* 0x000e220000001000 */
[----:B------:R-:W-:Y:S01]  /*a0e0*/  FMUL R25, R8, R97 ;  /* 0x0000006108197220 */ /* 0x000fe20000400000 */
[----:B------:R-:W-:Y:S06]  /*a0f0*/  BSSY B5, `(.L_x_210) ;  /* 0x000000c000057945 */ /* 0x000fec0003800000 */
        /* <DEDUP_REMOVED lines=11> */
.L_x_211:
[----:B------:R-:W-:Y:S05]  /*a1b0*/  BSYNC B5 ;  /* 0x0000000000057941 */ /* 0x000fea0003800000 */
.L_x_210:
[----:B------:R-:W-:Y:S01]  /*a1c0*/  FADD R8, RZ, -R8 ;  /* 0x80000008ff087221 */ /* 0x000fe20000000000 */
[--C-:B------:R-:W-:Y:S01]  /*a1d0*/  FADD R12, RZ, R101.reuse ;  /* 0x00000065ff0c7221 */ /* 0x100fe20000000000 */
[----:B------:R-:W-:Y:S02]  /*a1e0*/  FADD R10, RZ, -R101 ;  /* 0x80000065ff0a7221 */ /* 0x000fe40000000000 */
[----:B------:R-:W-:Y:S01]  /*a1f0*/  FADD R26, -R8, R11 ;  /* 0x0000000b081a7221 */ /* 0x000fe20000000100 */
[----:B------:R-:W-:Y:S01]  /*a200*/  FADD R9, R99, R8 ;  /* 0x0000000863097221 */ /* 0x000fe20000000000 */
[----:B------:R-:W-:Y:S01]  /*a210*/  FFMA R27, R6, R12, R105 ;  /* 0x0000000c061b7223 */ /* 0x000fe20000000069 */
[-C--:B------:R-:W-:Y:S01]  /*a220*/  FFMA R11, R95, R10.reuse, R108 ;  /* 0x0000000a5f0b7223 */ /* 0x080fe2000000006c */
[----:B------:R-:W-:Y:S01]  /*a230*/  FFMA R26, R7, R10, R26 ;  /* 0x0000000a071a7223 */ /* 0x000fe2000000001a */
[----:B------:R-:W-:-:S02]  /*a240*/  FFMA R12, R90, R12, R9 ;  /* 0x0000000c5a0c7223 */ /* 0x000fc40000000009 */
.L_x_177:
[----:B------:R-:W-:Y:S05]  /*a250*/  BSYNC B9 ;  /* 0x0000000000097941 */ /* 0x000fea0003800000 */
.L_x_176:
[----:B------:R-:W-:Y:S01]  /*a260*/  FADD R10, -R84, R93 ;  /* 0x0000005d540a7221 */ /* 0x000fe20000000100 */
[----:B------:R-:W-:Y:S01]  /*a270*/  FADD R8, -R13, R40 ;  /* 0x000000280d087221 */ /* 0x000fe20000000100 */
[----:B------:R-:W-:Y:S01]  /*a280*/  FADD R9, -R24, R89 ;  /* 0x0000005918097221 */ /* 0x000fe20000000100 */
[----:B------:R-:W-:Y:S01]  /*a290*/  FADD R25, R38, -R13 ;  /* 0x8000000d26197221 */ /* 0x000fe20000000000 */
[----:B------:R-:W-:Y:S01]  /*a2a0*/  FADD R97, R15, -R24 ;  /* 0x800000180f617221 */ /* 0x000fe20000000000 */
[----:B------:R-:W-:Y:S01]  /*a2b0*/  FADD R99, R91, -R84 ;  /* 0x800000545b637221 */ /* 0x000fe20000000000 */
[-C--:B------:R-:W-:Y:S01]  /*a2c0*/  FFMA R6, R8, R27.reuse, RZ ;  /* 0x0000001b08067223 */ /* 0x080fe200000000ff */
[-C--:B------:R-:W-:Y:S01]  /*a2d0*/  FFMA R24, R9, R27.reuse, RZ ;  /* 0x0000001b09187223 */ /* 0x080fe200000000ff */
[----:B------:R-:W-:-:S02]  /*a2e0*/  FFMA R38, R10, R27, RZ ;  /* 0x0000001b0a267223 */ /* 0x000fc400000000ff */
[-C--:B------:R-:W-:Y:S01]  /*a2f0*/  FFMA R7, R25, R26.reuse, R6 ;  /* 0x0000001a19077223 */ /* 0x080fe20000000006 */
[-C--:B------:R-:W-:Y:S01]  /*a300*/  FFMA R24, R97, R26.reuse, R24 ;  /* 0x0000001a61187223 */ /* 0x080fe20000000018 */
[----:B------:R-:W-:Y:S02]  /*a310*/  FFMA R13, R99, R26, R38 ;  /* 0x0000001a630d7223 */ /* 0x000fe40000000026 */
[----:B------:R-:W-:Y:S01]  /*a320*/  FADD R90, R7, R104 ;  /* 0x00000068075a7221 */ /* 0x000fe20000000000 */
[----:B------:R-:W-:Y:S01]  /*a330*/  FADD R27, R24, R103 ;  /* 0x00000067181b7221 */ /* 0x000fe20000000000 */
[----:B------:R-:W-:Y:S02]  /*a340*/  FADD R26, R13, R102 ;  /* 0x000000660d1a7221 */ /* 0x000fe40000000000 */
.L_x_175:
[----:B------:R-:W-:Y:S05]  /*a350*/  BSYNC B10 ;  /* 0x00000000000a7941 */ /* 0x000fea0003800000 */
.L_x_174:
[----:B------:R-:W0:Y:S01]  /*a360*/  MUFU.RCP R6, R5 ;  /* 0x0000000500067308 */ /* 0x000e220000001000 */
[-C--:B------:R-:W-:Y:S01]  /*a370*/  FFMA R8, R8, R11.reuse, RZ ;  /* 0x0000000b08087223 */ /* 0x080fe200000000ff */
[-C--:B------:R-:W-:Y:S01]  /*a380*/  FFMA R10, R10, R11.reuse, RZ ;  /* 0x0000000b0a0a7223 */ /* 0x080fe200000000ff */
[----:B------:R-:W-:Y:S02]  /*a390*/  BSSY B5, `(.L_x_212) ;  /* 0x0000014000057945 */ /* 0x000fe40003800000 */
[-C--:B------:R-:W-:Y:S01]  /*a3a0*/  FFMA R25, R25, R12.reuse, R8 ;  /* 0x0000000c19197223 */ /* 0x080fe20000000008 */
[----:B------:R-:W-:Y:S01]  /*a3b0*/  FFMA R8, R9, R11, RZ ;  /* 0x0000000b09087223 */ /* 0x000fe200000000ff */
[----:B------:R-:W-:-:S02]  /*a3c0*/  FFMA R99, R99, R12, R10 ;  /* 0x0000000c63637223 */ /* 0x000fc4000000000a */
[----:B------:R-:W-:Y:S01]  /*a3d0*/  FADD R90, R25, R90 ;  /* 0x0000005a195a7221 */ /* 0x000fe20000000000 */
[----:B------:R-:W-:Y:S01]  /*a3e0*/  FFMA R8, R97, R12, R8 ;  /* 0x0000000c61087223 */ /* 0x000fe20000000008 */
[----:B------:R-:W-:Y:S02]  /*a3f0*/  FADD R99, R99, R26 ;  /* 0x0000001a63637221 */ /* 0x000fe40000000000 */
[----:B------:R-:W1:Y:S01]  /*a400*/  FCHK P0, R90, R5 ;  /* 0x000000055a007302 */ /* 0x000e620000000000 */
[----:B------:R-:W-:Y:S01]  /*a410*/  FADD R11, R8, R27 ;  /* 0x0000001b080b7221 */ /* 0x000fe20000000000 */
        /* <DEDUP_REMOVED lines=11> */
.L_x_213:
[----:B------:R-:W-:Y:S05]  /*a4d0*/  BSYNC B5 ;  /* 0x0000000000057941 */ /* 0x000fea0003800000 */
.L_x_212:
        /* <DEDUP_REMOVED lines=14> */
.L_x_215:
[----:B------:R-:W-:Y:S05]  /*a5c0*/  BSYNC B5 ;  /* 0x0000000000057941 */ /* 0x000fea0003800000 */
.L_x_214:
        /* <DEDUP_REMOVED lines=14> */
.L_x_217:
[----:B------:R-:W-:Y:S05]  /*a6b0*/  BSYNC B5 ;  /* 0x0000000000057941 */ /* 0x000fea0003800000 */
.L_x_216:
        /* <DEDUP_REMOVED lines=14> */
.L_x_219:
[----:B------:R-:W-:Y:S05]  /*a7a0*/  BSYNC B5 ;  /* 0x0000000000057941 */ /* 0x000fea0003800000 */
.L_x_218:
[----:B------:R-:W0:Y:S01]  /*a7b0*/  MUFU.RCP R5, R4 ;  /* 0x0000000400057308 */ /* 0x000e220000001000 */
[----:B------:R-:W-:Y:S01]  /*a7c0*/  BSSY B5, `(.L_x_220) ;  /* 0x000000e000057945 */ /* 0x000fe20003800000 */
[----:B------:R-:W-:-:S06]  /*a7d0*/  FMUL R13, R90, R6 ;  /* 0x000000065a0d7220 */ /* 0x000fcc0000400000 */
        /* <DEDUP_REMOVED lines=12> */
.L_x_221:
[----:B------:R-:W-:Y:S05]  /*a8a0*/  BSYNC B5 ;  /* 0x0000000000057941 */ /* 0x000fea0003800000 */
.L_x_220:
        /* <DEDUP_REMOVED lines=15> */
.L_x_223:
[----:B------:R-:W-:Y:S05]  /*a9a0*/  BSYNC B5 ;  /* 0x0000000000057941 */ /* 0x000fea0003800000 */
.L_x_222:
[----:B------:R-:W-:Y:S01]  /*a9b0*/  FFMA R89, -R99, R4, R87 ;  /* 0x0000000463597223 */ /* 0x000fe20000000157 */
[----:B------:R-:W-:Y:S01]  /*a9c0*/  FADD R22, R7, R22 ;  /* 0x0000001607167221 */ /* 0x000fe20000000000 */
[----:B------:R-:W-:Y:S01]  /*a9d0*/  FADD R21, R8, R21 ;  /* 0x0000001508157221 */ /* 0x000fe20000000000 */
[----:B------:R-:W-:Y:S01]  /*a9e0*/  FADD R23, R10, R23 ;  /* 0x000000170a177221 */ /* 0x000fe20000000000 */
[----:B------:R-:W-:Y:S01]  /*a9f0*/  FADD R98, -R13, R86 ;  /* 0x000000560d627221 */ /* 0x000fe20000000100 */
[----:B------:R-:W-:-:S02]  /*aa00*/  FADD R90, -R90, R85 ;  /* 0x000000555a5a7221 */ /* 0x000fc40000000100 */
.L_x_152:
[----:B------:R-:W-:Y:S05]  /*aa10*/  BSYNC B4 ;  /* 0x0000000000047941 */ /* 0x000fea0003800000 */
.L_x_151:
[----:B------:R-:W-:Y:S01]  /*aa20*/  FADD R3, R81, R81 ;  /* 0x0000005151037221 */ /* 0x000fe20000000000 */
[----:B------:R-:W-:Y:S01]  /*aa30*/  FADD R2, R82, R82 ;  /* 0x0000005252027221 */ /* 0x000fe20000000000 */
[----:B------:R-:W-:Y:S01]  /*aa40*/  FMUL R5, R66, R72 ;  /* 0x0000004842057220 */ /* 0x000fe20000400000 */
[-C--:B------:R-:W-:Y:S01]  /*aa50*/  FMUL R87, R65, R68.reuse ;  /* 0x0000004441577220 */ /* 0x080fe20000400000 */
[C---:B------:R-:W-:Y:S01]  /*aa60*/  FFMA R3, R80.reuse, 2, R3 ;  /* 0x4000000050037823 */ /* 0x040fe20000000003 */
[--C-:B------:R-:W-:Y:S01]  /*aa70*/  FFMA R4, R80, 2, R2.reuse ;  /* 0x4000000050047823 */ /* 0x100fe20000000002 */
[C---:B------:R-:W-:Y:S01]  /*aa80*/  FFMA R83, R81.reuse, 2, R2 ;  /* 0x4000000051537823 */ /* 0x040fe20000000002 */
[-C--:B------:R-:W-:Y:S01]  /*aa90*/  FMUL R2, R70, R69.reuse ;  /* 0x0000004546027220 */ /* 0x080fe20000400000 */
[----:B------:R-:W-:Y:S01]  /*aaa0*/  FFMA R82, R82, 4, R3 ;  /* 0x4080000052527823 */ /* 0x000fe20000000003 */
[----:B------:R-:W-:Y:S01]  /*aab0*/  FFMA R81, R81, 4, R4 ;  /* 0x4080000051517823 */ /* 0x000fe20000000004 */
[-C--:B------:R-:W-:Y:S01]  /*aac0*/  FMUL R3, R72, R69.reuse ;  /* 0x0000004548037220 */ /* 0x080fe20000400000 */
[-C--:B------:R-:W-:Y:S01]  /*aad0*/  FMUL R6, R67, R68.reuse ;  /* 0x0000004443067220 */ /* 0x080fe20000400000 */
[----:B------:R-:W-:Y:S01]  /*aae0*/  FMUL R8, R69, R68 ;  /* 0x0000004445087220 */ /* 0x000fe20000400000 */
[----:B------:R-:W-:Y:S01]  /*aaf0*/  FMUL R10, R67, R72 ;  /* 0x00000048430a7220 */ /* 0x000fe20000400000 */
[C-C-:B------:R-:W-:Y:S01]  /*ab00*/  FADD R93, -R5.reuse, R2.reuse ;  /* 0x00000002055d7221 */ /* 0x140fe20000000100 */
[----:B------:R-:W-:Y:S01]  /*ab10*/  FADD R4, R5, R5 ;  /* 0x0000000505047221 */ /* 0x000fe20000000000 */
[----:B------:R-:W-:Y:S01]  /*ab20*/  FADD R13, R87, R87 ;  /* 0x00000057570d7221 */ /* 0x000fe20000000000 */
[----:B------:R-:W-:Y:S01]  /*ab30*/  FADD R2, R2, R2 ;  /* 0x0000000202027221 */ /* 0x000fe20000000000 */
[-C--:B------:R-:W-:Y:S01]  /*ab40*/  FFMA R5, R72, R69.reuse, R3 ;  /* 0x0000004548057223 */ /* 0x080fe20000000003 */
[-C--:B------:R-:W-:Y:S01]  /*ab50*/  FFMA R6, R67, R68.reuse, R6 ;  /* 0x0000004443067223 */ /* 0x080fe20000000006 */
[----:B------:R-:W-:Y:S01]  /*ab60*/  FFMA R24, R69, R68, R8 ;  /* 0x0000004445187223 */ /* 0x000fe20000000008 */
[-C--:B------:R-:W-:Y:S01]  /*ab70*/  FFMA R7, R67, R72.reuse, R10 ;  /* 0x0000004843077223 */ /* 0x080fe2000000000a */
[C---:B------:R-:W-:Y:S01]  /*ab80*/  FADD R3, -R13.reuse, R4 ;  /* 0x000000040d037221 */ /* 0x040fe20000000100 */
[--C-:B------:R-:W-:Y:S01]  /*ab90*/  FADD R13, R13, R2.reuse ;  /* 0x000000020d0d7221 */ /* 0x100fe20000000000 */
[----:B------:R-:W-:Y:S01]  /*aba0*/  FADD R88, -R4, R2 ;  /* 0x0000000204587221 */ /* 0x000fe20000000100 */
[----:B------:R-:W-:Y:S01]  /*abb0*/  FMUL R9, R72, R72 ;  /* 0x0000004848097220 */ /* 0x000fe20000400000 */
[----:B------:R-:W-:Y:S01]  /*abc0*/  FMUL R2, R69, R69 ;  /* 0x0000004545027220 */ /* 0x000fe20000400000 */
[C---:B------:R-:W-:Y:S01]  /*abd0*/  FMUL R4, R67.reuse, R67 ;  /* 0x0000004343047220 */ /* 0x040fe20000400000 */
[----:B------:R-:W-:Y:S01]  /*abe0*/  FADD R15, R6, R5 ;  /* 0x00000005060f7221 */ /* 0x000fe20000000000 */
[----:B------:R-:W-:Y:S01]  /*abf0*/  FADD R8, R24, R7 ;  /* 0x0000000718087221 */ /* 0x000fe20000000000 */
[----:B------:R-:W-:Y:S01]  /*ac00*/  FADD R5, R6, -R5 ;  /* 0x8000000506057221 */ /* 0x000fe20000000000 */
[----:B------:R-:W-:Y:S01]  /*ac10*/  FADD R24, R24, -R7 ;  /* 0x8000000718187221 */ /* 0x000fe20000000000 */
[-C--:B------:R-:W-:Y:S01]  /*ac20*/  FMUL R26, R68, R68.reuse ;  /* 0x00000044441a7220 */ /* 0x080fe20000400000 */
[C---:B------:R-:W-:Y:S01]  /*ac30*/  FMUL R7, R72.reuse, R68 ;  /* 0x0000004448077220 */ /* 0x040fe20000400000 */
[-C--:B------:R-:W-:Y:S01]  /*ac40*/  FMUL R6, R67, R69.reuse ;  /* 0x0000004543067220 */ /* 0x080fe20000400000 */
[-C--:B------:R-:W-:Y:S01]  /*ac50*/  FFMA R9, R72, R72.reuse, R9 ;  /* 0x0000004848097223 */ /* 0x080fe20000000009 */
[----:B------:R-:W-:Y:S01]  /*ac60*/  FFMA R25, R69, R69, R2 ;  /* 0x0000004545197223 */ /* 0x000fe20000000002 */
[-C--:B------:R-:W-:Y:S01]  /*ac70*/  FFMA R11, R67, R67.reuse, R4 ;  /* 0x00000043430b7223 */ /* 0x080fe20000000004 */
[----:B------:R-:W-:Y:S01]  /*ac80*/  FMUL R10, R65, R67 ;  /* 0x00000043410a7220 */ /* 0x000fe20000400000 */
[----:B------:R-:W-:Y:S01]  /*ac90*/  FMUL R85, R70, R72 ;  /* 0x0000004846557220 */ /* 0x000fe20000400000 */
[----:B------:R-:W-:Y:S01]  /*aca0*/  FFMA R4, R72, R68, R7 ;  /* 0x0000004448047223 */ /* 0x000fe20000000007 */
[-C--:B------:R-:W-:Y:S01]  /*acb0*/  FFMA R27, R67, R69.reuse, R6 ;  /* 0x00000045431b7223 */ /* 0x080fe20000000006 */
[C---:B------:R-:W-:Y:S01]  /*acc0*/  FFMA R2, R26.reuse, 2, R9 ;  /* 0x400000001a027823 */ /* 0x040fe20000000009 */
[C---:B------:R-:W-:Y:S01]  /*acd0*/  FFMA R25, R26.reuse, 2, R25 ;  /* 0x400000001a197823 */ /* 0x040fe20000000019 */
[----:B------:R-:W-:Y:S01]  /*ace0*/  FFMA R26, R26, 2, R11 ;  /* 0x400000001a1a7823 */ /* 0x000fe2000000000b */
[----:B------:R-:W-:Y:S01]  /*acf0*/  FADD R9, R85, R85 ;  /* 0x0000005555097221 */ /* 0x000fe20000000000 */
[----:B------:R-:W-:Y:S01]  /*ad00*/  FADD R11, R10, R10 ;  /* 0x0000000a0a0b7221 */ /* 0x000fe20000000000 */
[C-C-:B------:R-:W-:Y:S01]  /*ad10*/  FADD R7, R4.reuse, -R27.reuse ;  /* 0x8000001b04077221 */ /* 0x140fe20000000000 */
[----:B------:R-:W-:Y:S01]  /*ad20*/  FADD R4, R4, R27 ;  /* 0x0000001b04047221 */ /* 0x000fe20000000000 */
[----:B------:R-:W-:Y:S01]  /*ad30*/  FMUL R6, R66, R69 ;  /* 0x0000004542067220 */ /* 0x000fe20000400000 */
[--C-:B------:R-:W-:Y:S01]  /*ad40*/  FADD R27, R9, R11.reuse ;  /* 0x0000000b091b7221 */ /* 0x100fe20000000000 */
[----:B------:R-:W-:Y:S01]  /*ad50*/  FMUL R12, R65, R72 ;  /* 0x00000048410c7220 */ /* 0x000fe20000400000 */
[----:B------:R-:W-:Y:S01]  /*ad60*/  ISETP.NE.U32.AND P0, PT, RZ, c[0x0][0x3b8], PT ;  /* 0x0000ee00ff007a0c */ /* 0x000fe20003f05070 */
[C---:B------:R-:W-:Y:S01]  /*ad70*/  FFMA R38, R6.reuse, 2, R11 ;  /* 0x4000000006267823 */ /* 0x040fe2000000000b */
[----:B------:R-:W-:Y:S01]  /*ad80*/  FFMA R97, R6, 2, R9 ;  /* 0x4000000006617823 */ /* 0x000fe20000000009 */
[----:B------:R-:W-:Y:S01]  /*ad90*/  FMUL R99, R70, R67 ;  /* 0x0000004346637220 */ /* 0x000fe20000400000 */
[----:B------:R-:W-:Y:S01]  /*ada0*/  FFMA R9, R6, 4, R27 ;  /* 0x4080000006097823 */ /* 0x000fe2000000001b */
[----:B------:R-:W-:Y:S01]  /*adb0*/  FADD R11, R85, R6 ;  /* 0x00000006550b7221 */ /* 0x000fe20000000000 */
[-C--:B------:R-:W-:Y:S01]  /*adc0*/  FMUL R6, R66, R68.reuse ;  /* 0x0000004442067220 */ /* 0x080fe20000400000 */
[--C-:B------:R-:W-:Y:S01]  /*add0*/  FADD R91, R12, R12.reuse ;  /* 0x0000000c0c5b7221 */ /* 0x100fe20000000000 */
[----:B------:R-:W-:Y:S01]  /*ade0*/  ISETP.NE.AND.EX P0, PT, RZ, c[0x0][0x3bc], PT, P0 ;  /* 0x0000ef00ff007a0c */ /* 0x000fe20003f05300 */
[----:B------:R-:W-:Y:S01]  /*adf0*/  FFMA R83, R80, 4, R83 ;  /* 0x4080000050537823 */ /* 0x000fe20000000053 */
[----:B------:R-:W-:Y:S01]  /*ae00*/  FADD R95, -R99, R12 ;  /* 0x0000000c635f7221 */ /* 0x000fe20000000100 */
[C---:B------:R-:W-:Y:S01]  /*ae10*/  FADD R12, R6.reuse, R6 ;  /* 0x00000006060c7221 */ /* 0x040fe20000000000 */
[----:B------:R-:W-:Y:S01]  /*ae20*/  FFMA R80, R6, 4, R91 ;  /* 0x4080000006507823 */ /* 0x000fe2000000005b */
[-C--:B------:R-:W-:Y:S01]  /*ae30*/  FMUL R6, R70, R68.reuse ;  /* 0x0000004446067220 */ /* 0x080fe20000400000 */
[----:B------:R-:W-:Y:S01]  /*ae40*/  FFMA R38, R85, 4, R38 ;  /* 0x4080000055267823 */ /* 0x000fe20000000026 */
[----:B------:R-:W-:Y:S01]  /*ae50*/  FADD R85, R99, R99 ;  /* 0x0000006363557221 */ /* 0x000fe20000000000 */
[----:B------:R-:W-:Y:S01]  /*ae60*/  FADD R27, R10, R11 ;  /* 0x0000000b0a1b7221 */ /* 0x000fe20000000000 */
[----:B------:R-:W-:Y:S01]  /*ae70*/  FADD R11, R12, R91 ;  /* 0x0000005b0c0b7221 */ /* 0x000fe20000000000 */
[----:B------:R-:W-:Y:S01]  /*ae80*/  FMUL R99, R65, R69 ;  /* 0x0000004541637220 */ /* 0x000fe20000400000 */
[----:B------:R-:W-:Y:S01]  /*ae90*/  FMUL R40, R66, R67 ;  /* 0x0000004342287220 */ /* 0x000fe20000400000 */
[----:B------:R-:W-:Y:S01]  /*aea0*/  FMUL R91, R6, 4 ;  /* 0x40800000065b7820 */ /* 0x000fe20000400000 */
[----:B------:R-:W-:Y:S01]  /*aeb0*/  FFMA R10, R10, 4, R97 ;  /* 0x408000000a0a7823 */ /* 0x000fe20000000061 */
[----:B------:R-:W-:Y:S01]  /*aec0*/  FADD R12, R12, -R85 ;  /* 0x800000550c0c7221 */ /* 0x000fe20000000000 */
[----:B------:R-:W-:Y:S01]  /*aed0*/  FADD R80, -R85, R80 ;  /* 0x0000005055507221 */ /* 0x000fe20000000100 */
[----:B------:R-:W-:Y:S01]  /*aee0*/  FADD R97, R68, R68 ;  /* 0x0000004444617221 */ /* 0x000fe20000000000 */
[----:B------:R-:W-:Y:S01]  /*aef0*/  FADD R85, R6, R6 ;  /* 0x0000000606557221 */ /* 0x000fe20000000000 */
[----:B------:R-:W-:Y:S01]  /*af00*/  FADD R84, R99, R99 ;  /* 0x0000006363547221 */ /* 0x000fe20000000000 */
[C---:B------:R-:W-:Y:S01]  /*af10*/  FFMA R91, R40.reuse, 2, R91 ;  /* 0x40000000285b7823 */ /* 0x040fe2000000005b */
[----:B------:R-:W-:Y:S01]  /*af20*/  FADD R86, R27, R27 ;  /* 0x0000001b1b567221 */ /* 0x000fe20000000000 */
[----:B------:R-:W-:Y:S01]  /*af30*/  FADD R99, -R99, R40 ;  /* 0x0000002863637221 */ /* 0x000fe20000000100 */
[----:B------:R-:W-:Y:S01]  /*af40*/  FADD R6, R85, -R84 ;  /* 0x8000005455067221 */ /* 0x000fe20000000000 */
[----:B------:R-:W-:Y:S01]  /*af50*/  FFMA R27, R87, 4, R88 ;  /* 0x40800000571b7823 */ /* 0x000fe20000000058 */
[----:B------:R-:W-:Y:S01]  /*af60*/  FFMA R100, R97, R68, -1 ;  /* 0xbf80000061647423 */ /* 0x000fe20000000044 */
[----:B------:R-:W-:Y:S01]  /*af70*/  FFMA R40, R40, 2, R85 ;  /* 0x4000000028287823 */ /* 0x000fe20000000055 */
[----:B------:R-:W-:Y:S01]  /*af80*/  FADD R84, -R84, R91 ;  /* 0x0000005b54547221 */ /* 0x000fe20000000100 */
[C---:B------:R-:W-:Y:S01]  /*af90*/  FMUL R97, R86.reuse, R69 ;  /* 0x0000004556617220 */ /* 0x040fe20000400000 */
[C---:B------:R-:W-:Y:S01]  /*afa0*/  FMUL R88, R86.reuse, R67 ;  /* 0x0000004356587220 */ /* 0x040fe20000400000 */
[----:B------:R-:W-:Y:S01]  /*afb0*/  FMUL R101, R86, R72 ;  /* 0x0000004856657220 */ /* 0x000fe20000400000 */
[----:B------:R-:W-:Y:S05]  /*afc0*/  @!P0 BRA `(.L_x_224) ;  /* 0x000000d000008947 */ /* 0x000fea0003800000 */
[----:B------:R-:W-:Y:S01]  /*afd0*/  SHF.R.S32.HI R86, RZ, 0x1f, R76 ;  /* 0x0000001fff567819 */ /* 0x000fe2000001144c */
[----:B------:R-:W-:Y:S01]  /*afe0*/  FADD R89, RZ, R89 ;  /* 0x00000059ff597221 */ /* 0x000fe20000000000 */
[----:B------:R-:W-:-:S03]  /*aff0*/  MOV R87, c[0x0][0x3d0] ;  /* 0x0000f40000577a02 */ /* 0x000fc60000000f00 */
[----:B------:R-:W-:Y:S01]  /*b000*/  IMAD R91, R86, c[0x0][0x3d0], RZ ;  /* 0x0000f400565b7a24 */ /* 0x000fe200078e02ff */
[----:B------:R-:W-:Y:S01]  /*b010*/  SHF.R.S32.HI R85, RZ, 0x1f, R87 ;  /* 0x0000001fff557819 */ /* 0x000fe20000011457 */
[----:B------:R-:W-:-:S04]  /*b020*/  IMAD.WIDE.U32 R86, R76, R87, c[0x0][0x3b8] ;  /* 0x0000ee004c567625 */ /* 0x000fc800078e0057 */
[----:B------:R-:W-:Y:S01]  /*b030*/  IMAD R85, R85, R76, R91 ;  /* 0x0000004c55557224 */ /* 0x000fe200078e025b */
[----:B------:R-:W-:-:S04]  /*b040*/  FADD R91, RZ, R90 ;  /* 0x0000005aff5b7221 */ /* 0x000fc80000000000 */
[----:B------:R-:W-:Y:S01]  /*b050*/  IADD3 R87, R85, R87, RZ ;  /* 0x0000005755577210 */ /* 0x000fe20007ffe0ff */
[----:B------:R-:W-:-:S05]  /*b060*/  FADD R85, RZ, R98 ;  /* 0x00000062ff557221 */ /* 0x000fca0000000000 */
[----:B------:R0:W-:Y:S04]  /*b070*/  RED.E.ADD.F32.FTZ.RN.STRONG.GPU [R86.64], R85 ;  /* 0x000000555600798e */ /* 0x0001e8000c10e790 */
[----:B------:R0:W-:Y:S04]  /*b080*/  RED.E.ADD.F32.FTZ.RN.STRONG.GPU [R86.64+0x4], R91 ;  /* 0x0000045b5600798e */ /* 0x0001e8000c10e790 */
[----:B------:R0:W-:Y:S02]  /*b090*/  RED.E.ADD.F32.FTZ.RN.STRONG.GPU [R86.64+0x8], R89 ;  /* 0x000008595600798e */ /* 0x0001e4000c10e790 */
.L_x_224:
[----:B------:R-:W-:Y:S01]  /*b0a0*/  FFMA R97, R100, R66, R97 ;  /* 0x0000004264617223 */ /* 0x000fe20000000061 */
[----:B------:R-:W-:Y:S01]  /*b0b0*/  FMUL R66, R64, R69 ;  /* 0x0000004540427220 */ /* 0x000fe20000400000 */
[----:B------:R-:W-:Y:S01]  /*b0c0*/  FFMA R101, R100, R70, R101 ;  /* 0x0000004664657223 */ /* 0x000fe20000000065 */
[C---:B0-----:R-:W-:Y:S01]  /*b0d0*/  FMUL R85, R64.reuse, R72 ;  /* 0x0000004840557220 */ /* 0x041fe20000400000 */
[----:B------:R-:W-:Y:S01]  /*b0e0*/  FMUL R70, R64, R67 ;  /* 0x0000004340467220 */ /* 0x000fe20000400000 */
[-C--:B------:R-:W-:Y:S01]  /*b0f0*/  FFMA R87, R63, R68.reuse, R66 ;  /* 0x000000443f577223 */ /* 0x080fe20000000042 */
[----:B------:R-:W-:Y:S01]  /*b100*/  FFMA R88, R100, R65, R88 ;  /* 0x0000004164587223 */ /* 0x000fe20000000058 */
[CC--:B------:R-:W-:Y:S01]  /*b110*/  FFMA R66, R62.reuse, R68.reuse, R85 ;  /* 0x000000443e427223 */ /* 0x0c0fe20000000055 */
[C---:B------:R-:W-:Y:S01]  /*b120*/  FFMA R85, R61.reuse, R68, R70 ;  /* 0x000000443d557223 */ /* 0x040fe20000000046 */
[----:B------:R-:W-:Y:S01]  /*b130*/  FFMA R87, R61, R72, R87 ;  /* 0x000000483d577223 */ /* 0x000fe20000000057 */
[----:B------:R-:W-:Y:S01]  /*b140*/  FMUL R65, R57, R52 ;  /* 0x0000003439417220 */ /* 0x000fe20000400000 */
[----:B------:R-:W-:Y:S01]  /*b150*/  FFMA R66, R63, R67, R66 ;  /* 0x000000433f427223 */ /* 0x000fe20000000042 */
[C---:B------:R-:W-:Y:S01]  /*b160*/  FFMA R86, R62.reuse, R69, R85 ;  /* 0x000000453e567223 */ /* 0x040fe20000000055 */
[----:B------:R-:W-:Y:S01]  /*b170*/  FFMA R102, R62, -R67, R87 ;  /* 0x800000433e667223 */ /* 0x000fe20000000057 */
[----:B------:R-:W-:Y:S01]  /*b180*/  FADD R90, R65, R65 ;  /* 0x00000041415a7221 */ /* 0x000fe20000000000 */
[----:B------:R-:W-:Y:S01]  /*b190*/  FFMA R100, R61, -R69, R66 ;  /* 0x800000453d647223 */ /* 0x000fe20000000042 */
[----:B------:R-:W-:Y:S01]  /*b1a0*/  FFMA R108, R63, -R72, R86 ;  /* 0x800000483f6c7223 */ /* 0x000fe20000000056 */
[----:B------:R-:W-:Y:S01]  /*b1b0*/  FMUL R85, R57, -R102 ;  /* 0x8000006639557220 */ /* 0x000fe20000400000 */
[----:B------:R-:W-:Y:S01]  /*b1c0*/  FMUL R98, R65, 4 ;  /* 0x4080000041627820 */ /* 0x000fe20000400000 */
[C---:B------:R-:W-:Y:S01]  /*b1d0*/  FMUL R103, R57.reuse, -R100 ;  /* 0x8000006439677220 */ /* 0x040fe20000400000 */
[-C--:B------:R-:W-:Y:S01]  /*b1e0*/  FMUL R66, R57, -R108.reuse ;  /* 0x8000006c39427220 */ /* 0x080fe20000400000 */
[-C--:B------:R-:W-:Y:S01]  /*b1f0*/  FMUL R57, R52, -R108.reuse ;  /* 0x8000006c34397220 */ /* 0x080fe20000400000 */
[-C--:B------:R-:W-:Y:S01]  /*b200*/  FMUL R87, R102, R108.reuse ;  /* 0x0000006c66577220 */ /* 0x080fe20000400000 */
[-C--:B------:R-:W-:Y:S01]  /*b210*/  FMUL R89, R108, R108.reuse ;  /* 0x0000006c6c597220 */ /* 0x080fe20000400000 */
[-C--:B------:R-:W-:Y:S01]  /*b220*/  FMUL R65, R100, R108.reuse ;  /* 0x0000006c64417220 */ /* 0x080fe20000400000 */
[----:B------:R-:W-:Y:S01]  /*b230*/  FFMA R104, R52, -R108, R57 ;  /* 0x8000006c34687223 */ /* 0x000fe20000000039 */
[----:B------:R-:W-:Y:S01]  /*b240*/  FMUL R57, R100, -R52 ;  /* 0x8000003464397220 */ /* 0x000fe20000400000 */
[-C--:B------:R-:W-:Y:S01]  /*b250*/  FFMA R110, R102, R108.reuse, R87 ;  /* 0x0000006c666e7223 */ /* 0x080fe20000000057 */
[-C--:B------:R-:W-:Y:S01]  /*b260*/  FFMA R111, R108, R108.reuse, R89 ;  /* 0x0000006c6c6f7223 */ /* 0x080fe20000000059 */
[----:B------:R-:W-:Y:S01]  /*b270*/  FFMA R109, R100, R108, R65 ;  /* 0x0000006c646d7223 */ /* 0x000fe20000000041 */
[C---:B------:R-:W-:Y:S01]  /*b280*/  FMUL R89, R102.reuse, R100 ;  /* 0x0000006466597220 */ /* 0x040fe20000400000 */
[----:B------:R-:W-:Y:S01]  /*b290*/  FMUL R87, R102, -R52 ;  /* 0x8000003466577220 */ /* 0x000fe20000400000 */
[C---:B------:R-:W-:Y:S01]  /*b2a0*/  FMUL R115, R100.reuse, R100 ;  /* 0x0000006464737220 */ /* 0x040fe20000400000 */
[----:B------:R-:W-:Y:S01]  /*b2b0*/  FFMA R105, -R100, R52, R57 ;  /* 0x0000003464697223 */ /* 0x000fe20000000139 */
[----:B------:R-:W-:Y:S01]  /*b2c0*/  FMUL R65, R59, -R108 ;  /* 0x8000006c3b417220 */ /* 0x000fe20000400000 */
[C---:B------:R-:W-:Y:S01]  /*b2d0*/  FMUL R57, R55.reuse, -R100 ;  /* 0x8000006437397220 */ /* 0x040fe20000400000 */
[----:B------:R-:W-:Y:S01]  /*b2e0*/  FMUL R86, R55, -R108 ;  /* 0x8000006c37567220 */ /* 0x000fe20000400000 */
[----:B------:R-:W-:Y:S01]  /*b2f0*/  FMUL R112, R59, -R100 ;  /* 0x800000643b707220 */ /* 0x000fe20000400000 */
[C---:B------:R-:W-:Y:S01]  /*b300*/  FMUL R91, R102.reuse, R102 ;  /* 0x00000066665b7220 */ /* 0x040fe20000400000 */
[-C--:B------:R-:W-:Y:S01]  /*b310*/  FFMA R113, R102, R100.reuse, R89 ;  /* 0x0000006466717223 */ /* 0x080fe20000000059 */
[----:B------:R-:W-:Y:S01]  /*b320*/  FFMA R117, R100, R100, R115 ;  /* 0x0000006464757223 */ /* 0x000fe20000000073 */
[CC--:B------:R-:W-:Y:S01]  /*b330*/  FFMA R108, -R102.reuse, R52.reuse, R87 ;  /* 0x00000034666c7223 */ /* 0x0c0fe20000000157 */
[----:B------:R-:W-:Y:S01]  /*b340*/  FADD R87, R65, R65 ;  /* 0x0000004141577221 */ /* 0x000fe20000000000 */
[----:B------:R-:W-:Y:S01]  /*b350*/  FFMA R100, R57, 2, R98 ;  /* 0x4000000039647823 */ /* 0x000fe20000000062 */
[C---:B------:R-:W-:Y:S01]  /*b360*/  FMUL R70, R59.reuse, R52 ;  /* 0x000000343b467220 */ /* 0x040fe20000400000 */
[-C--:B------:R-:W-:Y:S01]  /*b370*/  FFMA R115, R102, R102.reuse, R91 ;  /* 0x0000006666737223 */ /* 0x080fe2000000005b */
[-C--:B------:R-:W-:Y:S01]  /*b380*/  FMUL R59, R59, -R102.reuse ;  /* 0x800000663b3b7220 */ /* 0x080fe20000400000 */
[----:B------:R-:W-:Y:S01]  /*b390*/  FADD R89, R90, -R87 ;  /* 0x800000575a597221 */ /* 0x000fe20000000000 */
[----:B------:R-:W-:Y:S01]  /*b3a0*/  FADD R91, -R87, R100 ;  /* 0x00000064575b7221 */ /* 0x000fe20000000100 */
[C---:B------:R-:W-:Y:S01]  /*b3b0*/  FMUL R102, R55.reuse, -R102 ;  /* 0x8000006637667220 */ /* 0x040fe20000400000 */
[C---:B------:R-:W-:Y:S01]  /*b3c0*/  FMUL R87, R70.reuse, 4 ;  /* 0x4080000046577820 */ /* 0x040fe20000400000 */
[----:B------:R-:W-:Y:S01]  /*b3d0*/  FMUL R65, R55, R52 ;  /* 0x0000003437417220 */ /* 0x000fe20000400000 */
[----:B------:R-:W-:Y:S01]  /*b3e0*/  FFMA R98, R57, 2, R90 ;  /* 0x4000000039627823 */ /* 0x000fe2000000005a */
[----:B------:R-:W-:Y:S01]  /*b3f0*/  FADD R55, R70, R70 ;  /* 0x0000004646377221 */ /* 0x000fe20000000000 */
[----:B------:R-:W-:Y:S01]  /*b400*/  FADD R100, R102, R102 ;  /* 0x0000006666647221 */ /* 0x000fe20000000000 */
[C---:B------:R-:W-:Y:S01]  /*b410*/  FFMA R87, R66.reuse, 2, R87 ;  /* 0x4000000042577823 */ /* 0x040fe20000000057 */
[----:B------:R-:W-:Y:S01]  /*b420*/  FADD R57, R65, R65 ;  /* 0x0000004141397221 */ /* 0x000fe20000000000 */
[----:B------:R-:W-:Y:S01]  /*b430*/  FADD R70, R103, R103 ;  /* 0x0000006767467221 */ /* 0x000fe20000000000 */
[----:B------:R-:W-:Y:S01]  /*b440*/  FADD R59, R59, R59 ;  /* 0x0000003b3b3b7221 */ /* 0x000fe20000000000 */
[----:B------:R-:W-:Y:S01]  /*b450*/  FFMA R90, R66, 2, R55 ;  /* 0x40000000425a7823 */ /* 0x000fe20000000037 */
[----:B------:R-:W-:Y:S01]  /*b460*/  FADD R102, R55, -R100 ;  /* 0x8000006437667221 */ /* 0x000fe20000000000 */
[----:B------:R-:W-:Y:S01]  /*b470*/  FADD R103, -R100, R87 ;  /* 0x0000005764677221 */ /* 0x000fe20000000100 */
[----:B------:R-:W-:Y:S01]  /*b480*/  FADD R55, -R57, R70 ;  /* 0x0000004639377221 */ /* 0x000fe20000000100 */
[--C-:B------:R-:W-:Y:S01]  /*b490*/  FADD R100, -R70, R59.reuse ;  /* 0x0000003b46647221 */ /* 0x100fe20000000100 */
[-C--:B------:R-:W-:Y:S01]  /*b4a0*/  FMUL R66, R95, R68.reuse ;  /* 0x000000445f427220 */ /* 0x080fe20000400000 */
[-C--:B------:R-:W-:Y:S01]  /*b4b0*/  FMUL R93, R93, R68.reuse ;  /* 0x000000445d5d7220 */ /* 0x080fe20000400000 */
[----:B------:R-:W-:Y:S01]  /*b4c0*/  FMUL R70, R99, R68 ;  /* 0x0000004463467220 */ /* 0x000fe20000400000 */
[----:B------:R-:W-:Y:S01]  /*b4d0*/  FADD R87, R57, R59 ;  /* 0x0000003b39577221 */ /* 0x000fe20000000000 */
[----:B------:R-:W-:Y:S01]  /*b4e0*/  FADD R57, R85, R85 ;  /* 0x0000005555397221 */ /* 0x000fe20000000000 */
[----:B------:R-:W-:Y:S01]  /*b4f0*/  FFMA R97, R66, 2, R97 ;  /* 0x4000000042617823 */ /* 0x000fe20000000061 */
[----:B------:R-:W-:Y:S01]  /*b500*/  FFMA R93, R93, 2, R88 ;  /* 0x400000005d5d7823 */ /* 0x000fe20000000058 */
[----:B------:R-:W-:Y:S01]  /*b510*/  FFMA R101, R70, 2, R101 ;  /* 0x4000000046657823 */ /* 0x000fe20000000065 */
[----:B------:R-:W-:Y:S01]  /*b520*/  FMUL R114, R52, R52 ;  /* 0x0000003434727220 */ /* 0x000fe20000400000 */
[----:B------:R-:W-:Y:S01]  /*b530*/  FADD R66, R112, R112 ;  /* 0x0000007070427221 */ /* 0x000fe20000000000 */
[C-C-:B------:R-:W-:Y:S01]  /*b540*/  FADD R88, R113.reuse, R104.reuse ;  /* 0x0000006871587221 */ /* 0x140fe20000000000 */
[----:B------:R-:W-:Y:S01]  /*b550*/  FADD R99, -R113, R104 ;  /* 0x0000006871637221 */ /* 0x000fe20000000100 */
[----:B------:R-:W-:Y:S01]  /*b560*/  FFMA R57, R86, 2, R57 ;  /* 0x4000000056397823 */ /* 0x000fe20000000039 */
[----:B------:R-:W-:Y:S01]  /*b570*/  FADD R104, R108, R109 ;  /* 0x0000006d6c687221 */ /* 0x000fe20000000000 */
[----:B------:R-:W-:Y:S01]  /*b580*/  FADD R97, R97, R60 ;  /* 0x0000003c61617221 */ /* 0x000fe20000000000 */
[----:B------:R-:W-:Y:S01]  /*b590*/  FADD R93, R93, R56 ;  /* 0x000000385d5d7221 */ /* 0x000fe20000000000 */
[----:B------:R-:W-:Y:S01]  /*b5a0*/  FADD R101, R101, R58 ;  /* 0x0000003a65657221 */ /* 0x000fe20000000000 */
[----:B------:R-:W-:Y:S01]  /*b5b0*/  FFMA R111, R114, 2, R111 ;  /* 0x40000000726f7823 */ /* 0x000fe2000000006f */
[----:B------:R-:W-:Y:S01]  /*b5c0*/  FADD R108, R108, -R109 ;  /* 0x8000006d6c6c7221 */ /* 0x000fe20000000000 */
[--C-:B------:R-:W-:Y:S01]  /*b5d0*/  FFMA R70, R86, 2, R66.reuse ;  /* 0x4000000056467823 */ /* 0x100fe20000000042 */
[----:B------:R-:W-:Y:S01]  /*b5e0*/  FFMA R59, R85, 2, R66 ;  /* 0x40000000553b7823 */ /* 0x000fe20000000042 */
[----:B------:R-:W-:Y:S01]  /*b5f0*/  FFMA R66, R112, 4, R57 ;  /* 0x4080000070427823 */ /* 0x000fe20000000039 */
[----:B------:R-:W-:Y:S01]  /*b600*/  FADD R60, RZ, R23 ;  /* 0x00000017ff3c7221 */ /* 0x000fe20000000000 */
[-C--:B------:R-:W-:Y:S01]  /*b610*/  FMUL R57, R99, R22.reuse ;  /* 0x0000001663397220 */ /* 0x080fe20000400000 */
[C---:B------:R-:W-:Y:S01]  /*b620*/  FMUL R97, R52.reuse, R97 ;  /* 0x0000006134617220 */ /* 0x040fe20000400000 */
[C---:B------:R-:W-:Y:S01]  /*b630*/  FMUL R101, R52.reuse, R101 ;  /* 0x0000006534657220 */ /* 0x040fe20000400000 */
[----:B------:R-:W-:Y:S01]  /*b640*/  FMUL R93, R52, R93 ;  /* 0x0000005d345d7220 */ /* 0x000fe20000400000 */
[----:B------:R-:W-:Y:S01]  /*b650*/  FADD R111, R111, -1 ;  /* 0xbf8000006f6f7421 */ /* 0x000fe20000000000 */
[----:B------:R-:W-:Y:S01]  /*b660*/  FMUL R52, R108, R21 ;  /* 0x000000156c347220 */ /* 0x000fe20000400000 */
[----:B------:R-:W-:Y:S01]  /*b670*/  FFMA R115, R114, 2, R115 ;  /* 0x4000000072737823 */ /* 0x000fe20000000073 */
[----:B------:R-:W-:Y:S01]  /*b680*/  FFMA R85, R85, 4, R70 ;  /* 0x4080000055557823 */ /* 0x000fe20000000046 */
[----:B------:R-:W-:Y:S01]  /*b690*/  FMUL R56, R91, R22 ;  /* 0x000000165b387220 */ /* 0x000fe20000400000 */
[C---:B------:R-:W-:Y:S01]  /*b6a0*/  FMUL R70, R104.reuse, R60 ;  /* 0x0000003c68467220 */ /* 0x040fe20000400000 */
[C-C-:B------:R-:W-:Y:S01]  /*b6b0*/  FADD R95, R105.reuse, -R110.reuse ;  /* 0x8000006e695f7221 */ /* 0x140fe20000000000 */
[----:B------:R-:W-:Y:S01]  /*b6c0*/  FFMA R104, R104, R23, -R57 ;  /* 0x0000001768687223 */ /* 0x000fe20000000839 */
[----:B------:R-:W-:Y:S01]  /*b6d0*/  FADD R110, R105, R110 ;  /* 0x0000006e696e7221 */ /* 0x000fe20000000000 */
[----:B------:R-:W-:Y:S01]  /*b6e0*/  FFMA R59, R86, 4, R59 ;  /* 0x40800000563b7823 */ /* 0x000fe2000000003b */
[----:B------:R-:W-:Y:S01]  /*b6f0*/  FMUL R98, R98, R21 ;  /* 0x0000001562627220 */ /* 0x000fe20000400000 */
[----:B------:R-:W-:Y:S01]  /*b700*/  FFMA R57, R111, R23, -R52 ;  /* 0x000000176f397223 */ /* 0x000fe20000000834 */
[----:B------:R-:W-:Y:S01]  /*b710*/  FFMA R65, R65, 4, R100 ;  /* 0x4080000041417823 */ /* 0x000fe20000000064 */
[----:B------:R-:W-:Y:S01]  /*b720*/  FFMA R56, R103, R21, R56 ;  /* 0x0000001567387223 */ /* 0x000fe20000000038 */
[----:B------:R-:W-:Y:S01]  /*b730*/  FADD R58, RZ, R22 ;  /* 0x00000016ff3a7221 */ /* 0x000fe20000000000 */
[----:B------:R-:W-:Y:S01]  /*b740*/  FADD R115, R115, -1 ;  /* 0xbf80000073737421 */ /* 0x000fe20000000000 */
[----:B------:R-:W-:Y:S01]  /*b750*/  FADD R52, R46, R46 ;  /* 0x0000002e2e347221 */ /* 0x000fe20000000000 */
[-C--:B------:R-:W-:Y:S01]  /*b760*/  FFMA R59, R59, R23.reuse, R98 ;  /* 0x000000173b3b7223 */ /* 0x080fe20000000062 */
[----:B------:R-:W-:Y:S01]  /*b770*/  FFMA R46, R110, R22, R57 ;  /* 0x000000166e2e7223 */ /* 0x000fe20000000039 */
[----:B------:R-:W-:Y:S01]  /*b780*/  FFMA R86, R99, R58, -R70 ;  /* 0x0000003a63567223 */ /* 0x000fe20000000846 */
[----:B------:R-:W-:Y:S01]  /*b790*/  FFMA R56, R65, R23, R56 ;  /* 0x0000001741387223 */ /* 0x000fe20000000038 */
[C---:B------:R-:W-:Y:S01]  /*b7a0*/  FMUL R57, R115.reuse, R22 ;  /* 0x0000001673397220 */ /* 0x040fe20000400000 */
[----:B------:R-:W-:Y:S01]  /*b7b0*/  FADD R65, RZ, R21 ;  /* 0x00000015ff417221 */ /* 0x000fe20000000000 */
[----:B------:R-:W-:Y:S01]  /*b7c0*/  FMUL R70, R115, R58 ;  /* 0x0000003a73467220 */ /* 0x000fe20000400000 */
[----:B------:R-:W-:Y:S01]  /*b7d0*/  FFMA R117, R114, 2, R117 ;  /* 0x4000000072757823 */ /* 0x000fe20000000075 */
[-C--:B------:R-:W-:Y:S01]  /*b7e0*/  FMUL R85, R85, R22.reuse ;  /* 0x0000001655557220 */ /* 0x080fe20000400000 */
[----:B------:R-:W-:Y:S01]  /*b7f0*/  FADD R51, R51, R51 ;  /* 0x0000003333337221 */ /* 0x000fe20000000000 */
[-C--:B------:R-:W-:Y:S01]  /*b800*/  FMUL R87, R87, R22.reuse ;  /* 0x0000001657577220 */ /* 0x080fe20000400000 */
[----:B------:R-:W-:Y:S01]  /*b810*/  FFMA R59, -R102, R22, R59 ;  /* 0x00000016663b7223 */ /* 0x000fe2000000013b */
[C---:B------:R-:W-:Y:S01]  /*b820*/  FFMA R22, R88.reuse, R21, R57 ;  /* 0x0000001558167223 */ /* 0x040fe20000000039 */
[----:B------:R-:W-:Y:S01]  /*b830*/  FFMA R57, R88, -R65, -R70 ;  /* 0x8000004158397223 */ /* 0x000fe20000000846 */
[----:B------:R-:W-:Y:S01]  /*b840*/  FFMA R90, R90, R23, R85 ;  /* 0x000000175a5a7223 */ /* 0x000fe20000000055 */
[----:B------:R-:W-:Y:S01]  /*b850*/  FADD R117, R117, -1 ;  /* 0xbf80000075757421 */ /* 0x000fe20000000000 */
[----:B------:R-:W-:Y:S01]  /*b860*/  FADD R70, -R52, R51 ;  /* 0x0000003334467221 */ /* 0x000fe20000000100 */
[-C--:B------:R-:W-:Y:S01]  /*b870*/  FFMA R66, R66, R21.reuse, R87 ;  /* 0x0000001542427223 */ /* 0x080fe20000000057 */
[-C--:B------:R-:W-:Y:S01]  /*b880*/  FFMA R55, R55, R21.reuse, R90 ;  /* 0x0000001537377223 */ /* 0x080fe2000000005a */
[----:B------:R-:W-:Y:S01]  /*b890*/  FFMA R104, R117, R21, R104 ;  /* 0x0000001575687223 */ /* 0x000fe20000000068 */
[C---:B------:R-:W-:Y:S01]  /*b8a0*/  FFMA R85, R93.reuse, 4, R70 ;  /* 0x408000005d557823 */ /* 0x040fe20000000046 */
[----:B------:R-:W-:Y:S01]  /*b8b0*/  FADD R93, R93, R93 ;  /* 0x0000005d5d5d7221 */ /* 0x000fe20000000000 */
[C---:B------:R-:W-:Y:S01]  /*b8c0*/  FMUL R21, R101.reuse, 4 ;  /* 0x4080000065157820 */ /* 0x040fe20000400000 */
[----:B------:R-:W-:Y:S01]  /*b8d0*/  FADD R101, R101, R101 ;  /* 0x0000006565657221 */ /* 0x000fe20000000000 */
[-C--:B------:R-:W-:Y:S01]  /*b8e0*/  FFMA R22, -R95, R23.reuse, R22 ;  /* 0x000000175f167223 */ /* 0x080fe20000000116 */
[----:B------:R-:W-:Y:S01]  /*b8f0*/  FFMA R66, -R89, R23, R66 ;  /* 0x0000001759427223 */ /* 0x000fe20000000142 */
[-C--:B------:R-:W-:Y:S01]  /*b900*/  FFMA R95, R95, R60.reuse, R57 ;  /* 0x0000003c5f5f7223 */ /* 0x080fe20000000039 */
[----:B------:R-:W-:Y:S01]  /*b910*/  FADD R23, -R93, R52 ;  /* 0x000000345d177221 */ /* 0x000fe20000000100 */
[----:B------:R-:W-:Y:S01]  /*b920*/  FMUL R70, R97, 4 ;  /* 0x4080000061467820 */ /* 0x000fe20000400000 */
[----:B------:R-:W-:Y:S01]  /*b930*/  FFMA R57, R48, 2, R21 ;  /* 0x4000000030397823 */ /* 0x000fe20000000015 */
[----:B------:R-:W-:Y:S01]  /*b940*/  FADD R51, R93, R51 ;  /* 0x000000335d337221 */ /* 0x000fe20000000000 */
[----:B------:R-:W-:Y:S01]  /*b950*/  FMUL R81, R58, R81 ;  /* 0x000000513a517220 */ /* 0x000fe20000400000 */
[----:B------:R-:W-:Y:S01]  /*b960*/  FADD R52, R97, R97 ;  /* 0x0000006161347221 */ /* 0x000fe20000000000 */
[----:B------:R-:W-:Y:S01]  /*b970*/  FFMA R21, R48, 2, R101 ;  /* 0x4000000030157823 */ /* 0x000fe20000000065 */
[----:B------:R-:W-:Y:S01]  /*b980*/  FADD R88, R47, R47 ;  /* 0x0000002f2f587221 */ /* 0x000fe20000000000 */
[----:B------:R-:W-:Y:S01]  /*b990*/  FFMA R87, -R117, R65, R86 ;  /* 0x0000004175577223 */ /* 0x000fe20000000156 */
[----:B------:R-:W-:Y:S01]  /*b9a0*/  FFMA R90, R49, 2, R70 ;  /* 0x40000000315a7823 */ /* 0x000fe20000000046 */
[----:B------:R-:W-:Y:S01]  /*b9b0*/  FMUL R111, R111, R60 ;  /* 0x0000003c6f6f7220 */ /* 0x000fe20000400000 */
[----:B------:R-:W-:Y:S01]  /*b9c0*/  FMUL R86, R60, R83 ;  /* 0x000000533c567220 */ /* 0x000fe20000400000 */
[----:B------:R-:W-:Y:S01]  /*b9d0*/  FFMA R70, R49, 2, R52 ;  /* 0x4000000031467823 */ /* 0x000fe20000000034 */
[----:B------:R-:W-:Y:S01]  /*b9e0*/  FADD R47, R50, R50 ;  /* 0x00000032322f7221 */ /* 0x000fe20000000000 */
[----:B------:R-:W-:Y:S01]  /*b9f0*/  FFMA R48, -R60, R21, -R81 ;  /* 0x000000153c307223 */ /* 0x000fe20000000951 */
[----:B------:R-:W-:Y:S01]  /*ba00*/  FADD R101, R101, -R88 ;  /* 0x8000005865657221 */ /* 0x000fe20000000000 */
[----:B------:R-:W-:Y:S01]  /*ba10*/  FMUL R51, R58, R51 ;  /* 0x000000333a337220 */ /* 0x000fe20000400000 */
[----:B------:R-:W-:Y:S01]  /*ba20*/  FADD R88, -R88, R57 ;  /* 0x0000003958587221 */ /* 0x000fe20000000100 */
[----:B------:R-:W-:Y:S01]  /*ba30*/  FFMA R111, R108, R65, -R111 ;  /* 0x000000416c6f7223 */ /* 0x000fe2000000086f */
[C---:B------:R-:W-:Y:S01]  /*ba40*/  FFMA R21, -R65.reuse, R70, -R86 ;  /* 0x0000004641157223 */ /* 0x040fe20000000956 */
[----:B------:R-:W-:Y:S01]  /*ba50*/  FADD R52, R52, -R47 ;  /* 0x8000002f34347221 */ /* 0x000fe20000000000 */
[C---:B------:R-:W-:Y:S01]  /*ba60*/  FFMA R48, R65.reuse, -R23, R48 ;  /* 0x8000001741307223 */ /* 0x040fe20000000030 */
[----:B------:R-:W-:Y:S01]  /*ba70*/  FFMA R51, -R65, R82, -R51 ;  /* 0x0000005241337223 */ /* 0x000fe20000000933 */
[----:B------:R-:W-:Y:S01]  /*ba80*/  FADD R47, -R47, R90 ;  /* 0x0000005a2f2f7221 */ /* 0x000fe20000000100 */
[----:B------:R-:W-:Y:S01]  /*ba90*/  FMUL R65, R65, R88 ;  /* 0x0000005841417220 */ /* 0x000fe20000400000 */
[----:B------:R-:W-:Y:S01]  /*baa0*/  FADD R87, RZ, R87 ;  /* 0x00000057ff577221 */ /* 0x000fe20000000000 */
[----:B------:R-:W-:Y:S01]  /*bab0*/  FFMA R111, -R110, R58, R111 ;  /* 0x0000003a6e6f7223 */ /* 0x000fe2000000016f */
[C---:B------:R-:W-:Y:S01]  /*bac0*/  FFMA R50, R58.reuse, R101, R21 ;  /* 0x000000653a327223 */ /* 0x040fe20000000015 */
[----:B------:R-:W-:Y:S01]  /*bad0*/  FFMA R47, -R58, R47, -R65 ;  /* 0x0000002f3a2f7223 */ /* 0x000fe20000000941 */
[----:B------:R-:W-:Y:S01]  /*bae0*/  FADD R70, RZ, R95 ;  /* 0x0000005fff467221 */ /* 0x000fe20000000000 */
[----:B------:R-:W-:Y:S01]  /*baf0*/  FADD R59, RZ, R59 ;  /* 0x0000003bff3b7221 */ /* 0x000fe20000000000 */
[----:B------:R-:W-:Y:S01]  /*bb00*/  FMUL R38, R87, R38 ;  /* 0x0000002657267220 */ /* 0x000fe20000400000 */
[----:B------:R-:W-:Y:S01]  /*bb10*/  FADD R111, RZ, R111 ;  /* 0x0000006fff6f7221 */ /* 0x000fe20000000000 */
[C---:B------:R-:W-:Y:S01]  /*bb20*/  FFMA R47, R60.reuse, -R85, R47 ;  /* 0x800000553c2f7223 */ /* 0x040fe2000000002f */
[----:B------:R-:W-:Y:S01]  /*bb30*/  FADD R56, RZ, R56 ;  /* 0x00000038ff387221 */ /* 0x000fe20000000000 */
[----:B------:R-:W-:Y:S01]  /*bb40*/  FADD R59, R59, R50 ;  /* 0x000000323b3b7221 */ /* 0x000fe20000000000 */
[----:B------:R-:W-:Y:S01]  /*bb50*/  FFMA R51, R60, R52, R51 ;  /* 0x000000343c337223 */ /* 0x000fe20000000033 */
[C---:B------:R-:W-:Y:S01]  /*bb60*/  FMUL R5, R70.reuse, R5 ;  /* 0x0000000546057220 */ /* 0x040fe20000400000 */
[----:B------:R-:W-:Y:S01]  /*bb70*/  FADD R66, RZ, R66 ;  /* 0x00000042ff427221 */ /* 0x000fe20000000000 */
[----:B------:R-:W-:Y:S01]  /*bb80*/  FFMA R13, R70, R13, R38 ;  /* 0x0000000d460d7223 */ /* 0x000fe20000000026 */
[----:B------:R-:W-:Y:S01]  /*bb90*/  FADD R38, R25, -1 ;  /* 0xbf80000019267421 */ /* 0x000fe20000000000 */
[----:B------:R-:W-:Y:S01]  /*bba0*/  FMUL R15, R87, R15 ;  /* 0x0000000f570f7220 */ /* 0x000fe20000400000 */
[C---:B------:R-:W-:Y:S01]  /*bbb0*/  FMUL R10, R111.reuse, R10 ;  /* 0x0000000a6f0a7220 */ /* 0x040fe20000400000 */
[----:B------:R-:W-:Y:S01]  /*bbc0*/  FADD R47, R56, R47 ;  /* 0x0000002f382f7221 */ /* 0x000fe20000000000 */
[----:B------:R-:W-:Y:S01]  /*bbd0*/  FADD R55, RZ, R55 ;  /* 0x00000037ff377221 */ /* 0x000fe20000000000 */
[----:B------:R-:W-:Y:S01]  /*bbe0*/  FFMA R5, R111, R8, -R5 ;  /* 0x000000086f057223 */ /* 0x000fe20000000805 */
[----:B------:R-:W-:Y:S01]  /*bbf0*/  FADD R59, -R59, R92 ;  /* 0x0000005c3b3b7221 */ /* 0x000fe20000000100 */
[----:B------:R-:W-:Y:S01]  /*bc00*/  FADD R66, R66, R51 ;  /* 0x0000003342427221 */ /* 0x000fe20000000000 */
[----:B------:R-:W-:Y:S01]  /*bc10*/  FADD R2, R2, -1 ;  /* 0xbf80000002027421 */ /* 0x000fe20000000000 */
[----:B------:R-:W-:Y:S01]  /*bc20*/  FFMA R38, R70, R38, R15 ;  /* 0x0000002646267223 */ /* 0x000fe2000000000f */
[----:B------:R-:W-:Y:S01]  /*bc30*/  FMUL R40, R111, R40 ;  /* 0x000000286f287220 */ /* 0x000fe20000400000 */
[----:B------:R-:W-:Y:S01]  /*bc40*/  FFMA R11, R87, R11, R10 ;  /* 0x0000000b570b7223 */ /* 0x000fe2000000000a */
[----:B------:R-:W-:Y:S01]  /*bc50*/  FADD R47, R47, R94 ;  /* 0x0000005e2f2f7221 */ /* 0x000fe20000000000 */
[----:B------:R-:W-:Y:S01]  /*bc60*/  FADD R55, R55, R48 ;  /* 0x0000003037377221 */ /* 0x000fe20000000000 */
[----:B------:R-:W-:Y:S01]  /*bc70*/  FFMA R5, R87, R2, R5 ;  /* 0x0000000257057223 */ /* 0x000fe20000000005 */
[----:B------:R-:W-:Y:S01]  /*bc80*/  FADD R39, -R66, R39 ;  /* 0x0000002742277221 */ /* 0x000fe20000000100 */
[----:B------:R-:W-:Y:S01]  /*bc90*/  FMUL R10, R64, R59 ;  /* 0x0000003b400a7220 */ /* 0x000fe20000400000 */
[----:B------:R-:W-:Y:S01]  /*bca0*/  FFMA R38, R111, -R7, R38 ;  /* 0x800000076f267223 */ /* 0x000fe20000000026 */
[----:B------:R-:W-:Y:S01]  /*bcb0*/  FFMA R40, R70, R9, R40 ;  /* 0x0000000946287223 */ /* 0x000fe20000000028 */
[-C--:B------:R-:W-:Y:S01]  /*bcc0*/  FMUL R7, R62, R47.reuse ;  /* 0x0000002f3e077220 */ /* 0x080fe20000400000 */
[----:B------:R-:W-:Y:S01]  /*bcd0*/  FADD R23, R26, -1 ;  /* 0xbf8000001a177421 */ /* 0x000fe20000000000 */
[----:B------:R-:W-:Y:S01]  /*bce0*/  FMUL R24, R87, R24 ;  /* 0x0000001857187220 */ /* 0x000fe20000400000 */
[----:B------:R-:W-:Y:S01]  /*bcf0*/  FADD R55, -R55, R96 ;  /* 0x0000006037377221 */ /* 0x000fe20000000100 */
[----:B------:R-:W-:Y:S01]  /*bd00*/  FADD R5, R5, R36 ;  /* 0x0000002405057221 */ /* 0x000fe20000000000 */
[C---:B------:R-:W-:Y:S01]  /*bd10*/  FMUL R2, R63.reuse, R47 ;  /* 0x0000002f3f027220 */ /* 0x040fe20000400000 */
[----:B------:R-:W-:Y:S01]  /*bd20*/  FFMA R9, R63, R39, R10 ;  /* 0x000000273f097223 */ /* 0x000fe2000000000a */
[-C--:B------:R-:W-:Y:S01]  /*bd30*/  FMUL R36, R39, R69.reuse ;  /* 0x0000004527247220 */ /* 0x080fe20000400000 */
[C---:B------:R-:W-:Y:S01]  /*bd40*/  FMUL R10, R47.reuse, R69 ;  /* 0x000000452f0a7220 */ /* 0x040fe20000400000 */
[----:B------:R-:W-:Y:S01]  /*bd50*/  FMUL R26, R47, R72 ;  /* 0x000000482f1a7220 */ /* 0x000fe20000400000 */
[----:B------:R-:W-:Y:S01]  /*bd60*/  FFMA R8, R64, R39, -R7 ;  /* 0x0000002740087223 */ /* 0x000fe20000000807 */
[----:B------:R-:W-:Y:S01]  /*bd70*/  FFMA R23, R111, R23, -R24 ;  /* 0x000000176f177223 */ /* 0x000fe20000000818 */
[----:B------:R-:W-:Y:S01]  /*bd80*/  FFMA R6, R70, -R6, R11 ;  /* 0x8000000646067223 */ /* 0x000fe2000000000b */
[C---:B------:R-:W-:Y:S01]  /*bd90*/  FFMA R7, R64.reuse, R55, -R2 ;  /* 0x0000003740077223 */ /* 0x040fe20000000802 */
[----:B------:R-:W-:Y:S01]  /*bda0*/  FMUL R24, R64, R47 ;  /* 0x0000002f40187220 */ /* 0x000fe20000400000 */
[CC--:B------:R-:W-:Y:S01]  /*bdb0*/  FFMA R2, -R62.reuse, R55.reuse, R9 ;  /* 0x000000373e027223 */ /* 0x0c0fe20000000109 */
[-C--:B------:R-:W-:Y:S01]  /*bdc0*/  FFMA R36, R59, R68.reuse, -R36 ;  /* 0x000000443b247223 */ /* 0x080fe20000000824 */
[-C--:B------:R-:W-:Y:S01]  /*bdd0*/  FFMA R11, R55, R68.reuse, -R10 ;  /* 0x00000044370b7223 */ /* 0x080fe2000000080a */
[-C--:B------:R-:W-:Y:S01]  /*bde0*/  FFMA R26, R39, R68.reuse, -R26 ;  /* 0x00000044271a7223 */ /* 0x080fe2000000081a */
[----:B------:R-:W-:Y:S01]  /*bdf0*/  FMUL R68, R47, R68 ;  /* 0x000000442f447220 */ /* 0x000fe20000400000 */
[----:B------:R-:W-:Y:S01]  /*be00*/  ISETP.NE.U32.AND P0, PT, RZ, c[0x0][0x628], PT ;  /* 0x00018a00ff007a0c */ /* 0x000fe20003f05070 */
[----:B------:R-:W-:Y:S01]  /*be10*/  FFMA R24, R63, R55, R24 ;  /* 0x000000373f187223 */ /* 0x000fe20000000018 */
[----:B------:R-:W-:Y:S01]  /*be20*/  FADD R6, RZ, R6 ;  /* 0x00000006ff067221 */ /* 0x000fe20000000000 */
[----:B------:R-:W-:Y:S01]  /*be30*/  FFMA R9, -R61, R47, R2 ;  /* 0x0000002f3d097223 */ /* 0x000fe20000000102 */
[----:B------:R-:W-:Y:S01]  /*be40*/  FMUL R21, R87, R84 ;  /* 0x0000005457157220 */ /* 0x000fe20000400000 */
[C---:B------:R-:W-:Y:S01]  /*be50*/  FFMA R68, R55.reuse, R69, R68 ;  /* 0x0000004537447223 */ /* 0x040fe20000000044 */
[----:B------:R-:W-:Y:S01]  /*be60*/  ISETP.NE.AND.EX P0, PT, RZ, c[0x0][0x62c], PT, P0 ;  /* 0x00018b00ff007a0c */ /* 0x000fe20003f05300 */
[----:B------:R-:W-:Y:S01]  /*be70*/  FFMA R24, R62, R39, R24 ;  /* 0x000000273e187223 */ /* 0x000fe20000000018 */
[----:B------:R-:W-:Y:S01]  /*be80*/  FADD R10, R6, R9 ;  /* 0x00000009060a7221 */ /* 0x000fe20000000000 */
[----:B------:R-:W-:Y:S01]  /*be90*/  FFMA R80, R70, R80, R21 ;  /* 0x0000005046507223 */ /* 0x000fe20000000015 */
[-C--:B------:R-:W-:Y:S01]  /*bea0*/  FFMA R36, R55, R72.reuse, R36 ;  /* 0x0000004837247223 */ /* 0x080fe20000000024 */
[C---:B------:R-:W-:Y:S01]  /*beb0*/  FFMA R26, R59.reuse, R69, R26 ;  /* 0x000000453b1a7223 */ /* 0x040fe2000000001a */
[-C--:B------:R-:W-:Y:S01]  /*bec0*/  FFMA R6, R59, -R72.reuse, R11 ;  /* 0x800000483b067223 */ /* 0x080fe2000000000b */
[----:B------:R-:W-:Y:S01]  /*bed0*/  FFMA R68, R39, R72, R68 ;  /* 0x0000004827447223 */ /* 0x000fe20000000044 */
[----:B------:R-:W-:Y:S01]  /*bee0*/  FFMA R12, R111, -R12, R13 ;  /* 0x8000000c6f0c7223 */ /* 0x000fe2000000000d */
[-C--:B------:R-:W-:Y:S01]  /*bef0*/  FFMA R8, -R63, R59.reuse, R8 ;  /* 0x0000003b3f087223 */ /* 0x080fe20000000108 */
[-C--:B------:R-:W-:Y:S01]  /*bf00*/  FFMA R2, R62, R59.reuse, R7 ;  /* 0x0000003b3e027223 */ /* 0x080fe20000000007 */
[----:B------:R-:W-:Y:S01]  /*bf10*/  FFMA R24, R61, R59, R24 ;  /* 0x0000003b3d187223 */ /* 0x000fe20000000018 */
[----:B------:R-:W-:Y:S01]  /*bf20*/  FFMA R27, R111, R27, R80 ;  /* 0x0000001b6f1b7223 */ /* 0x000fe20000000050 */
[----:B------:R-:W-:Y:S01]  /*bf30*/  FFMA R4, R70, R4, R23 ;  /* 0x0000000446047223 */ /* 0x000fe20000000017 */
[----:B------:R-:W-:Y:S01]  /*bf40*/  FFMA R3, R87, R3, R40 ;  /* 0x0000000357037223 */ /* 0x000fe20000000028 */
[-C--:B------:R-:W-:Y:S01]  /*bf50*/  FFMA R47, R47, -R67.reuse, R36 ;  /* 0x800000432f2f7223 */ /* 0x080fe20000000024 */
[-C--:B------:R-:W-:Y:S01]  /*bf60*/  FFMA R6, R39, R67.reuse, R6 ;  /* 0x0000004327067223 */ /* 0x080fe20000000006 */
[-C--:B------:R-:W-:Y:S01]  /*bf70*/  FFMA R26, R55, -R67.reuse, R26 ;  /* 0x80000043371a7223 */ /* 0x080fe2000000001a */
[----:B------:R-:W-:Y:S01]  /*bf80*/  FFMA R59, R59, R67, R68 ;  /* 0x000000433b3b7223 */ /* 0x000fe20000000044 */
[C---:B------:R-:W-:Y:S01]  /*bf90*/  FFMA R7, R61.reuse, R55, R8 ;  /* 0x000000373d077223 */ /* 0x040fe20000000008 */
[----:B------:R-:W-:Y:S01]  /*bfa0*/  FADD R12, RZ, R12 ;  /* 0x0000000cff0c7221 */ /* 0x000fe20000000000 */
[----:B------:R-:W-:Y:S01]  /*bfb0*/  FADD R37, R38, R37 ;  /* 0x0000002526257221 */ /* 0x000fe20000000000 */
[----:B------:R-:W-:Y:S01]  /*bfc0*/  FADD R4, R4, R41 ;  /* 0x0000002904047221 */ /* 0x000fe20000000000 */
[----:B------:R-:W-:Y:S01]  /*bfd0*/  FFMA R2, -R61, R39, R2 ;  /* 0x000000273d027223 */ /* 0x000fe20000000102 */
[----:B------:R-:W-:Y:S01]  /*bfe0*/  FADD R3, RZ, R3 ;  /* 0x00000003ff037221 */ /* 0x000fe20000000000 */
[----:B------:R-:W-:Y:S01]  /*bff0*/  FADD R27, RZ, R27 ;  /* 0x0000001bff1b7221 */ /* 0x000fe20000000000 */
[----:B------:R-:W-:Y:S01]  /*c000*/  FADD R18, R47, R18 ;  /* 0x000000122f127221 */ /* 0x000fe20000000000 */
[----:B------:R-:W-:Y:S01]  /*c010*/  FADD R6, R6, R19 ;  /* 0x0000001306067221 */ /* 0x000fe20000000000 */
[----:B------:R-:W-:Y:S01]  /*c020*/  FADD R17, R26, R17 ;  /* 0x000000111a117221 */ /* 0x000fe20000000000 */
[----:B------:R-:W-:Y:S01]  /*c030*/  FADD R20, R59, R20 ;  /* 0x000000143b147221 */ /* 0x000fe20000000000 */
[----:B------:R-:W-:Y:S01]  /*c040*/  FADD R12, R12, R7 ;  /* 0x000000070c0c7221 */ /* 0x000fe20000000000 */
[----:B------:R-:W-:Y:S01]  /*c050*/  FADD R8, R3, R2 ;  /* 0x0000000203087221 */ /* 0x000fe20000000000 */
[----:B------:R-:W-:Y:S01]  /*c060*/  FADD R24, R27, R24 ;  /* 0x000000181b187221 */ /* 0x000fe20000000000 */
        /* <DEDUP_REMOVED lines=10> */
[----:B------:R-:W-:Y:S05]  /*c110*/  @!P0 BRA `(.L_x_225) ;  /* 0x000000e000008947 */ /* 0x000fea0003800000 */
[----:B------:R-:W-:Y:S02]  /*c120*/  SHF.R.S32.HI R5, RZ, 0x1f, R76 ;  /* 0x0000001fff057819 */ /* 0x000fe4000001144c */
[----:B------:R-:W-:-:S03]  /*c130*/  MOV R3, c[0x0][0x648] ;  /* 0x0001920000037a02 */ /* 0x000fc60000000f00 */
[----:B------:R-:W-:Y:S02]  /*c140*/  IMAD R5, R5, c[0x0][0x648], RZ ;  /* 0x0001920005057a24 */ /* 0x000fe400078e02ff */
[----:B------:R-:W-:-:S04]  /*c150*/  IMAD.WIDE.U32 R2, R76, R3, c[0x0][0x628] ;  /* 0x00018a004c027625 */ /* 0x000fc800078e0003 */
[----:B------:R-:W-:-:S05]  /*c160*/  IMAD R5, R76, UR12, R5 ;  /* 0x0000000c4c057c24 */ /* 0x000fca000f8e0205 */
[----:B------:R-:W-:-:S05]  /*c170*/  IADD3 R3, R3, R5, RZ ;  /* 0x0000000503037210 */ /* 0x000fca0007ffe0ff */
[----:B------:R0:W-:Y:S04]  /*c180*/  RED.E.ADD.F32.FTZ.RN.STRONG.GPU [R2.64], R37 ;  /* 0x000000250200798e */ /* 0x0001e8000c10e790 */
[----:B------:R0:W-:Y:S04]  /*c190*/  RED.E.ADD.F32.FTZ.RN.STRONG.GPU [R2.64+0x4], R13 ;  /* 0x0000040d0200798e */ /* 0x0001e8000c10e790 */
[----:B------:R0:W-:Y:S04]  /*c1a0*/  RED.E.ADD.F32.FTZ.RN.STRONG.GPU [R2.64+0x8], R15 ;  /* 0x0000080f0200798e */ /* 0x0001e8000c10e790 */
[----:B------:R0:W-:Y:S04]  /*c1b0*/  RED.E.ADD.F32.FTZ.RN.STRONG.GPU [R2.64+0xc], R19 ;  /* 0x00000c130200798e */ /* 0x0001e8000c10e790 */
[----:B------:R0:W-:Y:S04]  /*c1c0*/  RED.E.ADD.F32.FTZ.RN.STRONG.GPU [R2.64+0x10], R17 ;  /* 0x000010110200798e */ /* 0x0001e8000c10e790 */
[----:B------:R0:W-:Y:S04]  /*c1d0*/  RED.E.ADD.F32.FTZ.RN.STRONG.GPU [R2.64+0x14], R21 ;  /* 0x000014150200798e */ /* 0x0001e8000c10e790 */
[----:B------:R0:W-:Y:S01]  /*c1e0*/  RED.E.ADD.F32.FTZ.RN.STRONG.GPU [R2.64+0x18], R23 ;  /* 0x000018170200798e */ /* 0x0001e2000c10e790 */
[----:B------:R-:W-:Y:S05]  /*c1f0*/  BRA `(.L_x_226) ;  /* 0x000000c000007947 */ /* 0x000fea0003800000 */
.L_x_225:
[----:B------:R-:W-:-:S04]  /*c200*/  ISETP.NE.U32.AND P0, PT, RZ, c[0x0][0x268], PT ;  /* 0x00009a00ff007a0c */ /* 0x000fc80003f05070 */
[----:B------:R-:W-:-:S13]  /*c210*/  ISETP.NE.AND.EX P0, PT, RZ, c[0x0][0x26c], PT, P0 ;  /* 0x00009b00ff007a0c */ /* 0x000fda0003f05300 */
[----:B------:R-:W-:Y:S05]  /*c220*/  @!P0 BRA `(.L_x_226) ;  /* 0x0000009000008947 */ /* 0x000fea0003800000 */
[----:B------:R-:W-:-:S04]  /*c230*/  IADD3 R28, P0, R28, c[0x0][0x268], RZ ;  /* 0x00009a001c1c7a10 */ /* 0x000fc80007f1e0ff */
[----:B------:R-:W-:-:S05]  /*c240*/  IADD3.X R29, R71, c[0x0][0x26c], RZ, P0, !PT ;  /* 0x00009b00471d7a10 */ /* 0x000fca00007fe4ff */
[----:B------:R0:W-:Y:S04]  /*c250*/  RED.E.ADD.F32.FTZ.RN.STRONG.GPU [R28.64], R37 ;  /* 0x000000251c00798e */ /* 0x0001e8000c10e790 */
[----:B------:R0:W-:Y:S04]  /*c260*/  RED.E.ADD.F32.FTZ.RN.STRONG.GPU [R28.64+0x4], R13 ;  /* 0x0000040d1c00798e */ /* 0x0001e8000c10e790 */
[----:B------:R0:W-:Y:S04]  /*c270*/  RED.E.ADD.F32.FTZ.RN.STRONG.GPU [R28.64+0x8], R15 ;  /* 0x0000080f1c00798e */ /* 0x0001e8000c10e790 */
[----:B------:R0:W-:Y:S04]  /*c280*/  RED.E.ADD.F32.FTZ.RN.STRONG.GPU [R28.64+0xc], R19 ;  /* 0x00000c131c00798e */ /* 0x0001e8000c10e790 */
[----:B------:R0:W-:Y:S04]  /*c290*/  RED.E.ADD.F32.FTZ.RN.STRONG.GPU [R28.64+0x10], R17 ;  /* 0x000010111c00798e */ /* 0x0001e8000c10e790 */
[----:B------:R0:W-:Y:S04]  /*c2a0*/  RED.E.ADD.F32.FTZ.RN.STRONG.GPU [R28.64+0x14], R21 ;  /* 0x000014151c00798e */ /* 0x0001e8000c10e790 */
[----:B------:R0:W-:Y:S02]  /*c2b0*/  RED.E.ADD.F32.FTZ.RN.STRONG.GPU [R28.64+0x18], R23 ;  /* 0x000018171c00798e */ /* 0x0001e4000c10e790 */
.L_x_226:
[----:B------:R-:W-:Y:S01]  /*c2c0*/  ISETP.GE.AND P0, PT, R74, RZ, PT ;  /* 0x000000ff4a00720c */ /* 0x000fe20003f06270 */
[----:B------:R-:W-:-:S12]  /*c2d0*/  BSSY B2, `(.L_x_227) ;  /* 0x0000025000027945 */ /* 0x000fd80003800000 */
[----:B------:R-:W-:Y:S05]  /*c2e0*/  @!P0 BRA `(.L_x_228) ;  /* 0x0000023000008947 */ /* 0x000fea0003800000 */
[----:B------:R-:W-:Y:S01]  /*c2f0*/  ISETP.NE.U32.AND P0, PT, RZ, c[0x0][0x5f0], PT ;  /* 0x00017c00ff007a0c */ /* 0x000fe20003f05070 */
[----:B------:R-:W-:Y:S01]  /*c300*/  FADD R5, RZ, R8 ;  /* 0x00000008ff057221 */ /* 0x000fe20000000000 */
[----:B0-----:R-:W-:Y:S01]  /*c310*/  FADD R13, RZ, R12 ;  /* 0x0000000cff0d7221 */ /* 0x001fe20000000000 */
[----:B------:R-:W-:Y:S01]  /*c320*/  FADD R15, RZ, R10 ;  /* 0x0000000aff0f7221 */ /* 0x000fe20000000000 */
[----:B------:R-:W-:Y:S01]  /*c330*/  ISETP.NE.AND.EX P0, PT, RZ, c[0x0][0x5f4], PT, P0 ;  /* 0x00017d00ff007a0c */ /* 0x000fe20003f05300 */
[----:B------:R-:W-:-:S12]  /*c340*/  FADD R17, RZ, R24 ;  /* 0x00000018ff117221 */ /* 0x000fd80000000000 */
[----:B------:R-:W-:Y:S05]  /*c350*/  @!P0 BRA `(.L_x_229) ;  /* 0x000000d000008947 */ /* 0x000fea0003800000 */
[----:B------:R-:W-:Y:S01]  /*c360*/  MOV R3, c[0x0][0x610] ;  /* 0x0001840000037a02 */ /* 0x000fe20000000f00 */
[----:B------:R-:W-:-:S04]  /*c370*/  IMAD R73, R73, c[0x0][0x610], RZ ;  /* 0x0001840049497a24 */ /* 0x000fc800078e02ff */
[C---:B------:R-:W-:Y:S02]  /*c380*/  IMAD R73, R74.reuse, UR14, R73 ;  /* 0x0000000e4a497c24 */ /* 0x040fe4000f8e0249 */
[----:B------:R-:W-:-:S05]  /*c390*/  IMAD.WIDE.U32 R2, R74, R3, c[0x0][0x5f0] ;  /* 0x00017c004a027625 */ /* 0x000fca00078e0003 */
        /* <DEDUP_REMOVED lines=9> */
.L_x_229:
[----:B------:R-:W-:-:S04]  /*c430*/  ISETP.NE.U32.AND P0, PT, RZ, c[0x0][0x230], PT ;  /* 0x00008c00ff007a0c */ /* 0x000fc80003f05070 */
[----:B------:R-:W-:-:S13]  /*c440*/  ISETP.NE.AND.EX P0, PT, RZ, c[0x0][0x234], PT, P0 ;  /* 0x00008d00ff007a0c */ /* 0x000fda0003f05300 */
        /* <DEDUP_REMOVED lines=12> */
[----:B------:R0:W-:Y:S02]  /*c510*/  RED.E.ADD.F32.FTZ.RN.STRONG.GPU [R2.64+0x18], R17 ;  /* 0x000018110200798e */ /* 0x0001e4000c10e790 */
.L_x_228:
[----:B------:R-:W-:Y:S05]  /*c520*/  BSYNC B2 ;  /* 0x0000000000027941 */ /* 0x000fea0003800000 */
.L_x_227:
[----:B------:R-:W-:-:S04]  /*c530*/  ISETP.NE.U32.AND P0, PT, RZ, c[0x0][0x580], PT ;  /* 0x00016000ff007a0c */ /* 0x000fc80003f05070 */
[----:B------:R-:W-:-:S13]  /*c540*/  ISETP.NE.AND.EX P0, PT, RZ, c[0x0][0x584], PT, P0 ;  /* 0x00016100ff007a0c */ /* 0x000fda0003f05300 */
[----:B------:R-:W-:Y:S05]  /*c550*/  @!P0 BRA `(.L_x_230) ;  /* 0x0000007000008947 */ /* 0x000fea0003800000 */
[----:B0-----:R-:W-:Y:S01]  /*c560*/  IMAD R2, R75, c[0x0][0x5a0], RZ ;  /* 0x000168004b027a24 */ /* 0x001fe200078e02ff */
[----:B------:R-:W-:-:S03]  /*c570*/  MOV R4, c[0x0][0x5a0] ;  /* 0x0001680000047a02 */ /* 0x000fc60000000f00 */
[C---:B------:R-:W-:Y:S02]  /*c580*/  IMAD R5, R77.reuse, UR13, R2 ;  /* 0x0000000d4d057c24 */ /* 0x040fe4000f8e0202 */
[----:B------:R-:W-:-:S05]  /*c590*/  IMAD.WIDE.U32 R2, R77, R4, c[0x0][0x580] ;  /* 0x000160004d027625 */ /* 0x000fca00078e0004 */
[----:B------:R-:W-:-:S05]  /*c5a0*/  IADD3 R3, R3, R5, RZ ;  /* 0x0000000503037210 */ /* 0x000fca0007ffe0ff */
[----:B------:R0:W-:Y:S01]  /*c5b0*/  RED.E.ADD.F32.FTZ.RN.STRONG.GPU [R2.64], RZ ;  /* 0x000000ff0200798e */ /* 0x0001e2000c10e790 */
[----:B------:R-:W-:Y:S05]  /*c5c0*/  BRA `(.L_x_231) ;  /* 0x0000006000007947 */ /* 0x000fea0003800000 */
.L_x_230:
[----:B------:R-:W-:-:S04]  /*c5d0*/  ISETP.NE.U32.AND P0, PT, RZ, c[0x0][0x1c0], PT ;  /* 0x00007000ff007a0c */ /* 0x000fc80003f05070 */
[----:B------:R-:W-:-:S13]  /*c5e0*/  ISETP.NE.AND.EX P0, PT, RZ, c[0x0][0x1c4], PT, P0 ;  /* 0x00007100ff007a0c */ /* 0x000fda0003f05300 */
[----:B------:R-:W-:Y:S05]  /*c5f0*/  @!P0 BRA `(.L_x_231) ;  /* 0x0000003000008947 */ /* 0x000fea0003800000 */
[----:B------:R-:W-:-:S04]  /*c600*/  IADD3 R32, P0, R32, c[0x0][0x1c0], RZ ;  /* 0x0000700020207a10 */ /* 0x000fc80007f1e0ff */
[----:B------:R-:W-:-:S05]  /*c610*/  IADD3.X R33, R53, c[0x0][0x1c4], RZ, P0, !PT ;  /* 0x0000710035217a10 */ /* 0x000fca00007fe4ff */
[----:B------:R1:W-:Y:S04]  /*c620*/  RED.E.ADD.F32.FTZ.RN.STRONG.GPU [R32.64], RZ ;  /* 0x000000ff2000798e */ /* 0x0003e8000c10e790 */
.L_x_231:
        /* <DEDUP_REMOVED lines=8> */
[----:B------:R0:W-:Y:S04]  /*c6b0*/  RED.E.ADD.F32.FTZ.RN.STRONG.GPU [R2.64], R9 ;  /* 0x000000090200798e */ /* 0x0001e8000c10e790 */
[----:B------:R0:W-:Y:S04]  /*c6c0*/  RED.E.ADD.F32.FTZ.RN.STRONG.GPU [R2.64+0x4], R11 ;  /* 0x0000040b0200798e */ /* 0x0001e8000c10e790 */
[----:B------:R0:W-:Y:S01]  /*c6d0*/  RED.E.ADD.F32.FTZ.RN.STRONG.GPU [R2.64+0x8], R7 ;  /* 0x000008070200798e */ /* 0x0001e2000c10e790 */
[----:B------:R-:W-:Y:S05]  /*c6e0*/  BRA `(.L_x_5) ;  /* 0x0000008000007947 */ /* 0x000fea0003800000 */
.L_x_232:
[----:B------:R-:W-:-:S04]  /*c6f0*/  ISETP.NE.U32.AND P0, PT, RZ, c[0x0][0x188], PT ;  /* 0x00006200ff007a0c */ /* 0x000fc80003f05070 */
[----:B------:R-:W-:-:S13]  /*c700*/  ISETP.NE.AND.EX P0, PT, RZ, c[0x0][0x18c], PT, P0 ;  /* 0x00006300ff007a0c */ /* 0x000fda0003f05300 */
[----:B------:R-:W-:Y:S05]  /*c710*/  @!P0 BRA `(.L_x_5) ;  /* 0x0000005000008947 */ /* 0x000fea0003800000 */
[----:B------:R-:W-:-:S04]  /*c720*/  IADD3 R30, P0, R30, c[0x0][0x188], RZ ;  /* 0x000062001e1e7a10 */ /* 0x000fc80007f1e0ff */
[----:B------:R-:W-:-:S05]  /*c730*/  IADD3.X R31, R54, c[0x0][0x18c], RZ, P0, !PT ;  /* 0x00006300361f7a10 */ /* 0x000fca00007fe4ff */
[----:B------:R2:W-:Y:S04]  /*c740*/  RED.E.ADD.F32.FTZ.RN.STRONG.GPU [R30.64], R9 ;  /* 0x000000091e00798e */ /* 0x0005e8000c10e790 */
[----:B------:R2:W-:Y:S04]  /*c750*/  RED.E.ADD.F32.FTZ.RN.STRONG.GPU [R30.64+0x4], R11 ;  /* 0x0000040b1e00798e */ /* 0x0005e8000c10e790 */
[----:B------:R2:W-:Y:S02]  /*c760*/  RED.E.ADD.F32.FTZ.RN.STRONG.GPU [R30.64+0x8], R7 ;  /* 0x000008071e00798e */ /* 0x0005e4000c10e790 */
.L_x_5:
[----:B------:R-:W-:Y:S05]  /*c770*/  BSYNC B0 ;  /* 0x0000000000007941 */ /* 0x000fea0003800000 */
.L_x_4:
[----:B0-----:R-:W-:-:S05]  /*c780*/  MOV R3, c[0x0][0x0] ;  /* 0x0000000000037a02 */ /* 0x001fca0000000f00 */
[----:B------:R-:W-:-:S05]  /*c790*/  IMAD.WIDE.U32 R78, R3, c[0x0][0xc], R78 ;  /* 0x00000300034e7a25 */ /* 0x000fca00078e004e */
[----:B------:R-:W-:-:S04]  /*c7a0*/  ISETP.GE.U32.AND P0, PT, R78, c[0x0][0x178], PT ;  /* 0x00005e004e007a0c */ /* 0x000fc80003f06070 */
[----:B------:R-:W-:-:S13]  /*c7b0*/  ISETP.GE.U32.AND.EX P0, PT, R79, c[0x0][0x17c], PT, P0 ;  /* 0x00005f004f007a0c */ /* 0x000fda0003f06100 */
[----:B------:R-:W-:Y:S01]  /*c7c0*/  @P0 CALL.REL.NOINC `(.L_x_233) ;  /* 0x0000001000000944 */ /* 0x000fe20003c00000 */
[----:B------:R-:W-:Y:S05]  /*c7d0*/  BRA `(.L_x_234) ;  /* 0xffff3a3000007947 */ /* 0x000fea000383ffff */
.L_x_233:
[----:B------:R-:W-:Y:S05]  /*c7e0*/  BSYNC B1 ;  /* 0x0000000000017941 */ /* 0x000fea0003800000 */
.L_x_0:
[----:B------:R-:W-:Y:S05]  /*c7f0*/  EXIT ;  /* 0x000000000000794d */ /* 0x000fea0003800000 */
        .weak           $__internal_0_$__cuda_sm20_div_u64
        .type           $__internal_0_$__cuda_sm20_div_u64,@function
        .size           $__internal_0_$__cuda_sm20_div_u64,($__internal_1_$__cuda_sm20_rcp_rn_f32_slowpath - $__internal_0_$__cuda_sm20_div_u64)
$__internal_0_$__cuda_sm20_div_u64:
[----:B------:R-:W-:Y:S02]  /*c800*/  ULDC UR4, c[0x0][0x164] ;  /* 0x0000590000047ab9 */ /* 0x000fe40000000800 */
[----:B------:R-:W0:Y:S08]  /*c810*/  I2F.U64.RP R6, UR4 ;  /* 0x0000000400067d12 */ /* 0x000e300008309000 */
[----:B0-----:R-:W0:Y:S02]  /*c820*/  MUFU.RCP R6, R6 ;  /* 0x0000000600067308 */ /* 0x001e240000001000 */
[----:B0-----:R-:W-:-:S06]  /*c830*/  IADD3 R2, R6, 0x1ffffffe, RZ ;  /* 0x1ffffffe06027810 */ /* 0x001fcc0007ffe0ff */
[----:B------:R-:W0:Y:S02]  /*c840*/  F2I.U64.TRUNC R2, R2 ;  /* 0x0000000200027311 */ /* 0x000e24000020d800 */
[----:B0-----:R-:W-:-:S04]  /*c850*/  IMAD.WIDE.U32 R4, R2, c[0x0][0x164], RZ ;  /* 0x0000590002047a25 */ /* 0x001fc800078e00ff */
[----:B------:R-:W-:Y:S01]  /*c860*/  IMAD R5, R2, UR5, R5 ;  /* 0x0000000502057c24 */ /* 0x000fe2000f8e0205 */
[----:B------:R-:W-:-:S03]  /*c870*/  IADD3 R7, P0, RZ, -R4, RZ ;  /* 0x80000004ff077210 */ /* 0x000fc60007f1e0ff */
[----:B------:R-:W-:Y:S02]  /*c880*/  IMAD R5, R3, c[0x0][0x164], R5 ;  /* 0x0000590003057a24 */ /* 0x000fe400078e0205 */
[----:B------:R-:W-:-:S03]  /*c890*/  IMAD.HI.U32 R4, R2, R7, RZ ;  /* 0x0000000702047227 */ /* 0x000fc600078e00ff */
[----:B------:R-:W-:Y:S02]  /*c8a0*/  IADD3.X R9, RZ, ~R5, RZ, P0, !PT ;  /* 0x80000005ff097210 */ /* 0x000fe400007fe4ff */
[----:B------:R-:W-:-:S03]  /*c8b0*/  MOV R5, R2 ;  /* 0x0000000200057202 */ /* 0x000fc60000000f00 */
[-C--:B------:R-:W-:Y:S02]  /*c8c0*/  IMAD R11, R3, R9.reuse, RZ ;  /* 0x00000009030b7224 */ /* 0x080fe400078e02ff */
[----:B------:R-:W-:-:S04]  /*c8d0*/  IMAD.WIDE.U32 R4, P0, R2, R9, R4 ;  /* 0x0000000902047225 */ /* 0x000fc80007800004 */
[----:B------:R-:W-:-:S04]  /*c8e0*/  IMAD.HI.U32 R9, R3, R9, RZ ;  /* 0x0000000903097227 */ /* 0x000fc800078e00ff */
[----:B------:R-:W-:-:S05]  /*c8f0*/  IMAD.HI.U32 R4, P1, R3, R7, R4 ;  /* 0x0000000703047227 */ /* 0x000fca0007820004 */
[----:B------:R-:W-:Y:S02]  /*c900*/  IADD3 R5, P2, R11, R4, RZ ;  /* 0x000000040b057210 */ /* 0x000fe40007f5e0ff */
[----:B------:R-:W-:-:S03]  /*c910*/  IADD3.X R4, R9, R3, RZ, P0, !PT ;  /* 0x0000000309047210 */ /* 0x000fc600007fe4ff */
[----:B------:R-:W-:Y:S01]  /*c920*/  IMAD.WIDE.U32 R2, R5, c[0x0][0x164], RZ ;  /* 0x0000590005027a25 */ /* 0x000fe200078e00ff */
[----:B------:R-:W-:-:S03]  /*c930*/  IADD3.X R7, RZ, RZ, R4, P2, P1 ;  /* 0x000000ffff077210 */ /* 0x000fc600017e2404 */
[----:B------:R-:W-:Y:S01]  /*c940*/  IMAD R4, R5, UR5, R3 ;  /* 0x0000000505047c24 */ /* 0x000fe2000f8e0203 */
[----:B------:R-:W-:-:S03]  /*c950*/  IADD3 R3, P0, RZ, -R2, RZ ;  /* 0x80000002ff037210 */ /* 0x000fc60007f1e0ff */
[----:B------:R-:W-:Y:S02]  /*c960*/  IMAD R2, R7, c[0x0][0x164], R4 ;  /* 0x0000590007027a24 */ /* 0x000fe400078e0204 */
[----:B------:R-:W-:-:S03]  /*c970*/  IMAD.HI.U32 R4, R5, R3, RZ ;  /* 0x0000000305047227 */ /* 0x000fc600078e00ff */
[----:B------:R-:W-:-:S05]  /*c980*/  IADD3.X R2, RZ, ~R2, RZ, P0, !PT ;  /* 0x80000002ff027210 */ /* 0x000fca00007fe4ff */
[----:B------:R-:W-:-:S04]  /*c990*/  IMAD.WIDE.U32 R4, P0, R5, R2, R4 ;  /* 0x0000000205047225 */ /* 0x000fc80007800004 */
[C---:B------:R-:W-:Y:S02]  /*c9a0*/  IMAD R6, R7.reuse, R2, RZ ;  /* 0x0000000207067224 */ /* 0x040fe400078e02ff */
[----:B------:R-:W-:Y:S01]  /*c9b0*/  IMAD.HI.U32 R5, P1, R7, R3, R4 ;  /* 0x0000000307057227 */ /* 0x000fe20007820004 */
[----:B------:R-:W-:-:S03]  /*c9c0*/  MOV R3, RZ ;  /* 0x000000ff00037202 */ /* 0x000fc60000000f00 */
[----:B------:R-:W-:Y:S01]  /*c9d0*/  IMAD.HI.U32 R2, R7, R2, RZ ;  /* 0x0000000207027227 */ /* 0x000fe200078e00ff */
[----:B------:R-:W-:-:S04]  /*c9e0*/  IADD3 R5, P2, R6, R5, RZ ;  /* 0x0000000506057210 */ /* 0x000fc80007f5e0ff */
[----:B------:R-:W-:Y:S01]  /*c9f0*/  IADD3.X R7, R2, R7, RZ, P0, !PT ;  /* 0x0000000702077210 */ /* 0x000fe200007fe4ff */
[----:B------:R-:W-:-:S03]  /*ca00*/  IMAD.HI.U32 R2, R5, R78, RZ ;  /* 0x0000004e05027227 */ /* 0x000fc600078e00ff */
[----:B------:R-:W-:-:S03]  /*ca10*/  IADD3.X R7, RZ, RZ, R7, P2, P1 ;  /* 0x000000ffff077210 */ /* 0x000fc600017e2407 */
[----:B------:R-:W-:-:S04]  /*ca20*/  IMAD.WIDE.U32 R2, R5, R79, R2 ;  /* 0x0000004f05027225 */ /* 0x000fc800078e0002 */
[C---:B------:R-:W-:Y:S02]  /*ca30*/  IMAD R5, R7.reuse, R79, RZ ;  /* 0x0000004f07057224 */ /* 0x040fe400078e02ff */
[----:B------:R-:W-:-:S04]  /*ca40*/  IMAD.HI.U32 R2, P0, R7, R78, R2 ;  /* 0x0000004e07027227 */ /* 0x000fc80007800002 */
[----:B------:R-:W-:Y:S01]  /*ca50*/  IMAD.HI.U32 R4, R7, R79, RZ ;  /* 0x0000004f07047227 */ /* 0x000fe200078e00ff */
[----:B------:R-:W-:-:S04]  /*ca60*/  IADD3 R5, P1, R5, R2, RZ ;  /* 0x0000000205057210 */ /* 0x000fc80007f3e0ff */
[----:B------:R-:W-:Y:S01]  /*ca70*/  IADD3.X R4, R4, RZ, RZ, P0, !PT ;  /* 0x000000ff04047210 */ /* 0x000fe200007fe4ff */
[----:B------:R-:W-:-:S03]  /*ca80*/  IMAD.WIDE.U32 R2, R5, c[0x0][0x164], RZ ;  /* 0x0000590005027a25 */ /* 0x000fc600078e00ff */
[----:B------:R-:W-:Y:S01]  /*ca90*/  IADD3.X R4, RZ, R4, RZ, P1, !PT ;  /* 0x00000004ff047210 */ /* 0x000fe20000ffe4ff */
[C---:B------:R-:W-:Y:S01]  /*caa0*/  IMAD R3, R5.reuse, UR5, R3 ;  /* 0x0000000505037c24 */ /* 0x040fe2000f8e0203 */
[----:B------:R-:W-:Y:S02]  /*cab0*/  IADD3 R6, P1, -R2, R78, RZ ;  /* 0x0000004e02067210 */ /* 0x000fe40007f3e1ff */
[----:B------:R-:W-:Y:S01]  /*cac0*/  IADD3 R2, R5, 0x1, RZ ;  /* 0x0000000105027810 */ /* 0x000fe20007ffe0ff */
[----:B------:R-:W-:Y:S01]  /*cad0*/  IMAD R3, R4, c[0x0][0x164], R3 ;  /* 0x0000590004037a24 */ /* 0x000fe200078e0203 */
[----:B------:R-:W-:-:S04]  /*cae0*/  ISETP.GE.U32.AND P0, PT, R6, c[0x0][0x164], PT ;  /* 0x0000590006007a0c */ /* 0x000fc80003f06070 */
[----:B------:R-:W-:Y:S02]  /*caf0*/  IADD3.X R7, ~R3, R79, RZ, P1, !PT ;  /* 0x0000004f03077210 */ /* 0x000fe40000ffe5ff */
[----:B------:R-:W-:Y:S02]  /*cb00*/  IADD3 R3, P1, R6, -c[0x0][0x164], RZ ;  /* 0x8000590006037a10 */ /* 0x000fe40007f3e0ff */
[C---:B------:R-:W-:Y:S02]  /*cb10*/  ISETP.GE.U32.AND.EX P0, PT, R7.reuse, UR5, PT, P0 ;  /* 0x0000000507007c0c */ /* 0x040fe4000bf06100 */
[----:B------:R-:W-:Y:S02]  /*cb20*/  IADD3.X R4, R7, ~UR5, RZ, P1, !PT ;  /* 0x8000000507047c10 */ /* 0x000fe40008ffe4ff */
[----:B------:R-:W-:Y:S02]  /*cb30*/  SEL R3, R3, R6, P0 ;  /* 0x0000000603037207 */ /* 0x000fe40000000000 */
[----:B------:R-:W-:-:S02]  /*cb40*/  SEL R4, R4, R7, P0 ;  /* 0x0000000704047207 */ /* 0x000fc40000000000 */
[----:B------:R-:W-:Y:S02]  /*cb50*/  SEL R2, R2, R5, P0 ;  /* 0x0000000502027207 */ /* 0x000fe40000000000 */
[----:B------:R-:W-:Y:S02]  /*cb60*/  ISETP.GE.U32.AND P0, PT, R3, c[0x0][0x164], PT ;  /* 0x0000590003007a0c */ /* 0x000fe40003f06070 */
[----:B------:R-:W-:Y:S02]  /*cb70*/  IADD3 R77, R2, 0x1, RZ ;  /* 0x00000001024d7810 */ /* 0x000fe40007ffe0ff */
[----:B------:R-:W-:Y:S02]  /*cb80*/  ISETP.GE.U32.AND.EX P0, PT, R4, UR5, PT, P0 ;  /* 0x0000000504007c0c */ /* 0x000fe4000bf06100 */
[----:B------:R-:W-:Y:S02]  /*cb90*/  ISETP.NE.U32.AND P1, PT, RZ, c[0x0][0x164], PT ;  /* 0x00005900ff007a0c */ /* 0x000fe40003f25070 */
[----:B------:R-:W-:-:S02]  /*cba0*/  SEL R77, R77, R2, P0 ;  /* 0x000000024d4d7207 */ /* 0x000fc40000000000 */
[----:B------:R-:W-:Y:S02]  /*cbb0*/  MOV R2, R8 ;  /* 0x0000000800027202 */ /* 0x000fe40000000f00 */
[----:B------:R-:W-:Y:S02]  /*cbc0*/  MOV R3, 0x0 ;  /* 0x0000000000037802 */ /* 0x000fe40000000f00 */
[----:B------:R-:W-:-:S04]  /*cbd0*/  ISETP.NE.AND.EX P1, PT, RZ, UR5, PT, P1 ;  /* 0x00000005ff007c0c */ /* 0x000fc8000bf25310 */
[----:B------:R-:W-:Y:S01]  /*cbe0*/  SEL R77, R77, 0xffffffff, P1 ;  /* 0xffffffff4d4d7807 */ /* 0x000fe20000800000 */
[----:B------:R-:W-:Y:S08]  /*cbf0*/  RET.REL.NODEC R2 `(my_create_soft_contacts_cuda_kernel_backward) ;  /* 0xffff340002007950 */ /* 0x000ff00003c3ffff */
        .weak           $__internal_1_$__cuda_sm20_rcp_rn_f32_slowpath
        .type           $__internal_1_$__cuda_sm20_rcp_rn_f32_slowpath,@function
        .size           $__internal_1_$__cuda_sm20_rcp_rn_f32_slowpath,($__internal_2_$__cuda_sm20_sqrt_rn_f32_slowpath - $__internal_1_$__cuda_sm20_rcp_rn_f32_slowpath)
$__internal_1_$__cuda_sm20_rcp_rn_f32_slowpath:
[----:B------:R-:W-:Y:S01]  /*cc00*/  SHF.L.U32 R25, R26, 0x1, RZ ;  /* 0x000000011a197819 */ /* 0x000fe200000006ff */
[----:B------:R-:W-:Y:S03]  /*cc10*/  BSSY B2, `(.L_x_235) ;  /* 0x0000030000027945 */ /* 0x000fe60003800000 */
[----:B------:R-:W-:-:S04]  /*cc20*/  SHF.R.U32.HI R113, RZ, 0x18, R25 ;  /* 0x00000018ff717819 */ /* 0x000fc80000011619 */
[----:B------:R-:W-:-:S13]  /*cc30*/  ISETP.NE.U32.AND P0, PT, R113, RZ, PT ;  /* 0x000000ff7100720c */ /* 0x000fda0003f05070 */
[----:B------:R-:W-:Y:S05]  /*cc40*/  @P0 BRA `(.L_x_236) ;  /* 0x000000a000000947 */ /* 0x000fea0003800000 */
[----:B------:R-:W-:-:S04]  /*cc50*/  SHF.L.U32 R25, R26, 0x1, RZ ;  /* 0x000000011a197819 */ /* 0x000fc800000006ff */
[----:B------:R-:W-:-:S13]  /*cc60*/  ISETP.NE.AND P0, PT, R25, RZ, PT ;  /* 0x000000ff1900720c */ /* 0x000fda0003f05270 */
[----:B------:R-:W-:Y:S01]  /*cc70*/  @P0 FFMA R109, R26, 1.84467440737095516160e+19, RZ ;  /* 0x5f8000001a6d0823 */ /* 0x000fe200000000ff */
[----:B------:R-:W-:Y:S08]  /*cc80*/  @!P0 MUFU.RCP R27, R26 ;  /* 0x0000001a001b8308 */ /* 0x000ff00000001000 */
[----:B------:R-:W0:Y:S02]  /*cc90*/  @P0 MUFU.RCP R112, R109 ;  /* 0x0000006d00700308 */ /* 0x000e240000001000 */
[----:B0-----:R-:W-:-:S04]  /*cca0*/  @P0 FFMA R25, R109, R112, -1 ;  /* 0xbf8000006d190423 */ /* 0x001fc80000000070 */
[----:B------:R-:W-:-:S04]  /*ccb0*/  @P0 FADD.FTZ R25, -R25, -RZ ;  /* 0x800000ff19190221 */ /* 0x000fc80000010100 */
[----:B------:R-:W-:-:S04]  /*ccc0*/  @P0 FFMA R25, R112, R25, R112 ;  /* 0x0000001970190223 */ /* 0x000fc80000000070 */
[----:B------:R-:W-:Y:S01]  /*ccd0*/  @P0 FFMA R27, R25, 1.84467440737095516160e+19, RZ ;  /* 0x5f800000191b0823 */ /* 0x000fe200000000ff */
[----:B------:R-:W-:Y:S05]  /*cce0*/  BRA `(.L_x_237) ;  /* 0x0000022000007947 */ /* 0x000fea0003800000 */
.L_x_236:
[----:B------:R-:W-:-:S04]  /*ccf0*/  IADD3 R115, R113, -0xfd, RZ ;  /* 0xffffff0371737810 */ /* 0x000fc80007ffe0ff */
[----:B------:R-:W-:-:S13]  /*cd00*/  ISETP.GT.U32.AND P0, PT, R115, 0x1, PT ;  /* 0x000000017300780c */ /* 0x000fda0003f04070 */
[----:B------:R-:W-:Y:S05]  /*cd10*/  @P0 BRA `(.L_x_238) ;  /* 0x000001e000000947 */ /* 0x000fea0003800000 */
[----:B------:R-:W-:Y:S02]  /*cd20*/  LOP3.LUT R25, R26, 0x7fffff, RZ, 0xc0, !PT ;  /* 0x007fffff1a197812 */ /* 0x000fe400078ec0ff */
[----:B------:R-:W-:Y:S02]  /*cd30*/  MOV R114, 0x3 ;  /* 0x0000000300727802 */ /* 0x000fe40000000f00 */
[----:B------:R-:W-:Y:S02]  /*cd40*/  LOP3.LUT R25, R25, 0x3f800000, RZ, 0xfc, !PT ;  /* 0x3f80000019197812 */ /* 0x000fe400078efcff */
[----:B------:R-:W-:Y:S02]  /*cd50*/  SHF.L.U32 R114, R114, R115, RZ ;  /* 0x0000007372727219 */ /* 0x000fe400000006ff */
[----:B------:R-:W0:Y:S02]  /*cd60*/  MUFU.RCP R112, R25 ;  /* 0x0000001900707308 */ /* 0x000e240000001000 */
[----:B0-----:R-:W-:-:S04]  /*cd70*/  FFMA R27, R25, R112, -1 ;  /* 0xbf800000191b7423 */ /* 0x001fc80000000070 */
[----:B------:R-:W-:-:S04]  /*cd80*/  FADD.FTZ R27, -R27, -RZ ;  /* 0x800000ff1b1b7221 */ /* 0x000fc80000010100 */
[CCC-:B------:R-:W-:Y:S01]  /*cd90*/  FFMA.RM R109, R112.reuse, R27.reuse, R112.reuse ;  /* 0x0000001b706d7223 */ /* 0x1c0fe20000004070 */
[----:B------:R-:W-:-:S04]  /*cda0*/  FFMA.RP R112, R112, R27, R112 ;  /* 0x0000001b70707223 */ /* 0x000fc80000008070 */
[C---:B------:R-:W-:Y:S02]  /*cdb0*/  LOP3.LUT R27, R109.reuse, 0x7fffff, RZ, 0xc0, !PT ;  /* 0x007fffff6d1b7812 */ /* 0x040fe400078ec0ff */
[----:B------:R-:W-:Y:S02]  /*cdc0*/  FSETP.NEU.FTZ.AND P0, PT, R109, R112, PT ;  /* 0x000000706d00720b */ /* 0x000fe40003f1d000 */
[----:B------:R-:W-:Y:S02]  /*cdd0*/  LOP3.LUT R27, R27, 0x800000, RZ, 0xfc, !PT ;  /* 0x008000001b1b7812 */ /* 0x000fe400078efcff */
[----:B------:R-:W-:Y:S02]  /*cde0*/  SEL R109, RZ, 0xffffffff, !P0 ;  /* 0xffffffffff6d7807 */ /* 0x000fe40004000000 */
[----:B------:R-:W-:Y:S02]  /*cdf0*/  LOP3.LUT R114, R114, R27, RZ, 0xc0, !PT ;  /* 0x0000001b72727212 */ /* 0x000fe400078ec0ff */
[----:B------:R-:W-:-:S02]  /*ce00*/  IADD3 R112, -R109, RZ, RZ ;  /* 0x000000ff6d707210 */ /* 0x000fc40007ffe1ff */
[-C--:B------:R-:W-:Y:S02]  /*ce10*/  SHF.R.U32.HI R114, RZ, R115.reuse, R114 ;  /* 0x00000073ff727219 */ /* 0x080fe40000011672 */
[----:B------:R-:W-:Y:S02]  /*ce20*/  LOP3.LUT P1, RZ, R112, R115, R27, 0xf8, !PT ;  /* 0x0000007370ff7212 */ /* 0x000fe4000782f81b */
[C---:B------:R-:W-:Y:S02]  /*ce30*/  LOP3.LUT P0, RZ, R114.reuse, 0x1, RZ, 0xc0, !PT ;  /* 0x0000000172ff7812 */ /* 0x040fe4000780c0ff */
[----:B------:R-:W-:Y:S02]  /*ce40*/  LOP3.LUT P2, RZ, R114, 0x2, RZ, 0xc0, !PT ;  /* 0x0000000272ff7812 */ /* 0x000fe4000784c0ff */
[----:B------:R-:W-:Y:S02]  /*ce50*/  IADD3 R112, R113, -0xfc, RZ ;  /* 0xffffff0471707810 */ /* 0x000fe40007ffe0ff */
[----:B------:R-:W-:-:S02]  /*ce60*/  PLOP3.LUT P0, PT, P0, P1, P2, 0xe0, 0x0 ;  /* 0x000000000000781c */ /* 0x000fc40000703c20 */
[----:B------:R-:W-:Y:S02]  /*ce70*/  LOP3.LUT P1, RZ, R26, 0x7fffff, RZ, 0xc0, !PT ;  /* 0x007fffff1aff7812 */ /* 0x000fe4000782c0ff */
[----:B------:R-:W-:Y:S02]  /*ce80*/  SEL R25, RZ, 0x1, !P0 ;  /* 0x00000001ff197807 */ /* 0x000fe40004000000 */
[----:B------:R-:W-:Y:S02]  /*ce90*/  SHF.R.U32.HI R27, RZ, R112, R27 ;  /* 0x00000070ff1b7219 */ /* 0x000fe4000001161b */
[----:B------:R-:W-:-:S04]  /*cea0*/  IADD3 R25, -R25, RZ, RZ ;  /* 0x000000ff19197210 */ /* 0x000fc80007ffe1ff */
[----:B------:R-:W-:-:S13]  /*ceb0*/  ISETP.GE.AND P0, PT, R25, RZ, PT ;  /* 0x000000ff1900720c */ /* 0x000fda0003f06270 */
[----:B------:R-:W-:-:S04]  /*cec0*/  @!P0 IADD3 R27, R27, 0x1, RZ ;  /* 0x000000011b1b8810 */ /* 0x000fc80007ffe0ff */
[----:B------:R-:W-:-:S04]  /*ced0*/  @!P1 SHF.L.U32 R27, R27, 0x1, RZ ;  /* 0x000000011b1b9819 */ /* 0x000fc800000006ff */
[----:B------:R-:W-:Y:S01]  /*cee0*/  LOP3.LUT R27, R27, 0x80000000, R26, 0xf8, !PT ;  /* 0x800000001b1b7812 */ /* 0x000fe200078ef81a */
[----:B------:R-:W-:Y:S05]  /*cef0*/  BRA `(.L_x_237) ;  /* 0x0000001000007947 */ /* 0x000fea0003800000 */
.L_x_238:
[----:B------:R0:W1:Y:S02]  /*cf00*/  MUFU.RCP R27, R26 ;  /* 0x0000001a001b7308 */ /* 0x0000640000001000 */
.L_x_237:
[----:B------:R-:W-:Y:S05]  /*cf10*/  BSYNC B2 ;  /* 0x0000000000027941 */ /* 0x000fea0003800000 */
.L_x_235:
[----:B-1----:R-:W-:Y:S02]  /*cf20*/  MOV R25, R27 ;  /* 0x0000001b00197202 */ /* 0x002fe40000000f00 */
[----:B0-----:R-:W-:Y:S02]  /*cf30*/  MOV R26, R111 ;  /* 0x0000006f001a7202 */ /* 0x001fe40000000f00 */
[----:B------:R-:W-:-:S04]  /*cf40*/  MOV R27, 0x0 ;  /* 0x00000000001b7802 */ /* 0x000fc80000000f00 */
[----:B------:R-:W-:Y:S05]  /*cf50*/  RET.REL.NODEC R26 `(my_create_soft_contacts_cuda_kernel_backward) ;  /* 0xffff30a01a007950 */ /* 0x000fea0003c3ffff */
        .weak           $__internal_2_$__cuda_sm20_sqrt_rn_f32_slowpath
        .type           $__internal_2_$__cuda_sm20_sqrt_rn_f32_slowpath,@function
        .size           $__internal_2_$__cuda_sm20_sqrt_rn_f32_slowpath,($__internal_3_$__cuda_sm3x_div_rn_noftz_f32_slowpath - $__internal_2_$__cuda_sm20_sqrt_rn_f32_slowpath)
$__internal_2_$__cuda_sm20_sqrt_rn_f32_slowpath:
[----:B------:R-:W-:-:S13]  /*cf60*/  LOP3.LUT P0, RZ, R25, 0x7fffffff, RZ, 0xc0, !PT ;  /* 0x7fffffff19ff7812 */ /* 0x000fda000780c0ff */
[----:B------:R-:W-:Y:S01]  /*cf70*/  @!P0 MOV R26, R25 ;  /* 0x00000019001a8202 */ /* 0x000fe20000000f00 */
[----:B------:R-:W-:Y:S05]  /*cf80*/  @!P0 BRA `(.L_x_239) ;  /* 0x0000010000008947 */ /* 0x000fea0003800000 */
[----:B------:R-:W-:-:S13]  /*cf90*/  FSETP.GEU.FTZ.AND P0, PT, R25, RZ, PT ;  /* 0x000000ff1900720b */ /* 0x000fda0003f1e000 */
[----:B------:R-:W-:Y:S01]  /*cfa0*/  @!P0 MOV R26, 0x7fffffff ;  /* 0x7fffffff001a8802 */ /* 0x000fe20000000f00 */
[----:B------:R-:W-:Y:S05]  /*cfb0*/  @!P0 BRA `(.L_x_239) ;  /* 0x000000d000008947 */ /* 0x000fea0003800000 */
[----:B------:R-:W-:-:S13]  /*cfc0*/  FSETP.GTU.FTZ.AND P0, PT, |R25|, +INF , PT ;  /* 0x7f8000001900780b */ /* 0x000fda0003f1c200 */
[----:B------:R-:W-:Y:S01]  /*cfd0*/  @P0 FADD.FTZ R26, R25, 1 ;  /* 0x3f800000191a0421 */ /* 0x000fe20000010000 */
[----:B------:R-:W-:Y:S05]  /*cfe0*/  @P0 BRA `(.L_x_239) ;  /* 0x000000a000000947 */ /* 0x000fea0003800000 */
[----:B------:R-:W-:-:S13]  /*cff0*/  FSETP.NEU.FTZ.AND P0, PT, |R25|, +INF , PT ;  /* 0x7f8000001900780b */ /* 0x000fda0003f1d200 */
[----:B------:R-:W-:-:S04]  /*d000*/  @P0 FFMA R27, R25, 1.84467440737095516160e+19, RZ ;  /* 0x5f800000191b0823 */ /* 0x000fc800000000ff */
[----:B------:R-:W0:Y:S02]  /*d010*/  @P0 MUFU.RSQ R26, R27 ;  /* 0x0000001b001a0308 */ /* 0x000e240000001400 */
[----:B0-----:R-:W-:Y:S01]  /*d020*/  @P0 FMUL.FTZ R112, R27, R26 ;  /* 0x0000001a1b700220 */ /* 0x001fe20000410000 */
[----:B------:R-:W-:-:S03]  /*d030*/  @P0 FMUL.FTZ R26, R26, 0.5 ;  /* 0x3f0000001a1a0820 */ /* 0x000fc60000410000 */
[----:B------:R-:W-:-:S04]  /*d040*/  @P0 FADD.FTZ R109, -R112, -RZ ;  /* 0x800000ff706d0221 */ /* 0x000fc80000010100 */
[----:B------:R-:W-:-:S04]  /*d050*/  @P0 FFMA R109, R112, R109, R27 ;  /* 0x0000006d706d0223 */ /* 0x000fc8000000001b */
[----:B------:R-:W-:Y:S01]  /*d060*/  @P0 FFMA R109, R109, R26, R112 ;  /* 0x0000001a6d6d0223 */ /* 0x000fe20000000070 */
[----:B------:R-:W-:-:S03]  /*d070*/  @!P0 MOV R26, R25 ;  /* 0x00000019001a8202 */ /* 0x000fc60000000f00 */
[----:B------:R-:W-:-:S05]  /*d080*/  @P0 FMUL.FTZ R26, R109, 2.3283064365386962891e-10 ;  /* 0x2f8000006d1a0820 */ /* 0x000fca0000410000 */
.L_x_239:
[----:B------:R-:W-:Y:S02]  /*d090*/  MOV R25, R26 ;  /* 0x0000001a00197202 */ /* 0x000fe40000000f00 */
[----:B------:R-:W-:Y:S02]  /*d0a0*/  MOV R26, R111 ;  /* 0x0000006f001a7202 */ /* 0x000fe40000000f00 */
[----:B------:R-:W-:-:S04]  /*d0b0*/  MOV R27, 0x0 ;  /* 0x00000000001b7802 */ /* 0x000fc80000000f00 */
[----:B------:R-:W-:Y:S05]  /*d0c0*/  RET.REL.NODEC R26 `(my_create_soft_contacts_cuda_kernel_backward) ;  /* 0xffff2f301a007950 */ /* 0x000fea0003c3ffff */
        .weak           $__internal_3_$__cuda_sm3x_div_rn_noftz_f32_slowpath
        .type           $__internal_3_$__cuda_sm3x_div_rn_noftz_f32_slowpath,@function
        .size           $__internal_3_$__cuda_sm3x_div_rn_noftz_f32_slowpath,(.L_x_1237 - $__internal_3_$__cuda_sm3x_div_rn_noftz_f32_slowpath)
$__internal_3_$__cuda_sm3x_div_rn_noftz_f32_slowpath:
[----:B------:R-:W-:Y:S01]  /*d0d0*/  SHF.R.U32.HI R111, RZ, 0x17, R26 ;  /* 0x00000017ff6f7819 */ /* 0x000fe2000001161a */
[----:B------:R-:W-:Y:S01]  /*d0e0*/  BSSY B2, `(.L_x_240) ;  /* 0x0000062000027945 */ /* 0x000fe20003800000 */
[----:B------:R-:W-:Y:S02]  /*d0f0*/  SHF.R.U32.HI R27, RZ, 0x17, R25 ;  /* 0x00000017ff1b7819 */ /* 0x000fe40000011619 */
[----:B------:R-:W-:Y:S02]  /*d100*/  LOP3.LUT R111, R111, 0xff, RZ, 0xc0, !PT ;  /* 0x000000ff6f6f7812 */ /* 0x000fe400078ec0ff */
[----:B------:R-:W-:Y:S02]  /*d110*/  LOP3.LUT R115, R27, 0xff, RZ, 0xc0, !PT ;  /* 0x000000ff1b737812 */ /* 0x000fe400078ec0ff */
[----:B------:R-:W-:Y:S02]  /*d120*/  IADD3 R113, R111, -0x1, RZ ;  /* 0xffffffff6f717810 */ /* 0x000fe40007ffe0ff */
[----:B------:R-:W-:-:S02]  /*d130*/  IADD3 R112, R115, -0x1, RZ ;  /* 0xffffffff73707810 */ /* 0x000fc40007ffe0ff */
[----:B------:R-:W-:-:S04]  /*d140*/  ISETP.GT.U32.AND P0, PT, R113, 0xfd, PT ;  /* 0x000000fd7100780c */ /* 0x000fc80003f04070 */
[----:B------:R-:W-:-:S13]  /*d150*/  ISETP.GT.U32.OR P0, PT, R112, 0xfd, P0 ;  /* 0x000000fd7000780c */ /* 0x000fda0000704470 */
[----:B------:R-:W-:Y:S01]  /*d160*/  @!P0 MOV R27, RZ ;  /* 0x000000ff001b8202 */ /* 0x000fe20000000f00 */
[----:B------:R-:W-:Y:S05]  /*d170*/  @!P0 BRA `(.L_x_241) ;  /* 0x0000017000008947 */ /* 0x000fea0003800000 */
[----:B------:R-:W-:Y:S02]  /*d180*/  FSETP.GTU.FTZ.AND P0, PT, |R25|, +INF , PT ;  /* 0x7f8000001900780b */ /* 0x000fe40003f1c200 */
[----:B------:R-:W-:-:S04]  /*d190*/  FSETP.GTU.FTZ.AND P1, PT, |R26|, +INF , PT ;  /* 0x7f8000001a00780b */ /* 0x000fc80003f3c200 */
[----:B------:R-:W-:-:S13]  /*d1a0*/  PLOP3.LUT P0, PT, P0, P1, PT, 0xa8, 0x0 ;  /* 0x000000000000781c */ /* 0x000fda0000703570 */
[----:B------:R-:W-:Y:S05]  /*d1b0*/  @P0 BRA `(.L_x_242) ;  /* 0x0000053000000947 */ /* 0x000fea0003800000 */
[----:B------:R-:W-:-:S13]  /*d1c0*/  LOP3.LUT P0, RZ, R26, 0x7fffffff, R25, 0xc8, !PT ;  /* 0x7fffffff1aff7812 */ /* 0x000fda000780c819 */
[----:B------:R-:W-:Y:S05]  /*d1d0*/  @!P0 BRA `(.L_x_243) ;  /* 0x000004f000008947 */ /* 0x000fea0003800000 */
[C---:B------:R-:W-:Y:S02]  /*d1e0*/  FSETP.NEU.FTZ.AND P3, PT, |R25|.reuse, +INF , PT ;  /* 0x7f8000001900780b */ /* 0x040fe40003f7d200 */
[----:B------:R-:W-:Y:S02]  /*d1f0*/  FSETP.NEU.FTZ.AND P1, PT, |R26|, +INF , PT ;  /* 0x7f8000001a00780b */ /* 0x000fe40003f3d200 */
[----:B------:R-:W-:-:S11]  /*d200*/  FSETP.NEU.FTZ.AND P0, PT, |R25|, +INF , PT ;  /* 0x7f8000001900780b */ /* 0x000fd60003f1d200 */
[----:B------:R-:W-:Y:S05]  /*d210*/  @!P1 BRA !P3, `(.L_x_243) ;  /* 0x000004b000009947 */ /* 0x000fea0005800000 */
[----:B------:R-:W-:-:S04]  /*d220*/  LOP3.LUT P3, RZ, R25, 0x7fffffff, RZ, 0xc0, !PT ;  /* 0x7fffffff19ff7812 */ /* 0x000fc8000786c0ff */
[----:B------:R-:W-:-:S13]  /*d230*/  PLOP3.LUT P1, PT, P1, P3, PT, 0x2a, 0x0 ;  /* 0x000000000000781c */ /* 0x000fda0000f26572 */
[----:B------:R-:W-:Y:S05]  /*d240*/  @P1 BRA `(.L_x_244) ;  /* 0x0000046000001947 */ /* 0x000fea0003800000 */
[----:B------:R-:W-:-:S04]  /*d250*/  LOP3.LUT P1, RZ, R26, 0x7fffffff, RZ, 0xc0, !PT ;  /* 0x7fffffff1aff7812 */ /* 0x000fc8000782c0ff */
[----:B------:R-:W-:-:S13]  /*d260*/  PLOP3.LUT P0, PT, P0, P1, PT, 0x2a, 0x0 ;  /* 0x000000000000781c */ /* 0x000fda0000702572 */
[----:B------:R-:W-:Y:S05]  /*d270*/  @P0 BRA `(.L_x_245) ;  /* 0x0000040000000947 */ /* 0x000fea0003800000 */
[----:B------:R-:W-:Y:S02]  /*d280*/  ISETP.GE.AND P0, PT, R112, RZ, PT ;  /* 0x000000ff7000720c */ /* 0x000fe40003f06270 */
[----:B------:R-:W-:-:S11]  /*d290*/  ISETP.GE.AND P1, PT, R113, RZ, PT ;  /* 0x000000ff7100720c */ /* 0x000fd60003f26270 */
[----:B------:R-:W-:Y:S01]  /*d2a0*/  @P0 MOV R27, RZ ;  /* 0x000000ff001b0202 */ /* 0x000fe20000000f00 */
[----:B------:R-:W-:Y:S01]  /*d2b0*/  @!P0 FFMA R25, R25, 1.84467440737095516160e+19, RZ ;  /* 0x5f80000019198823 */ /* 0x000fe200000000ff */
[----:B------:R-:W-:Y:S01]  /*d2c0*/  @!P0 MOV R27, 0xffffffc0 ;  /* 0xffffffc0001b8802 */ /* 0x000fe20000000f00 */
[----:B------:R-:W-:-:S03]  /*d2d0*/  @!P1 FFMA R26, R26, 1.84467440737095516160e+19, RZ ;  /* 0x5f8000001a1a9823 */ /* 0x000fc600000000ff */
[----:B------:R-:W-:Y:S02]  /*d2e0*/  @!P1 IADD3 R27, R27, 0x40, RZ ;  /* 0x000000401b1b9810 */ /* 0x000fe40007ffe0ff */
.L_x_241:
[----:B------:R-:W-:Y:S01]  /*d2f0*/  LEA R113, R111, 0xc0800000, 0x17 ;  /* 0xc08000006f717811 */ /* 0x000fe200078eb8ff */
[----:B------:R-:W-:Y:S03]  /*d300*/  BSSY B3, `(.L_x_246) ;  /* 0x0000036000037945 */ /* 0x000fe60003800000 */
[----:B------:R-:W-:Y:S02]  /*d310*/  IADD3 R113, -R113, R26, RZ ;  /* 0x0000001a71717210 */ /* 0x000fe40007ffe1ff */
[----:B------:R-:W-:Y:S02]  /*d320*/  IADD3 R26, R115, -0x7f, RZ ;  /* 0xffffff81731a7810 */ /* 0x000fe40007ffe0ff */
[----:B------:R-:W0:Y:S01]  /*d330*/  MUFU.RCP R112, R113 ;  /* 0x0000007100707308 */ /* 0x000e220000001000 */
[----:B------:R-:W-:Y:S02]  /*d340*/  FADD.FTZ R114, -R113, -RZ ;  /* 0x800000ff71727221 */ /* 0x000fe40000010100 */
[----:B------:R-:W-:-:S02]  /*d350*/  IMAD R25, R26, -0x800000, R25 ;  /* 0xff8000001a197824 */ /* 0x000fc400078e0219 */
[----:B0-----:R-:W-:-:S04]  /*d360*/  FFMA R115, R112, R114, 1 ;  /* 0x3f80000070737423 */ /* 0x001fc80000000072 */
[----:B------:R-:W-:-:S04]  /*d370*/  FFMA R117, R112, R115, R112 ;  /* 0x0000007370757223 */ /* 0x000fc80000000070 */
[----:B------:R-:W-:-:S04]  /*d380*/  FFMA R112, R25, R117, RZ ;  /* 0x0000007519707223 */ /* 0x000fc800000000ff */
[----:B------:R-:W-:-:S04]  /*d390*/  FFMA R115, R114, R112, R25 ;  /* 0x0000007072737223 */ /* 0x000fc80000000019 */
[----:B------:R-:W-:Y:S01]  /*d3a0*/  FFMA R116, R117, R115, R112 ;  /* 0x0000007375747223 */ /* 0x000fe20000000070 */
[----:B------:R-:W-:-:S03]  /*d3b0*/  IADD3 R112, R26, 0x7f, -R111 ;  /* 0x0000007f1a707810 */ /* 0x000fc60007ffe86f */
[----:B------:R-:W-:Y:S01]  /*d3c0*/  FFMA R115, R114, R116, R25 ;  /* 0x0000007472737223 */ /* 0x000fe20000000019 */
[----:B------:R-:W-:-:S03]  /*d3d0*/  IADD3 R112, R112, R27, RZ ;  /* 0x0000001b70707210 */ /* 0x000fc60007ffe0ff */
[----:B------:R-:W-:-:S05]  /*d3e0*/  FFMA R25, R117, R115, R116 ;  /* 0x0000007375197223 */ /* 0x000fca0000000074 */
[----:B------:R-:W-:-:S04]  /*d3f0*/  SHF.R.U32.HI R26, RZ, 0x17, R25 ;  /* 0x00000017ff1a7819 */ /* 0x000fc80000011619 */
[----:B------:R-:W-:-:S04]  /*d400*/  LOP3.LUT R26, R26, 0xff, RZ, 0xc0, !PT ;  /* 0x000000ff1a1a7812 */ /* 0x000fc800078ec0ff */
[----:B------:R-:W-:-:S04]  /*d410*/  IADD3 R113, R26, R112, RZ ;  /* 0x000000701a717210 */ /* 0x000fc80007ffe0ff */
[----:B------:R-:W-:-:S04]  /*d420*/  IADD3 R26, R113, -0x1, RZ ;  /* 0xffffffff711a7810 */ /* 0x000fc80007ffe0ff */
[----:B------:R-:W-:-:S13]  /*d430*/  ISETP.GE.U32.AND P0, PT, R26, 0xfe, PT ;  /* 0x000000fe1a00780c */ /* 0x000fda0003f06070 */
[----:B------:R-:W-:Y:S05]  /*d440*/  @!P0 BRA `(.L_x_247) ;  /* 0x0000020000008947 */ /* 0x000fea0003800000 */
[----:B------:R-:W-:-:S13]  /*d450*/  ISETP.GT.AND P0, PT, R113, 0xfe, PT ;  /* 0x000000fe7100780c */ /* 0x000fda0003f04270 */
[----:B------:R-:W-:Y:S05]  /*d460*/  @P0 BRA `(.L_x_248) ;  /* 0x000001b000000947 */ /* 0x000fea0003800000 */
[----:B------:R-:W-:-:S13]  /*d470*/  ISETP.GE.AND P0, PT, R113, 0x1, PT ;  /* 0x000000017100780c */ /* 0x000fda0003f06270 */
[----:B------:R-:W-:Y:S05]  /*d480*/  @P0 BRA `(.L_x_249) ;  /* 0x000001d000000947 */ /* 0x000fea0003800000 */
[----:B------:R-:W-:Y:S02]  /*d490*/  ISETP.GE.AND P0, PT, R113, -0x18, PT ;  /* 0xffffffe87100780c */ /* 0x000fe40003f06270 */
[----:B------:R-:W-:-:S11]  /*d4a0*/  LOP3.LUT R25, R25, 0x80000000, RZ, 0xc0, !PT ;  /* 0x8000000019197812 */ /* 0x000fd600078ec0ff */
[----:B------:R-:W-:Y:S05]  /*d4b0*/  @!P0 BRA `(.L_x_249) ;  /* 0x000001a000008947 */ /* 0x000fea0003800000 */
[-CC-:B------:R-:W-:Y:S01]  /*d4c0*/  FFMA.RZ R26, R117, R115.reuse, R116.reuse ;  /* 0x00000073751a7223 */ /* 0x180fe2000000c074 */
[----:B------:R-:W-:Y:S01]  /*d4d0*/  IADD3 R112, R113, 0x20, RZ ;  /* 0x0000002071707810 */ /* 0x000fe20007ffe0ff */
[-CC-:B------:R-:W-:Y:S01]  /*d4e0*/  FFMA.RM R27, R117, R115.reuse, R116.reuse ;  /* 0x00000073751b7223 */ /* 0x180fe20000004074 */
[----:B------:R-:W-:Y:S02]  /*d4f0*/  ISETP.NE.AND P3, PT, R113, RZ, PT ;  /* 0x000000ff7100720c */ /* 0x000fe40003f65270 */
[----:B------:R-:W-:Y:S01]  /*d500*/  LOP3.LUT R111, R26, 0x7fffff, RZ, 0xc0, !PT ;  /* 0x007fffff1a6f7812 */ /* 0x000fe200078ec0ff */
[----:B------:R-:W-:Y:S01]  /*d510*/  FFMA.RP R26, R117, R115, R116 ;  /* 0x00000073751a7223 */ /* 0x000fe20000008074 */
[----:B------:R-:W-:Y:S02]  /*d520*/  ISETP.NE.AND P1, PT, R113, RZ, PT ;  /* 0x000000ff7100720c */ /* 0x000fe40003f25270 */
[----:B------:R-:W-:Y:S02]  /*d530*/  LOP3.LUT R111, R111, 0x800000, RZ, 0xfc, !PT ;  /* 0x008000006f6f7812 */ /* 0x000fe400078efcff */
[----:B------:R-:W-:-:S02]  /*d540*/  IADD3 R113, -R113, RZ, RZ ;  /* 0x000000ff71717210 */ /* 0x000fc40007ffe1ff */
[----:B------:R-:W-:Y:S02]  /*d550*/  SHF.L.U32 R112, R111, R112, RZ ;  /* 0x000000706f707219 */ /* 0x000fe400000006ff */
[----:B------:R-:W-:Y:S02]  /*d560*/  FSETP.NEU.FTZ.AND P0, PT, R26, R27, PT ;  /* 0x0000001b1a00720b */ /* 0x000fe40003f1d000 */
[----:B------:R-:W-:Y:S02]  /*d570*/  SEL R26, R113, RZ, P3 ;  /* 0x000000ff711a7207 */ /* 0x000fe40001800000 */
[----:B------:R-:W-:Y:S02]  /*d580*/  ISETP.NE.AND P1, PT, R112, RZ, P1 ;  /* 0x000000ff7000720c */ /* 0x000fe40000f25270 */
[----:B------:R-:W-:Y:S02]  /*d590*/  SHF.R.U32.HI R26, RZ, R26, R111 ;  /* 0x0000001aff1a7219 */ /* 0x000fe4000001166f */
[----:B------:R-:W-:-:S02]  /*d5a0*/  PLOP3.LUT P0, PT, P0, P1, PT, 0xa8, 0x0 ;  /* 0x000000000000781c */ /* 0x000fc40000703570 */
[----:B------:R-:W-:Y:S02]  /*d5b0*/  SHF.R.U32.HI R112, RZ, 0x1, R26 ;  /* 0x00000001ff707819 */ /* 0x000fe4000001161a */
[----:B------:R-:W-:-:S04]  /*d5c0*/  SEL R27, RZ, 0x1, !P0 ;  /* 0x00000001ff1b7807 */ /* 0x000fc80004000000 */
[----:B------:R-:W-:-:S04]  /*d5d0*/  LOP3.LUT R27, R27, 0x1, R112, 0xf8, !PT ;  /* 0x000000011b1b7812 */ /* 0x000fc800078ef870 */
[----:B------:R-:W-:-:S04]  /*d5e0*/  LOP3.LUT R27, R27, R26, RZ, 0xc0, !PT ;  /* 0x0000001a1b1b7212 */ /* 0x000fc800078ec0ff */
[----:B------:R-:W-:-:S04]  /*d5f0*/  IADD3 R112, R112, R27, RZ ;  /* 0x0000001b70707210 */ /* 0x000fc80007ffe0ff */
[----:B------:R-:W-:Y:S01]  /*d600*/  LOP3.LUT R25, R112, R25, RZ, 0xfc, !PT ;  /* 0x0000001970197212 */ /* 0x000fe200078efcff */
[----:B------:R-:W-:Y:S05]  /*d610*/  BRA `(.L_x_249) ;  /* 0x0000004000007947 */ /* 0x000fea0003800000 */
.L_x_248:
[----:B------:R-:W-:-:S04]  /*d620*/  LOP3.LUT R25, R25, 0x80000000, RZ, 0xc0, !PT ;  /* 0x8000000019197812 */ /* 0x000fc800078ec0ff */
[----:B------:R-:W-:Y:S01]  /*d630*/  LOP3.LUT R25, R25, 0x7f800000, RZ, 0xfc, !PT ;  /* 0x7f80000019197812 */ /* 0x000fe200078efcff */
[----:B------:R-:W-:Y:S05]  /*d640*/  BRA `(.L_x_249) ;  /* 0x0000001000007947 */ /* 0x000fea0003800000 */
.L_x_247:
[----:B------:R-:W-:Y:S02]  /*d650*/  LEA R25, R112, R25, 0x17 ;  /* 0x0000001970197211 */ /* 0x000fe400078eb8ff */
.L_x_249:
[----:B------:R-:W-:Y:S05]  /*d660*/  BSYNC B3 ;  /* 0x0000000000037941 */ /* 0x000fea0003800000 */
.L_x_246:
[----:B------:R-:W-:Y:S05]  /*d670*/  BRA `(.L_x_250) ;  /* 0x0000008000007947 */ /* 0x000fea0003800000 */
.L_x_245:
[----:B------:R-:W-:-:S04]  /*d680*/  LOP3.LUT R25, R26, 0x80000000, R25, 0x48, !PT ;  /* 0x800000001a197812 */ /* 0x000fc800078e4819 */
[----:B------:R-:W-:Y:S01]  /*d690*/  LOP3.LUT R25, R25, 0x7f800000, RZ, 0xfc, !PT ;  /* 0x7f80000019197812 */ /* 0x000fe200078efcff */
[----:B------:R-:W-:Y:S05]  /*d6a0*/  BRA `(.L_x_250) ;  /* 0x0000005000007947 */ /* 0x000fea0003800000 */
.L_x_244:
[----:B------:R-:W-:Y:S01]  /*d6b0*/  LOP3.LUT R25, R26, 0x80000000, R25, 0x48, !PT ;  /* 0x800000001a197812 */ /* 0x000fe200078e4819 */
[----:B------:R-:W-:Y:S05]  /*d6c0*/  BRA `(.L_x_250) ;  /* 0x0000003000007947 */ /* 0x000fea0003800000 */
.L_x_243:
[----:B------:R-:W0:Y:S01]  /*d6d0*/  MUFU.RSQ R25, -QNAN ;  /* 0xffc0000000197908 */ /* 0x000e220000001400 */
[----:B------:R-:W-:Y:S05]  /*d6e0*/  BRA `(.L_x_250) ;  /* 0x0000001000007947 */ /* 0x000fea0003800000 */
.L_x_242:
[----:B------:R-:W-:Y:S02]  /*d6f0*/  FADD.FTZ R25, R25, R26 ;  /* 0x0000001a19197221 */ /* 0x000fe40000010000 */
.L_x_250:
[----:B------:R-:W-:Y:S05]  /*d700*/  BSYNC B2 ;  /* 0x0000000000027941 */ /* 0x000fea0003800000 */
.L_x_240:
[----:B------:R-:W-:Y:S02]  /*d710*/  MOV R26, R109 ;  /* 0x0000006d001a7202 */ /* 0x000fe40000000f00 */
[----:B------:R-:W-:-:S04]  /*d720*/  MOV R27, 0x0 ;  /* 0x00000000001b7802 */ /* 0x000fc80000000f00 */
[----:B------:R-:W-:Y:S05]  /*d730*/  RET.REL.NODEC R26 `(my_create_soft_contacts_cuda_kernel_backward) ;  /* 0xffff28c01a007950 */ /* 0x000fea0003c3ffff */
.L_x_251:
[----:B------:R-:W-:-:S00]  /*d740*/  BRA `(.L_x_251) ;  /* 0xfffffff000007947 */ /* 0x000fc0000383ffff */
[----:B------:R-:W-:-:S00]  /*d750*/  NOP ;  /* 0x0000000000007918 */ /* 0x000fc00000000000 */
        /* <DEDUP_REMOVED lines=10> */
.L_x_1237:


//--------------------- .text.my_create_soft_contacts_cuda_kernel_forward --------------------------
	.section	.text.my_create_soft_contacts_cuda_kernel_forward,"ax",@progbits
	.sectioninfo	@"SHI_REGISTERS=88"
	.align	128
        .global         my_create_soft_contacts_cuda_kernel_forward
        .type           my_create_soft_contacts_cuda_kernel_forward,@function
        .size           my_create_soft_contacts_cuda_kernel_forward,(.L_x_1241 - my_create_soft_contacts_cuda_kernel_forward)
        .other          my_create_soft_contacts_cuda_kernel_forward,@"STO_CUDA_ENTRY STV_DEFAULT"
my_create_soft_contacts_cuda_kernel_forward:
.text.my_create_soft_contacts_cuda_kernel_forward:
        /* <DEDUP_REMOVED lines=9> */
[----:B------:R-:W-:Y:S01]  /*0090*/  ULDC UR6, c[0x0][0x0] ;  /* 0x0000000000067ab9 */ /* 0x000fe20000000800 */
[----:B------:R-:W-:Y:S01]  /*00a0*/  BSSY B0, `(.L_x_252) ;  /* 0x00006b9000007945 */ /* 0x000fe20003800000 */
[----:B------:R-:W-:Y:S01]  /*00b0*/  ULDC UR7, c[0x0][0xc] ;  /* 0x0000030000077ab9 */ /* 0x000fe20000000800 */
[----:B------:R-:W-:Y:S01]  /*00c0*/  MOV R34, R20 ;  /* 0x0000001400227202 */ /* 0x000fe20000000f00 */
[----:B------:R-:W-:Y:S02]  /*00d0*/  UIMAD.WIDE.U32 UR6, UR6, UR7, URZ ;  /* 0x00000007060672a5 */ /* 0x000fe4000f8e003f */
        /* <DEDUP_REMOVED lines=11> */
[----:B------:R-:W-:Y:S02]  /*0190*/  UMOV UR4, URZ ;  /* 0x0000003f00047c82 */ /* 0x000fe40008000000 */
[----:B------:R-:W-:Y:S02]  /*01a0*/  ULDC UR5, c[0x0][0x164] ;  /* 0x0000590000057ab9 */ /* 0x000fe40000000800 */
[----:B------:R-:W-:Y:S02]  /*01b0*/  USHF.R.S32.HI UR8, URZ, 0x1f, UR8 ;  /* 0x0000001f3f087899 */ /* 0x000fe40008011408 */
        /* <DEDUP_REMOVED lines=11> */
[----:B------:R-:W-:Y:S02]  /*0270*/  UIADD3 UR19, UR7, UR4, URZ ;  /* 0x0000000407137290 */ /* 0x000fe4000fffe03f */
[----:B------:R-:W-:-:S02]  /*0280*/  ULDC.64 UR20, c[0x0][0x118] ;  /* 0x0000460000147ab9 */ /* 0x000fc40000000a00 */
.L_x_395:
[----:B------:R-:W-:Y:S01]  /*0290*/  LOP3.LUT R0, R21, UR5, RZ, 0xfc, !PT ;  /* 0x0000000515007c12 */ /* 0x000fe2000f8efcff */
[----:B------:R-:W-:Y:S01]  /*02a0*/  YIELD ;  /* 0x0000000000007946 */ /* 0x000fe20003800000 */
[----:B------:R-:W-:Y:S02]  /*02b0*/  BSSY B1, `(.L_x_253) ;  /* 0x000001c000017945 */ /* 0x000fe40003800000 */
[----:B------:R-:W-:-:S13]  /*02c0*/  ISETP.NE.U32.AND P0, PT, R0, RZ, PT ;  /* 0x000000ff0000720c */ /* 0x000fda0003f05070 */
[----:B01----:R-:W-:Y:S05]  /*02d0*/  @!P0 BRA `(.L_x_254) ;  /* 0x0000005000008947 */ /* 0x003fea0003800000 */
[----:B------:R-:W-:Y:S02]  /*02e0*/  MOV R6, 0x300 ;  /* 0x0000030000067802 */ /* 0x000fe40000000f00 */
[----:B------:R-:W-:Y:S05]  /*02f0*/  CALL.REL.NOINC `($__internal_4_$__cuda_sm20_div_u64) ;  /* 0x0000695000007944 */ /* 0x000fea0003c00000 */
[----:B------:R-:W-:-:S05]  /*0300*/  IADD3 R39, -R38, RZ, RZ ;  /* 0x000000ff26277210 */ /* 0x000fca0007ffe1ff */
[----:B------:R-:W-:Y:S01]  /*0310*/  IMAD R39, R39, c[0x0][0x164], R34 ;  /* 0x0000590027277a24 */ /* 0x000fe200078e0222 */
[----:B------:R-:W-:Y:S05]  /*0320*/  BRA `(.L_x_255) ;  /* 0x0000014000007947 */ /* 0x000fea0003800000 */
.L_x_254:
        /* <DEDUP_REMOVED lines=20> */
.L_x_255:
[----:B------:R-:W-:Y:S05]  /*0470*/  BSYNC B1 ;  /* 0x0000000000017941 */ /* 0x000fea0003800000 */
.L_x_253:
[----:B------:R-:W-:Y:S02]  /*0480*/  SHF.R.S32.HI R22, RZ, 0x1f, R38 ;  /* 0x0000001fff167819 */ /* 0x000fe40000011426 */
[----:B------:R-:W-:-:S03]  /*0490*/  MOV R3, c[0x0][0x210] ;  /* 0x0000840000037a02 */ /* 0x000fc60000000f00 */
[----:B------:R-:W-:Y:S02]  /*04a0*/  IMAD R5, R22, c[0x0][0x210], RZ ;  /* 0x0000840016057a24 */ /* 0x000fe400078e02ff */
[----:B------:R-:W-:-:S04]  /*04b0*/  IMAD.WIDE.U32 R2, R38, R3, c[0x0][0x1f0] ;  /* 0x00007c0026027625 */ /* 0x000fc800078e0003 */
[----:B------:R-:W-:-:S05]  /*04c0*/  IMAD R5, R38, UR8, R5 ;  /* 0x0000000826057c24 */ /* 0x000fca000f8e0205 */
[----:B------:R-:W-:-:S05]  /*04d0*/  IADD3 R3, R3, R5, RZ ;  /* 0x0000000503037210 */ /* 0x000fca0007ffe0ff */
[----:B------:R-:W2:Y:S02]  /*04e0*/  LDG.E R2, [R2.64] ;  /* 0x0000001402027981 */ /* 0x000ea4000c1e1900 */
[----:B--2---:R-:W-:-:S04]  /*04f0*/  LOP3.LUT R0, R2, 0x1, RZ, 0xc0, !PT ;  /* 0x0000000102007812 */ /* 0x004fc800078ec0ff */
[----:B------:R-:W-:-:S13]  /*0500*/  ISETP.NE.U32.AND P0, PT, R0, 0x1, PT ;  /* 0x000000010000780c */ /* 0x000fda0003f05070 */
[----:B------:R-:W-:Y:S05]  /*0510*/  @P0 EXIT ;  /* 0x000000000000094d */ /* 0x000fea0003800000 */
[----:B------:R-:W-:Y:S02]  /*0520*/  SHF.R.S32.HI R5, RZ, 0x1f, R39 ;  /* 0x0000001fff057819 */ /* 0x000fe40000011427 */
[----:B------:R-:W-:-:S03]  /*0530*/  MOV R2, c[0x0][0x2b8] ;  /* 0x0000ae0000027a02 */ /* 0x000fc60000000f00 */
[----:B------:R-:W-:Y:S02]  /*0540*/  IMAD R0, R5, c[0x0][0x2b8], RZ ;  /* 0x0000ae0005007a24 */ /* 0x000fe400078e02ff */
[----:B------:R-:W-:-:S04]  /*0550*/  IMAD.WIDE.U32 R2, R39, R2, c[0x0][0x298] ;  /* 0x0000a60027027625 */ /* 0x000fc800078e0002 */
[----:B------:R-:W-:-:S05]  /*0560*/  IMAD R7, R39, UR9, R0 ;  /* 0x0000000927077c24 */ /* 0x000fca000f8e0200 */
[----:B------:R-:W-:-:S06]  /*0570*/  IADD3 R3, R3, R7, RZ ;  /* 0x0000000703037210 */ /* 0x000fcc0007ffe0ff */
[----:B------:R0:W2:Y:S01]  /*0580*/  LDG.E R3, [R2.64] ;  /* 0x0000001402037981 */ /* 0x0000a2000c1e1900 */
[----:B------:R-:W-:Y:S01]  /*0590*/  MOV R8, c[0x0][0x280] ;  /* 0x0000a00000087a02 */ /* 0x000fe20000000f00 */
[----:B------:R-:W-:Y:S01]  /*05a0*/  IMAD R4, R5, c[0x0][0x280], RZ ;  /* 0x0000a00005047a24 */ /* 0x000fe200078e02ff */
[----:B------:R-:W-:Y:S02]  /*05b0*/  MOV R52, RZ ;  /* 0x000000ff00347202 */ /* 0x000fe40000000f00 */
[----:B------:R-:W-:Y:S01]  /*05c0*/  MOV R16, RZ ;  /* 0x000000ff00107202 */ /* 0x000fe20000000f00 */
[----:B------:R-:W-:-:S04]  /*05d0*/  IMAD.WIDE.U32 R8, R39, R8, c[0x0][0x260] ;  /* 0x0000980027087625 */ /* 0x000fc800078e0008 */
[----:B------:R-:W-:-:S05]  /*05e0*/  IMAD R13, R39, UR12, R4 ;  /* 0x0000000c270d7c24 */ /* 0x000fca000f8e0204 */
[----:B------:R-:W-:Y:S02]  /*05f0*/  IADD3 R9, R9, R13, RZ ;  /* 0x0000000d09097210 */ /* 0x000fe40007ffe0ff */
[----:B------:R-:W-:-:S03]  /*0600*/  MOV R18, RZ ;  /* 0x000000ff00127202 */ /* 0x000fc60000000f00 */
[----:B------:R1:W3:Y:S04]  /*0610*/  LDG.E R41, [R8.64+0x4] ;  /* 0x0000041408297981 */ /* 0x0002e8000c1e1900 */
[----:B------:R1:W4:Y:S04]  /*0620*/  LDG.E R42, [R8.64] ;  /* 0x00000014082a7981 */ /* 0x000328000c1e1900 */
[----:B------:R1:W3:Y:S04]  /*0630*/  LDG.E R43, [R8.64+0x8] ;  /* 0x00000814082b7981 */ /* 0x0002e8000c1e1900 */
[----:B------:R1:W3:Y:S01]  /*0640*/  LDG.E R44, [R8.64+0x18] ;  /* 0x00001814082c7981 */ /* 0x0002e2000c1e1900 */
[----:B------:R-:W-:-:S03]  /*0650*/  CS2R R12, SRZ ;  /* 0x00000000000c7805 */ /* 0x000fc6000001ff00 */
[----:B------:R1:W3:Y:S01]  /*0660*/  LDG.E R45, [R8.64+0x10] ;  /* 0x00001014082d7981 */ /* 0x0002e2000c1e1900 */
[----:B------:R-:W-:-:S03]  /*0670*/  MOV R10, c[0x0][0x2f0] ;  /* 0x0000bc00000a7a02 */ /* 0x000fc60000000f00 */
[----:B------:R1:W3:Y:S01]  /*0680*/  LDG.E R46, [R8.64+0xc] ;  /* 0x00000c14082e7981 */ /* 0x0002e2000c1e1900 */
[----:B0-----:R-:W-:Y:S01]  /*0690*/  SHF.R.S32.HI R2, RZ, 0x1f, R10 ;  /* 0x0000001fff027819 */ /* 0x001fe2000001140a */
[----:B------:R-:W-:Y:S02]  /*06a0*/  IMAD R4, R5, c[0x0][0x2f0], RZ ;  /* 0x0000bc0005047a24 */ /* 0x000fe400078e02ff */
[----:B------:R1:W3:Y:S01]  /*06b0*/  LDG.E R47, [R8.64+0x14] ;  /* 0x00001414082f7981 */ /* 0x0002e2000c1e1900 */
[----:B------:R-:W-:Y:S01]  /*06c0*/  MOV R14, RZ ;  /* 0x000000ff000e7202 */ /* 0x000fe20000000f00 */
[----:B------:R-:W-:Y:S01]  /*06d0*/  IMAD R19, R2, R39, R4 ;  /* 0x0000002702137224 */ /* 0x000fe200078e0204 */
[----:B--2---:R-:W-:-:S13]  /*06e0*/  ISETP.GE.AND P0, PT, R3, RZ, PT ;  /* 0x000000ff0300720c */ /* 0x004fda0003f06270 */
[----:B------:R-:W-:Y:S02]  /*06f0*/  @P0 SHF.R.S32.HI R0, RZ, 0x1f, R3 ;  /* 0x0000001fff000819 */ /* 0x000fe40000011403 */
[----:B------:R-:W-:-:S03]  /*0700*/  @P0 MOV R6, c[0x0][0x248] ;  /* 0x0000920000060a02 */ /* 0x000fc60000000f00 */
[----:B------:R-:W-:Y:S02]  /*0710*/  @P0 IMAD R0, R0, c[0x0][0x248], RZ ;  /* 0x0000920000000a24 */ /* 0x000fe400078e02ff */
[----:B------:R-:W-:-:S04]  /*0720*/  @P0 IMAD.WIDE.U32 R6, R3, R6, c[0x0][0x228] ;  /* 0x00008a0003060625 */ /* 0x000fc800078e0006 */
[----:B------:R-:W-:Y:S01]  /*0730*/  @P0 IMAD R11, R3, UR13, R0 ;  /* 0x0000000d030b0c24 */ /* 0x000fe2000f8e0200 */
[----:B------:R-:W-:-:S04]  /*0740*/  MOV R0, 0x3f800000 ;  /* 0x3f80000000007802 */ /* 0x000fc80000000f00 */
[----:B------:R-:W-:-:S05]  /*0750*/  @P0 IADD3 R7, R7, R11, RZ ;  /* 0x0000000b07070210 */ /* 0x000fca0007ffe0ff */
[----:B------:R0:W3:Y:S04]  /*0760*/  @P0 LDG.E R52, [R6.64+0x10] ;  /* 0x0000101406340981 */ /* 0x0000e8000c1e1900 */
[----:B------:R0:W4:Y:S04]  /*0770*/  @P0 LDG.E R16, [R6.64+0xc] ;  /* 0x00000c1406100981 */ /* 0x000128000c1e1900 */
[----:B------:R0:W2:Y:S04]  /*0780*/  @P0 LDG.E R18, [R6.64+0x14] ;  /* 0x0000141406120981 */ /* 0x0000a8000c1e1900 */
[----:B------:R0:W2:Y:S01]  /*0790*/  @P0 LDG.E R0, [R6.64+0x18] ;  /* 0x0000181406000981 */ /* 0x0000a2000c1e1900 */
[----:B------:R-:W-:Y:S01]  /*07a0*/  IMAD R3, R22, c[0x0][0x1a0], RZ ;  /* 0x0000680016037a24 */ /* 0x000fe200078e02ff */
[----:B------:R-:W-:-:S02]  /*07b0*/  MOV R11, c[0x0][0x1a0] ;  /* 0x00006800000b7a02 */ /* 0x000fc40000000f00 */
[----:B------:R0:W2:Y:S01]  /*07c0*/  @P0 LDG.E R13, [R6.64+0x4] ;  /* 0x00000414060d0981 */ /* 0x0000a2000c1e1900 */
[C---:B------:R-:W-:Y:S02]  /*07d0*/  IMAD R15, R38.reuse, UR10, R3 ;  /* 0x0000000a260f7c24 */ /* 0x040fe4000f8e0203 */
[----:B------:R-:W-:Y:S01]  /*07e0*/  IMAD.WIDE.U32 R2, R38, R11, c[0x0][0x180] ;  /* 0x0000600026027625 */ /* 0x000fe200078e000b */
[----:B------:R0:W2:Y:S04]  /*07f0*/  @P0 LDG.E R12, [R6.64] ;  /* 0x00000014060c0981 */ /* 0x0000a8000c1e1900 */
[----:B------:R0:W2:Y:S01]  /*0800*/  @P0 LDG.E R14, [R6.64+0x8] ;  /* 0x00000814060e0981 */ /* 0x0000a2000c1e1900 */
[----:B------:R-:W-:-:S05]  /*0810*/  IADD3 R3, R3, R15, RZ ;  /* 0x0000000f03037210 */ /* 0x000fca0007ffe0ff */
[----:B------:R0:W2:Y:S04]  /*0820*/  LDG.E R23, [R2.64+0x4] ;  /* 0x0000041402177981 */ /* 0x0000a8000c1e1900 */
[----:B------:R0:W2:Y:S04]  /*0830*/  LDG.E R24, [R2.64] ;  /* 0x0000001402187981 */ /* 0x0000a8000c1e1900 */
[----:B------:R0:W2:Y:S01]  /*0840*/  LDG.E R26, [R2.64+0x8] ;  /* 0x00000814021a7981 */ /* 0x0000a2000c1e1900 */
[----:B------:R-:W-:-:S05]  /*0850*/  IMAD.WIDE.U32 R10, R39, R10, c[0x0][0x2d0] ;  /* 0x0000b400270a7625 */ /* 0x000fca00078e000a */
[----:B------:R-:W-:-:S05]  /*0860*/  IADD3 R11, R11, R19, RZ ;  /* 0x000000130b0b7210 */ /* 0x000fca0007ffe0ff */
[----:B------:R0:W2:Y:S01]  /*0870*/  LDG.E R19, [R10.64] ;  /* 0x000000140a137981 */ /* 0x0000a2000c1e1900 */
[----:B------:R-:W-:Y:S01]  /*0880*/  MOV R20, c[0x0][0x3d0] ;  /* 0x0000f40000147a02 */ /* 0x000fe20000000f00 */
[----:B-1----:R-:W-:Y:S02]  /*0890*/  IMAD R9, R22, c[0x0][0x1d8], RZ ;  /* 0x0000760016097a24 */ /* 0x002fe400078e02ff */
[----:B------:R-:W-:Y:S01]  /*08a0*/  IMAD R8, R5, c[0x0][0x3d0], RZ ;  /* 0x0000f40005087a24 */ /* 0x000fe200078e02ff */
[----:B------:R-:W-:Y:S01]  /*08b0*/  SHF.R.S32.HI R4, RZ, 0x1f, R20 ;  /* 0x0000001fff047819 */ /* 0x000fe20000011414 */
[----:B------:R-:W-:Y:S01]  /*08c0*/  IMAD R15, R38, UR11, R9 ;  /* 0x0000000b260f7c24 */ /* 0x000fe2000f8e0209 */
[----:B0-----:R-:W-:-:S03]  /*08d0*/  MOV R7, c[0x0][0x1d8] ;  /* 0x0000760000077a02 */ /* 0x001fc60000000f00 */
[----:B------:R-:W-:Y:S02]  /*08e0*/  IMAD R11, R4, R39, R8 ;  /* 0x00000027040b7224 */ /* 0x000fe400078e0208 */
[----:B------:R-:W-:-:S05]  /*08f0*/  IMAD.WIDE.U32 R8, R39, R20, c[0x0][0x3b0] ;  /* 0x0000ec0027087625 */ /* 0x000fca00078e0014 */
[----:B------:R-:W-:Y:S01]  /*0900*/  IADD3 R3, R9, R11, RZ ;  /* 0x0000000b09037210 */ /* 0x000fe20007ffe0ff */
[----:B------:R-:W-:Y:S01]  /*0910*/  IMAD.WIDE.U32 R6, R38, R7, c[0x0][0x1b8] ;  /* 0x00006e0026067625 */ /* 0x000fe200078e0007 */
[----:B------:R-:W-:-:S04]  /*0920*/  MOV R2, R8 ;  /* 0x0000000800027202 */ /* 0x000fc80000000f00 */
[----:B------:R-:W-:Y:S01]  /*0930*/  IADD3 R7, R7, R15, RZ ;  /* 0x0000000f07077210 */ /* 0x000fe20007ffe0ff */
[----:B------:R0:W5:Y:S04]  /*0940*/  LDG.E R49, [R2.64] ;  /* 0x0000001402317981 */ /* 0x000168000c1e1900 */
[----:B------:R1:W5:Y:S04]  /*0950*/  LDG.E R4, [R6.64] ;  /* 0x0000001406047981 */ /* 0x000368000c1e1900 */
[----:B------:R0:W5:Y:S04]  /*0960*/  LDG.E R51, [R2.64+0x4] ;  /* 0x0000041402337981 */ /* 0x000168000c1e1900 */
[----:B------:R0:W5:Y:S01]  /*0970*/  LDG.E R56, [R2.64+0x8] ;  /* 0x0000081402387981 */ /* 0x000162000c1e1900 */
[----:B------:R-:W-:Y:S01]  /*0980*/  BSSY B1, `(.L_x_256) ;  /* 0x0000599000017945 */ /* 0x000fe20003800000 */
[----:B---3--:R-:W-:-:S04]  /*0990*/  FMUL R9, R41, R52 ;  /* 0x0000003429097220 */ /* 0x008fc80000400000 */
[----:B----4-:R-:W-:-:S04]  /*09a0*/  FFMA R8, R42, R16, R9 ;  /* 0x000000102a087223 */ /* 0x010fc80000000009 */
[-C--:B--2---:R-:W-:Y:S01]  /*09b0*/  FFMA R8, R43, R18.reuse, R8 ;  /* 0x000000122b087223 */ /* 0x084fe20000000008 */
[----:B------:R-:W-:Y:S01]  /*09c0*/  FMUL R10, R41, R18 ;  /* 0x00000012290a7220 */ /* 0x000fe20000400000 */
[----:B------:R-:W-:Y:S02]  /*09d0*/  FADD R9, R0, R0 ;  /* 0x0000000000097221 */ /* 0x000fe40000000000 */
[----:B-1----:R-:W-:Y:S01]  /*09e0*/  FADD R7, R8, R8 ;  /* 0x0000000808077221 */ /* 0x002fe20000000000 */
[----:B------:R-:W-:Y:S01]  /*09f0*/  FMUL R11, R43, R16 ;  /* 0x000000102b0b7220 */ /* 0x000fe20000400000 */
[----:B------:R-:W-:Y:S01]  /*0a00*/  FFMA R6, R9, R0, -1 ;  /* 0xbf80000009067423 */ /* 0x000fe20000000000 */
[----:B------:R-:W-:Y:S01]  /*0a10*/  FFMA R9, R43, R52, -R10 ;  /* 0x000000342b097223 */ /* 0x000fe2000000080a */
[----:B0-----:R-:W-:Y:S01]  /*0a20*/  FMUL R3, R7, R16 ;  /* 0x0000001007037220 */ /* 0x001fe20000400000 */
[----:B------:R-:W-:Y:S02]  /*0a30*/  FFMA R11, R42, R18, -R11 ;  /* 0x000000122a0b7223 */ /* 0x000fe4000000080b */
[----:B------:R-:W-:Y:S01]  /*0a40*/  FMUL R2, R9, R0 ;  /* 0x0000000009027220 */ /* 0x000fe20000400000 */
[----:B------:R-:W-:Y:S01]  /*0a50*/  FFMA R3, R6, R42, R3 ;  /* 0x0000002a06037223 */ /* 0x000fe20000000003 */
[----:B------:R-:W-:Y:S01]  /*0a60*/  FMUL R8, R11, R0 ;  /* 0x000000000b087220 */ /* 0x000fe20000400000 */
[----:B------:R-:W-:-:S02]  /*0a70*/  FMUL R11, R7, R52 ;  /* 0x00000034070b7220 */ /* 0x000fc40000400000 */
[----:B------:R-:W-:Y:S01]  /*0a80*/  FFMA R3, R2, 2, R3 ;  /* 0x4000000002037823 */ /* 0x000fe20000000003 */
[----:B------:R-:W-:Y:S01]  /*0a90*/  FMUL R2, R44, R52 ;  /* 0x000000342c027220 */ /* 0x000fe20000400000 */
[----:B------:R-:W-:Y:S01]  /*0aa0*/  FMUL R10, R7, R18 ;  /* 0x00000012070a7220 */ /* 0x000fe20000400000 */
[----:B------:R-:W-:Y:S01]  /*0ab0*/  FMUL R20, R42, R52 ;  /* 0x000000342a147220 */ /* 0x000fe20000400000 */
[----:B------:R-:W-:Y:S01]  /*0ac0*/  FFMA R11, R6, R41, R11 ;  /* 0x00000029060b7223 */ /* 0x000fe2000000000b */
[C---:B------:R-:W-:Y:S01]  /*0ad0*/  FMUL R7, R44.reuse, R16 ;  /* 0x000000102c077220 */ /* 0x040fe20000400000 */
[----:B------:R-:W-:Y:S01]  /*0ae0*/  FFMA R9, R45, R0, R2 ;  /* 0x000000002d097223 */ /* 0x000fe20000000002 */
[----:B------:R-:W-:Y:S01]  /*0af0*/  FMUL R2, R44, R18 ;  /* 0x000000122c027220 */ /* 0x000fe20000400000 */
[----:B------:R-:W-:Y:S01]  /*0b00*/  FFMA R15, R41, R16, -R20 ;  /* 0x00000010290f7223 */ /* 0x000fe20000000814 */
[----:B------:R-:W-:Y:S01]  /*0b10*/  FFMA R8, R8, 2, R11 ;  /* 0x4000000008087823 */ /* 0x000fe2000000000b */
[C---:B------:R-:W-:Y:S01]  /*0b20*/  FFMA R7, R46.reuse, R0, R7 ;  /* 0x000000002e077223 */ /* 0x040fe20000000007 */
[C---:B------:R-:W-:Y:S01]  /*0b30*/  FFMA R9, R46.reuse, R18, R9 ;  /* 0x000000122e097223 */ /* 0x040fe20000000009 */
[----:B------:R-:W-:Y:S01]  /*0b40*/  FMUL R11, R46, R16 ;  /* 0x000000102e0b7220 */ /* 0x000fe20000400000 */
[-C--:B------:R-:W-:Y:S01]  /*0b50*/  FFMA R2, R47, R0.reuse, R2 ;  /* 0x000000002f027223 */ /* 0x080fe20000000002 */
[----:B------:R-:W-:Y:S01]  /*0b60*/  FFMA R10, R6, R43, R10 ;  /* 0x0000002b060a7223 */ /* 0x000fe2000000000a */
[----:B------:R-:W-:Y:S01]  /*0b70*/  FMUL R15, R15, R0 ;  /* 0x000000000f0f7220 */ /* 0x000fe20000400000 */
[----:B------:R-:W-:Y:S01]  /*0b80*/  FADD R13, R8, R13 ;  /* 0x0000000d080d7221 */ /* 0x000fe20000000000 */
[C---:B------:R-:W-:Y:S01]  /*0b90*/  FFMA R7, R47.reuse, R52, R7 ;  /* 0x000000342f077223 */ /* 0x040fe20000000007 */
[----:B------:R-:W-:Y:S01]  /*0ba0*/  FFMA R48, R47, -R16, R9 ;  /* 0x800000102f307223 */ /* 0x000fe20000000009 */
[----:B------:R-:W-:Y:S01]  /*0bb0*/  FFMA R11, R44, R0, -R11 ;  /* 0x000000002c0b7223 */ /* 0x000fe2000000080b */
[----:B------:R-:W-:Y:S01]  /*0bc0*/  FFMA R9, R45, R16, R2 ;  /* 0x000000102d097223 */ /* 0x000fe20000000002 */
[----:B------:R-:W-:Y:S01]  /*0bd0*/  FFMA R15, R15, 2, R10 ;  /* 0x400000000f0f7823 */ /* 0x000fe2000000000a */
[----:B------:R-:W-:Y:S01]  /*0be0*/  FADD R3, R3, R12 ;  /* 0x0000000c03037221 */ /* 0x000fe20000000000 */
[----:B------:R-:W-:Y:S01]  /*0bf0*/  FFMA R50, R45, -R18, R7 ;  /* 0x800000122d327223 */ /* 0x000fe20000000007 */
[----:B------:R-:W-:Y:S01]  /*0c00*/  FMUL R2, R13, R48 ;  /* 0x000000300d027220 */ /* 0x000fe20000400000 */
[-C--:B------:R-:W-:Y:S01]  /*0c10*/  FFMA R0, R45, -R52.reuse, R11 ;  /* 0x800000342d007223 */ /* 0x080fe2000000000b */
[----:B------:R-:W-:Y:S01]  /*0c20*/  FADD R15, R15, R14 ;  /* 0x0000000e0f0f7221 */ /* 0x000fe20000000000 */
[----:B------:R-:W-:Y:S01]  /*0c30*/  FFMA R52, R46, -R52, R9 ;  /* 0x800000342e347223 */ /* 0x000fe20000000009 */
[----:B------:R-:W-:Y:S01]  /*0c40*/  FFMA R2, R3, -R50, -R2 ;  /* 0x8000003203027223 */ /* 0x000fe20000000802 */
[----:B------:R-:W-:-:S03]  /*0c50*/  FFMA R53, R47, -R18, R0 ;  /* 0x800000122f357223 */ /* 0x000fc60000000000 */
[----:B------:R-:W-:Y:S01]  /*0c60*/  FFMA R2, -R15, R52, R2 ;  /* 0x000000340f027223 */ /* 0x000fe20000000102 */
[----:B------:R-:W-:Y:S01]  /*0c70*/  FMUL R9, R23, R48 ;  /* 0x0000003017097220 */ /* 0x000fe20000400000 */
[----:B------:R-:W-:Y:S02]  /*0c80*/  FADD R54, R53, R53 ;  /* 0x0000003535367221 */ /* 0x000fe40000000000 */
[----:B------:R-:W-:Y:S01]  /*0c90*/  FADD R7, R2, R2 ;  /* 0x0000000202077221 */ /* 0x000fe20000000000 */
[----:B------:R-:W-:Y:S01]  /*0ca0*/  FMUL R2, R13, R50 ;  /* 0x000000320d027220 */ /* 0x000fe20000400000 */
[----:B------:R-:W-:Y:S01]  /*0cb0*/  FMUL R6, R3, R52 ;  /* 0x0000003403067220 */ /* 0x000fe20000400000 */
[----:B------:R-:W-:Y:S01]  /*0cc0*/  FFMA R11, R24, -R50, -R9 ;  /* 0x80000032180b7223 */ /* 0x000fe20000000809 */
[----:B------:R-:W-:Y:S01]  /*0cd0*/  FFMA R54, R53, R54, -1 ;  /* 0xbf80000035367423 */ /* 0x000fe20000000036 */
[-C--:B------:R-:W-:Y:S01]  /*0ce0*/  FMUL R9, R50, R7.reuse ;  /* 0x0000000732097220 */ /* 0x080fe20000400000 */
[----:B------:R-:W-:Y:S01]  /*0cf0*/  FFMA R8, R3, R48, -R2 ;  /* 0x0000003003087223 */ /* 0x000fe20000000802 */
[----:B------:R-:W-:Y:S01]  /*0d00*/  FMUL R2, R48, R7 ;  /* 0x0000000730027220 */ /* 0x000fe20000400000 */
[C---:B------:R-:W-:Y:S01]  /*0d10*/  FFMA R6, R15.reuse, R50, -R6 ;  /* 0x000000320f067223 */ /* 0x040fe20000000806 */
[----:B------:R-:W-:Y:S01]  /*0d20*/  FMUL R0, R15, R48 ;  /* 0x000000300f007220 */ /* 0x000fe20000400000 */
[----:B------:R-:W-:Y:S01]  /*0d30*/  FFMA R11, -R26, R52, R11 ;  /* 0x000000341a0b7223 */ /* 0x000fe2000000010b */
[-C--:B------:R-:W-:Y:S01]  /*0d40*/  FFMA R9, R3, R54.reuse, -R9 ;  /* 0x0000003603097223 */ /* 0x080fe20000000809 */
[----:B------:R-:W-:Y:S01]  /*0d50*/  FFMA R2, R13, R54, -R2 ;  /* 0x000000360d027223 */ /* 0x000fe20000000802 */
[----:B------:R-:W-:Y:S01]  /*0d60*/  FMUL R3, R53, R6 ;  /* 0x0000000635037220 */ /* 0x000fe20000400000 */
[----:B------:R-:W-:Y:S01]  /*0d70*/  FFMA R0, R13, R52, -R0 ;  /* 0x000000340d007223 */ /* 0x000fe20000000800 */
[----:B------:R-:W-:-:S02]  /*0d80*/  FADD R11, R11, R11 ;  /* 0x0000000b0b0b7221 */ /* 0x000fc40000000000 */
[----:B------:R-:W-:Y:S01]  /*0d90*/  FFMA R2, R3, 2, R2 ;  /* 0x4000000003027823 */ /* 0x000fe20000000002 */
[----:B------:R-:W-:Y:S01]  /*0da0*/  FMUL R0, R53, R0 ;  /* 0x0000000035007220 */ /* 0x000fe20000400000 */
[-C--:B------:R-:W-:Y:S01]  /*0db0*/  FMUL R3, R50, R11.reuse ;  /* 0x0000000b32037220 */ /* 0x080fe20000400000 */
[----:B------:R-:W-:Y:S02]  /*0dc0*/  FMUL R13, R23, R50 ;  /* 0x00000032170d7220 */ /* 0x000fe40000400000 */
[----:B------:R-:W-:Y:S01]  /*0dd0*/  FFMA R0, R0, 2, R9 ;  /* 0x4000000000007823 */ /* 0x000fe20000000009 */
[----:B------:R-:W-:Y:S01]  /*0de0*/  FFMA R6, R24, R54, -R3 ;  /* 0x0000003618067223 */ /* 0x000fe20000000803 */
[----:B------:R-:W-:Y:S01]  /*0df0*/  FMUL R9, R26, R48 ;  /* 0x000000301a097220 */ /* 0x000fe20000400000 */
[C---:B------:R-:W-:Y:S01]  /*0e00*/  FMUL R3, R24.reuse, R52 ;  /* 0x0000003418037220 */ /* 0x040fe20000400000 */
[----:B------:R-:W-:Y:S01]  /*0e10*/  ISETP.NE.AND P3, PT, R19, 0x5, PT ;  /* 0x000000051300780c */ /* 0x000fe20003f65270 */
[----:B------:R-:W-:Y:S01]  /*0e20*/  FFMA R14, R24, R48, -R13 ;  /* 0x00000030180e7223 */ /* 0x000fe2000000080d */
[----:B------:R-:W-:Y:S01]  /*0e30*/  FMUL R13, R48, R11 ;  /* 0x0000000b300d7220 */ /* 0x000fe20000400000 */
[C---:B------:R-:W-:Y:S01]  /*0e40*/  FMUL R7, R52.reuse, R7 ;  /* 0x0000000734077220 */ /* 0x040fe20000400000 */
[----:B------:R-:W-:Y:S01]  /*0e50*/  FMUL R11, R52, R11 ;  /* 0x0000000b340b7220 */ /* 0x000fe20000400000 */
[----:B------:R-:W-:Y:S01]  /*0e60*/  FFMA R10, R23, R52, -R9 ;  /* 0x00000034170a7223 */ /* 0x000fe20000000809 */
[C---:B------:R-:W-:Y:S01]  /*0e70*/  FFMA R12, R26.reuse, R50, -R3 ;  /* 0x000000321a0c7223 */ /* 0x040fe20000000803 */
[-C--:B------:R-:W-:Y:S01]  /*0e80*/  FFMA R7, R15, R54.reuse, -R7 ;  /* 0x000000360f077223 */ /* 0x080fe20000000807 */
[-C--:B------:R-:W-:Y:S01]  /*0e90*/  FFMA R13, R23, R54.reuse, -R13 ;  /* 0x00000036170d7223 */ /* 0x080fe2000000080d */
[----:B------:R-:W-:Y:S01]  /*0ea0*/  FFMA R11, R26, R54, -R11 ;  /* 0x000000361a0b7223 */ /* 0x000fe2000000080b */
[C---:B------:R-:W-:Y:S01]  /*0eb0*/  FMUL R8, R53.reuse, R8 ;  /* 0x0000000835087220 */ /* 0x040fe20000400000 */
[C---:B------:R-:W-:Y:S01]  /*0ec0*/  FMUL R9, R53.reuse, R10 ;  /* 0x0000000a35097220 */ /* 0x040fe20000400000 */
[C---:B------:R-:W-:Y:S01]  /*0ed0*/  FMUL R12, R53.reuse, R12 ;  /* 0x0000000c350c7220 */ /* 0x040fe20000400000 */
[----:B------:R-:W-:Y:S01]  /*0ee0*/  FMUL R14, R53, R14 ;  /* 0x0000000e350e7220 */ /* 0x000fe20000400000 */
[----:B------:R-:W-:Y:S01]  /*0ef0*/  FFMA R3, R8, 2, R7 ;  /* 0x4000000008037823 */ /* 0x000fe20000000007 */
[----:B------:R-:W-:Y:S01]  /*0f00*/  FFMA R9, R9, 2, R6 ;  /* 0x4000000009097823 */ /* 0x000fe20000000006 */
[----:B------:R-:W-:Y:S01]  /*0f10*/  FFMA R13, R12, 2, R13 ;  /* 0x400000000c0d7823 */ /* 0x000fe2000000000d */
[----:B------:R-:W-:-:S02]  /*0f20*/  FFMA R14, R14, 2, R11 ;  /* 0x400000000e0e7823 */ /* 0x000fc4000000000b */
[----:B------:R-:W-:Y:S01]  /*0f30*/  FADD R0, -R0, R9 ;  /* 0x0000000900007221 */ /* 0x000fe20000000100 */
[----:B------:R-:W-:Y:S01]  /*0f40*/  FADD R2, -R2, R13 ;  /* 0x0000000d02027221 */ /* 0x000fe20000000100 */
[----:B------:R-:W-:Y:S01]  /*0f50*/  FADD R3, -R3, R14 ;  /* 0x0000000e03037221 */ /* 0x000fe20000000100 */
[----:B------:R-:W-:Y:S05]  /*0f60*/  @!P3 BRA `(.L_x_257) ;  /* 0x000000700000b947 */ /* 0x000fea0003800000 */
[----:B-----5:R-:W-:Y:S01]  /*0f70*/  FADD R4, R4, c[0x0][0x3e8] ;  /* 0x0000fa0004047621 */ /* 0x020fe20000000000 */
[----:B------:R-:W-:Y:S01]  /*0f80*/  MOV R16, RZ ;  /* 0x000000ff00107202 */ /* 0x000fe20000000f00 */
[----:B------:R-:W-:Y:S01]  /*0f90*/  CS2R R10, SRZ ;  /* 0x00000000000a7805 */ /* 0x000fe2000001ff00 */
[----:B------:R-:W-:Y:S02]  /*0fa0*/  MOV R30, RZ ;  /* 0x000000ff001e7202 */ /* 0x000fe40000000f00 */
[----:B------:R-:W-:Y:S02]  /*0fb0*/  MOV R5, RZ ;  /* 0x000000ff00057202 */ /* 0x000fe40000000f00 */
[----:B------:R-:W-:Y:S01]  /*0fc0*/  MOV R13, RZ ;  /* 0x000000ff000d7202 */ /* 0x000fe20000000f00 */
[----:B------:R-:W-:Y:S05]  /*0fd0*/  BRA `(.L_x_258) ;  /* 0x0000533000007947 */ /* 0x000fea0003800000 */
.L_x_257:
[----:B-----5:R-:W0:Y:S01]  /*0fe0*/  MUFU.RCP R6, R49 ;  /* 0x0000003100067308 */ /* 0x020e220000001000 */
[----:B------:R-:W-:Y:S01]  /*0ff0*/  MOV R12, c[0x0][0x398] ;  /* 0x0000e600000c7a02 */ /* 0x000fe20000000f00 */
[----:B------:R-:W-:Y:S01]  /*1000*/  IMAD R5, R5, c[0x0][0x398], RZ ;  /* 0x0000e60005057a24 */ /* 0x000fe200078e02ff */
[----:B------:R-:W-:Y:S02]  /*1010*/  BSSY B4, `(.L_x_259) ;  /* 0x0000011000047945 */ /* 0x000fe40003800000 */
[----:B------:R-:W-:-:S03]  /*1020*/  SHF.R.S32.HI R10, RZ, 0x1f, R12 ;  /* 0x0000001fff0a7819 */ /* 0x000fc6000001140c */
[----:B------:R-:W1:Y:S02]  /*1030*/  FCHK P0, R0, R49 ;  /* 0x0000003100007302 */ /* 0x000e640000000000 */
[----:B------:R-:W-:Y:S01]  /*1040*/  IMAD R9, R10, R39, R5 ;  /* 0x000000270a097224 */ /* 0x000fe200078e0205 */
[----:B0-----:R-:W-:-:S04]  /*1050*/  FFMA R7, -R49, R6, 1 ;  /* 0x3f80000031077423 */ /* 0x001fc80000000106 */
[----:B------:R-:W-:Y:S01]  /*1060*/  FFMA R55, R6, R7, R6 ;  /* 0x0000000706377223 */ /* 0x000fe20000000006 */
[----:B------:R-:W-:-:S03]  /*1070*/  IMAD.WIDE.U32 R6, R39, R12, c[0x0][0x378] ;  /* 0x0000de0027067625 */ /* 0x000fc600078e000c */
[----:B------:R-:W-:Y:S02]  /*1080*/  FFMA R8, R0, R55, RZ ;  /* 0x0000003700087223 */ /* 0x000fe400000000ff */
[----:B------:R-:W-:Y:S02]  /*1090*/  IADD3 R13, R7, R9, RZ ;  /* 0x00000009070d7210 */ /* 0x000fe40007ffe0ff */
[----:B------:R-:W-:-:S04]  /*10a0*/  FFMA R5, -R49, R8, R0 ;  /* 0x0000000831057223 */ /* 0x000fc80000000100 */
[----:B------:R-:W-:Y:S01]  /*10b0*/  FFMA R55, R55, R5, R8 ;  /* 0x0000000537377223 */ /* 0x000fe20000000008 */
[----:B-1----:R-:W-:Y:S05]  /*10c0*/  @!P0 BRA `(.L_x_260) ;  /* 0x0000005000008947 */ /* 0x002fea0003800000 */
[----:B------:R-:W-:Y:S02]  /*10d0*/  MOV R19, R0 ;  /* 0x0000000000137202 */ /* 0x000fe40000000f00 */
[----:B------:R-:W-:Y:S02]  /*10e0*/  MOV R22, R49 ;  /* 0x0000003100167202 */ /* 0x000fe40000000f00 */
[----:B------:R-:W-:Y:S02]  /*10f0*/  MOV R78, 0x1110 ;  /* 0x00001110004e7802 */ /* 0x000fe40000000f00 */
[----:B------:R-:W-:Y:S05]  /*1100*/  CALL.REL.NOINC `($__internal_7_$__cuda_sm3x_div_rn_noftz_f32_slowpath) ;  /* 0x0000642000007944 */ /* 0x000fea0003c00000 */
[----:B------:R-:W-:Y:S02]  /*1110*/  MOV R55, R19 ;  /* 0x0000001300377202 */ /* 0x000fe40000000f00 */
.L_x_260:
[----:B------:R-:W-:Y:S05]  /*1120*/  BSYNC B4 ;  /* 0x0000000000047941 */ /* 0x000fea0003800000 */
.L_x_259:
        /* <DEDUP_REMOVED lines=14> */
.L_x_262:
[----:B------:R-:W-:Y:S05]  /*1210*/  BSYNC B4 ;  /* 0x0000000000047941 */ /* 0x000fea0003800000 */
.L_x_261:
        /* <DEDUP_REMOVED lines=14> */
.L_x_264:
[----:B------:R-:W-:Y:S05]  /*1300*/  BSYNC B4 ;  /* 0x0000000000047941 */ /* 0x000fea0003800000 */
.L_x_263:
[----:B------:R-:W-:-:S06]  /*1310*/  MOV R12, R6 ;  /* 0x00000006000c7202 */ /* 0x000fcc0000000f00 */
[----:B------:R-:W2:Y:S04]  /*1320*/  LDG.E.64 R12, [R12.64] ;  /* 0x000000140c0c7981 */ /* 0x000ea8000c1e1b00 */
[----:B--2---:R-:W2:Y:S04]  /*1330*/  LD.E.64 R10, [R12.64+0xf8] ;  /* 0x0000f8140c0a7980 */ /* 0x004ea8000c101b00 */
        /* <DEDUP_REMOVED lines=10> */
[----:B------:R-:W-:Y:S01]  /*13e0*/  MOV R5, RZ ;  /* 0x000000ff00057202 */ /* 0x000fe20000000f00 */
[----:B------:R-:W-:Y:S01]  /*13f0*/  CS2R R6, SRZ ;  /* 0x0000000000067805 */ /* 0x000fe2000001ff00 */
[----:B------:R-:W-:Y:S01]  /*1400*/  MOV R20, 0x1 ;  /* 0x0000000100147802 */ /* 0x000fe20000000f00 */
[----:B------:R-:W-:Y:S01]  /*1410*/  FMUL R8, R8, R8 ;  /* 0x0000000808087220 */ /* 0x000fe20000400000 */
[----:B------:R-:W-:Y:S01]  /*1420*/  MOV R9, R4 ;  /* 0x0000000400097202 */ /* 0x000fe20000000f00 */
[----:B--2---:R0:W-:Y:S04]  /*1430*/  STL [R1], R10 ;  /* 0x0000000a01007387 */ /* 0x0041e80000100800 */
.L_x_373:
[----:B------:R-:W-:-:S04]  /*1440*/  IADD3 R22, R20, -0x1, RZ ;  /* 0xffffffff14167810 */ /* 0x000fc80007ffe0ff */
[----:B0-----:R-:W-:-:S05]  /*1450*/  LEA R70, R22, R1, 0x2 ;  /* 0x0000000116467211 */ /* 0x001fca00078e10ff */
[----:B0-----:R-:W2:Y:S02]  /*1460*/  LDL R13, [R70] ;  /* 0x00000000460d7983 */ /* 0x001ea40000100800 */
[----:B-12--5:R-:W-:-:S05]  /*1470*/  IMAD.WIDE R10, R13, 0x10, R28 ;  /* 0x000000100d0a7825 */ /* 0x026fca00078e021c */
        /* <DEDUP_REMOVED lines=18> */
[----:B------:R-:W-:Y:S02]  /*15a0*/  FSEL R16, R17, R16, P1 ;  /* 0x0000001011107208 */ /* 0x000fe40000800000 */
[----:B------:R-:W-:Y:S02]  /*15b0*/  FSETP.GT.AND P1, PT, R19, R18, PT ;  /* 0x000000121300720b */ /* 0x000fe40003f24000 */
[----:B------:R-:W-:Y:S01]  /*15c0*/  FSEL R14, R15, R14, P0 ;  /* 0x0000000e0f0e7208 */ /* 0x000fe20000000000 */
[----:B------:R-:W-:Y:S01]  /*15d0*/  FADD R16, -R16, R57 ;  /* 0x0000003910107221 */ /* 0x000fe20000000100 */
[----:B------:R-:W-:-:S03]  /*15e0*/  FSEL R19, R18, R19, P1 ;  /* 0x0000001312137208 */ /* 0x000fc60000800000 */
[----:B------:R-:W-:Y:S01]  /*15f0*/  FADD R14, -R14, R55 ;  /* 0x000000370e0e7221 */ /* 0x000fe20000000100 */
[----:B------:R-:W-:Y:S01]  /*1600*/  FMUL R15, R16, R16 ;  /* 0x00000010100f7220 */ /* 0x000fe20000400000 */
[----:B------:R-:W-:Y:S01]  /*1610*/  FFMA R16, R60, 0.0010000000474974513054, R9 ;  /* 0x3a83126f3c107823 */ /* 0x000fe20000000009 */
[----:B------:R-:W-:Y:S02]  /*1620*/  FADD R19, -R19, R58 ;  /* 0x0000003a13137221 */ /* 0x000fe40000000100 */
[----:B------:R-:W-:Y:S01]  /*1630*/  FFMA R14, R14, R14, R15 ;  /* 0x0000000e0e0e7223 */ /* 0x000fe2000000000f */
[----:B------:R-:W-:-:S03]  /*1640*/  FMUL R71, R16, R16 ;  /* 0x0000001010477220 */ /* 0x000fc60000400000 */
        /* <DEDUP_REMOVED lines=16> */
[----:B------:R-:W-:-:S05]  /*1750*/  IMAD.WIDE R14, R73, 0x10, R28 ;  /* 0x00000010490e7825 */ /* 0x000fca00078e021c */
[----:B------:R-:W2:Y:S01]  /*1760*/  LD.E R64, [R14.64] ;  /* 0x000000140e407980 */ /* 0x000ea2000c101900 */
[----:B------:R-:W-:-:S03]  /*1770*/  IMAD.WIDE.U32 R10, R61, 0x10, R28 ;  /* 0x000000103d0a7825 */ /* 0x000fc600078e001c */
[----:B------:R-:W3:Y:S01]  /*1780*/  LD.E R66, [R14.64+0x4] ;  /* 0x000004140e427980 */ /* 0x000ee2000c101900 */
[----:B------:R-:W-:-:S03]  /*1790*/  IMAD.WIDE R16, R73, 0x10, R30 ;  /* 0x0000001049107825 */ /* 0x000fc600078e021e */
[----:B------:R-:W4:Y:S01]  /*17a0*/  LD.E R20, [R10.64+0x4] ;  /* 0x000004140a147980 */ /* 0x000f22000c101900 */
[----:B------:R-:W-:-:S03]  /*17b0*/  IMAD.WIDE.U32 R12, R61, 0x10, R30 ;  /* 0x000000103d0c7825 */ /* 0x000fc600078e001e */
[----:B------:R-:W5:Y:S04]  /*17c0*/  LD.E R65, [R16.64] ;  /* 0x0000001410417980 */ /* 0x000f68000c101900 */
[----:B------:R-:W5:Y:S04]  /*17d0*/  LD.E R69, [R14.64+0x8] ;  /* 0x000008140e457980 */ /* 0x000f68000c101900 */
[----:B------:R-:W5:Y:S04]  /*17e0*/  LD.E R18, [R10.64] ;  /* 0x000000140a127980 */ /* 0x000f68000c101900 */
[----:B------:R-:W5:Y:S04]  /*17f0*/  LD.E R67, [R16.64+0x4] ;  /* 0x0000041410437980 */ /* 0x000f68000c101900 */
[----:B------:R-:W5:Y:S04]  /*1800*/  LD.E R63, [R10.64+0x8] ;  /* 0x000008140a3f7980 */ /* 0x000f68000c101900 */
[----:B------:R-:W5:Y:S04]  /*1810*/  LD.E R23, [R12.64+0x4] ;  /* 0x000004140c177980 */ /* 0x000f68000c101900 */
[----:B------:R-:W5:Y:S04]  /*1820*/  LD.E R19, [R12.64] ;  /* 0x000000140c137980 */ /* 0x000f68000c101900 */
[----:B------:R-:W5:Y:S04]  /*1830*/  LD.E R68, [R16.64+0x8] ;  /* 0x0000081410447980 */ /* 0x000f68000c101900 */
[----:B------:R-:W5:Y:S01]  /*1840*/  LD.E R62, [R12.64+0x8] ;  /* 0x000008140c3e7980 */ /* 0x000f62000c101900 */
[----:B--2---:R-:W-:-:S04]  /*1850*/  FSETP.GEU.AND P0, PT, R55, R64, PT ;  /* 0x000000403700720b */ /* 0x004fc80003f0e000 */
[----:B------:R-:W-:Y:S02]  /*1860*/  FSEL R64, R64, R55, !P0 ;  /* 0x0000003740407208 */ /* 0x000fe40004000000 */
[C---:B---3--:R-:W-:Y:S02]  /*1870*/  FSETP.GEU.AND P1, PT, R57.reuse, R66, PT ;  /* 0x000000423900720b */ /* 0x048fe40003f2e000 */
[----:B----4-:R-:W-:Y:S02]  /*1880*/  FSETP.GEU.AND P2, PT, R57, R20, PT ;  /* 0x000000143900720b */ /* 0x010fe40003f4e000 */
[----:B------:R-:W-:Y:S02]  /*1890*/  FSEL R66, R66, R57, !P1 ;  /* 0x0000003942427208 */ /* 0x000fe40004800000 */
        /* <DEDUP_REMOVED lines=14> */
[----:B------:R-:W-:Y:S01]  /*1980*/  FSEL R18, R19, R18, P0 ;  /* 0x0000001213127208 */ /* 0x000fe20000000000 */
[--C-:B------:R-:W-:Y:S01]  /*1990*/  FADD R66, -R66, R57.reuse ;  /* 0x0000003942427221 */ /* 0x100fe20000000100 */
[----:B------:R-:W-:Y:S01]  /*19a0*/  FSETP.GT.AND P2, PT, R69, R68, PT ;  /* 0x000000444500720b */ /* 0x000fe20003f44000 */
[----:B------:R-:W-:Y:S01]  /*19b0*/  FADD R20, -R20, R57 ;  /* 0x0000003914147221 */ /* 0x000fe20000000100 */
[----:B------:R-:W-:Y:S01]  /*19c0*/  FSETP.GT.AND P0, PT, R63, R62, PT ;  /* 0x0000003e3f00720b */ /* 0x000fe20003f04000 */
[--C-:B------:R-:W-:Y:S01]  /*19d0*/  FADD R64, -R64, R55.reuse ;  /* 0x0000003740407221 */ /* 0x100fe20000000100 */
[----:B------:R-:W-:Y:S01]  /*19e0*/  FSEL R69, R68, R69, P2 ;  /* 0x0000004544457208 */ /* 0x000fe20001000000 */
[----:B------:R-:W-:Y:S01]  /*19f0*/  FADD R18, -R18, R55 ;  /* 0x0000003712127221 */ /* 0x000fe20000000100 */
[----:B------:R-:W-:Y:S01]  /*1a00*/  FSEL R63, R62, R63, P0 ;  /* 0x0000003f3e3f7208 */ /* 0x000fe20000000000 */
[----:B------:R-:W-:Y:S01]  /*1a10*/  FMUL R13, R66, R66 ;  /* 0x00000042420d7220 */ /* 0x000fe20000400000 */
[----:B------:R-:W-:Y:S01]  /*1a20*/  FMUL R11, R20, R20 ;  /* 0x00000014140b7220 */ /* 0x000fe20000400000 */
[----:B------:R-:W-:-:S02]  /*1a30*/  FADD R69, -R69, R58 ;  /* 0x0000003a45457221 */ /* 0x000fc40000000100 */
[----:B------:R-:W-:Y:S01]  /*1a40*/  FFMA R64, R64, R64, R13 ;  /* 0x0000004040407223 */ /* 0x000fe2000000000d */
[----:B------:R-:W-:Y:S01]  /*1a50*/  FFMA R18, R18, R18, R11 ;  /* 0x0000001212127223 */ /* 0x000fe2000000000b */
[----:B------:R-:W-:Y:S02]  /*1a60*/  FADD R63, -R63, R58 ;  /* 0x0000003a3f3f7221 */ /* 0x000fe40000000100 */
[----:B------:R-:W-:Y:S02]  /*1a70*/  FFMA R64, R69, R69, R64 ;  /* 0x0000004545407223 */ /* 0x000fe40000000040 */
        /* <DEDUP_REMOVED lines=13> */
.L_x_269:
        /* <DEDUP_REMOVED lines=10> */
.L_x_268:
        /* <DEDUP_REMOVED lines=29> */
[----:B------:R-:W-:Y:S01]  /*1dc0*/  FFMA R11, R15, R16, -R12 ;  /* 0x000000100f0b7223 */ /* 0x000fe2000000080c */
[----:B------:R-:W-:Y:S02]  /*1dd0*/  FADD R20, -R67, R64 ;  /* 0x0000004043147221 */ /* 0x000fe40000000100 */
[----:B------:R-:W-:Y:S01]  /*1de0*/  FFMA R12, R13, R18, -R74 ;  /* 0x000000120d0c7223 */ /* 0x000fe2000000084a */
[----:B------:R-:W-:Y:S01]  /*1df0*/  FFMA R23, R11, R11, R72 ;  /* 0x0000000b0b177223 */ /* 0x000fe20000000048 */
[----:B------:R-:W-:Y:S01]  /*1e00*/  FADD R19, -R62, R63 ;  /* 0x0000003f3e137221 */ /* 0x000fe20000000100 */
[----:B------:R-:W-:-:S02]  /*1e10*/  FMUL R72, R20, R20 ;  /* 0x0000001414487220 */ /* 0x000fc40000400000 */
[----:B------:R-:W-:Y:S02]  /*1e20*/  FFMA R76, R12, R12, R23 ;  /* 0x0000000c0c4c7223 */ /* 0x000fe40000000017 */
[----:B------:R-:W-:-:S03]  /*1e30*/  FFMA R74, R19, R19, R72 ;  /* 0x00000013134a7223 */ /* 0x000fc60000000048 */
[----:B------:R-:W-:Y:S01]  /*1e40*/  IADD3 R19, R76, -0xd000000, RZ ;  /* 0xf30000004c137810 */ /* 0x000fe20007ffe0ff */
[----:B------:R0:W1:Y:S03]  /*1e50*/  MUFU.RSQ R23, R76 ;  /* 0x0000004c00177308 */ /* 0x0000660000001400 */
[----:B------:R-:W-:Y:S01]  /*1e60*/  ISETP.GT.U32.AND P0, PT, R19, 0x727fffff, PT ;  /* 0x727fffff1300780c */ /* 0x000fe20003f04070 */
[----:B------:R-:W-:Y:S01]  /*1e70*/  FMUL R20, R15, R15 ;  /* 0x0000000f0f147220 */ /* 0x000fe20000400000 */
[----:B------:R-:W-:Y:S01]  /*1e80*/  FMUL R72, R18, R18 ;  /* 0x0000001212487220 */ /* 0x000fe20000400000 */
[----:B------:R-:W-:Y:S02]  /*1e90*/  FADD R75, -R66, R65 ;  /* 0x00000041424b7221 */ /* 0x000fe40000000100 */
[----:B------:R-:W-:Y:S01]  /*1ea0*/  FFMA R73, R13, R13, R20 ;  /* 0x0000000d0d497223 */ /* 0x000fe20000000014 */
[----:B------:R-:W-:Y:S01]  /*1eb0*/  FFMA R19, R17, R17, R72 ;  /* 0x0000001111137223 */ /* 0x000fe20000000048 */
[----:B------:R-:W-:Y:S01]  /*1ec0*/  FFMA R75, R75, R75, R74 ;  /* 0x0000004b4b4b7223 */ /* 0x000fe2000000004a */
[----:B------:R-:W-:Y:S01]  /*1ed0*/  MOV R20, R22 ;  /* 0x0000001600147202 */ /* 0x000fe20000000f00 */
[----:B------:R-:W-:Y:S01]  /*1ee0*/  FFMA R73, R14, R14, R73 ;  /* 0x0000000e0e497223 */ /* 0x000fe20000000049 */
[----:B------:R-:W-:-:S03]  /*1ef0*/  FFMA R72, R16, R16, R19 ;  /* 0x0000001010487223 */ /* 0x000fc60000000013 */
[----:B------:R-:W-:Y:S05]  /*1f00*/  @!P0 BRA `(.L_x_271) ;  /* 0x0000005000008947 */ /* 0x000fea0003800000 */
[----:B01----:R-:W-:Y:S02]  /*1f10*/  MOV R19, R76 ;  /* 0x0000004c00137202 */ /* 0x003fe40000000f00 */
[----:B------:R-:W-:Y:S02]  /*1f20*/  MOV R81, 0x1f40 ;  /* 0x00001f4000517802 */ /* 0x000fe40000000f00 */
[----:B------:R-:W-:Y:S05]  /*1f30*/  CALL.REL.NOINC `($__internal_6_$__cuda_sm20_sqrt_rn_f32_slowpath) ;  /* 0x0000548000007944 */ /* 0x000fea0003c00000 */
[----:B------:R-:W-:Y:S01]  /*1f40*/  MOV R71, R19 ;  /* 0x0000001300477202 */ /* 0x000fe20000000f00 */
[----:B------:R-:W-:Y:S05]  /*1f50*/  BRA `(.L_x_272) ;  /* 0x0000004000007947 */ /* 0x000fea0003800000 */
.L_x_271:
[----:B01----:R-:W-:Y:S01]  /*1f60*/  FMUL.FTZ R71, R76, R23 ;  /* 0x000000174c477220 */ /* 0x003fe20000410000 */
[----:B------:R-:W-:-:S03]  /*1f70*/  FMUL.FTZ R19, R23, 0.5 ;  /* 0x3f00000017137820 */ /* 0x000fc60000410000 */
[----:B------:R-:W-:-:S04]  /*1f80*/  FFMA R22, -R71, R71, R76 ;  /* 0x0000004747167223 */ /* 0x000fc8000000014c */
[----:B------:R-:W-:Y:S02]  /*1f90*/  FFMA R71, R22, R19, R71 ;  /* 0x0000001316477223 */ /* 0x000fe40000000047 */
.L_x_272:
[----:B------:R-:W-:Y:S05]  /*1fa0*/  BSYNC B2 ;  /* 0x0000000000027941 */ /* 0x000fea0003800000 */
.L_x_270:
        /* <DEDUP_REMOVED lines=15> */
.L_x_274:
[----:B------:R-:W-:Y:S05]  /*20a0*/  BSYNC B6 ;  /* 0x0000000000067941 */ /* 0x000fea0003800000 */
.L_x_273:
[----:B------:R-:W-:-:S13]  /*20b0*/  FSETP.GEU.AND P0, PT, R19, 9.9999999747524270788e-07, PT ;  /* 0x358637bd1300780b */ /* 0x000fda0003f0e000 */
[----:B------:R-:W-:Y:S05]  /*20c0*/  @!P0 BRA `(.L_x_267) ;  /* 0x000034a000008947 */ /* 0x000fea0003800000 */
[----:B------:R-:W-:Y:S01]  /*20d0*/  FADD R19, -R68, R57 ;  /* 0x0000003944137221 */ /* 0x000fe20000000100 */
[----:B------:R-:W-:Y:S01]  /*20e0*/  FADD R20, -R70, R55 ;  /* 0x0000003746147221 */ /* 0x000fe20000000100 */
[----:B------:R-:W-:Y:S01]  /*20f0*/  FADD R23, -R69, R58 ;  /* 0x0000003a45177221 */ /* 0x000fe20000000100 */
[----:B------:R-:W-:Y:S01]  /*2100*/  BSSY B6, `(.L_x_275) ;  /* 0x0000086000067945 */ /* 0x000fe20003800000 */
[-C--:B------:R-:W-:Y:S01]  /*2110*/  FMUL R74, R18, R19.reuse ;  /* 0x00000013124a7220 */ /* 0x080fe20000400000 */
[----:B------:R-:W-:-:S03]  /*2120*/  FMUL R22, R15, R19 ;  /* 0x000000130f167220 */ /* 0x000fc60000400000 */
[-C--:B------:R-:W-:Y:S01]  /*2130*/  FFMA R77, R17, R20.reuse, R74 ;  /* 0x00000014114d7223 */ /* 0x080fe2000000004a */
[----:B------:R-:W-:-:S03]  /*2140*/  FFMA R19, R13, R20, R22 ;  /* 0x000000140d137223 */ /* 0x000fc60000000016 */
[-C--:B------:R-:W-:Y:S01]  /*2150*/  FFMA R20, R16, R23.reuse, R77 ;  /* 0x0000001710147223 */ /* 0x080fe2000000004d */
[----:B------:R-:W-:Y:S01]  /*2160*/  FFMA R19, R14, R23, R19 ;  /* 0x000000170e137223 */ /* 0x000fe20000000013 */
[----:B------:R-:W-:Y:S02]  /*2170*/  MOV R77, RZ ;  /* 0x000000ff004d7202 */ /* 0x000fe40000000f00 */
[----:B------:R-:W-:Y:S02]  /*2180*/  MOV R23, 0x3f800000 ;  /* 0x3f80000000177802 */ /* 0x000fe40000000f00 */
[----:B------:R-:W-:Y:S02]  /*2190*/  FSETP.GTU.AND P0, PT, R20, RZ, PT ;  /* 0x000000ff1400720b */ /* 0x000fe40003f0c000 */
[----:B------:R-:W-:-:S13]  /*21a0*/  FSETP.LE.AND P1, PT, R19, RZ, PT ;  /* 0x000000ff1300720b */ /* 0x000fda0003f23000 */
[----:B------:R-:W-:Y:S05]  /*21b0*/  @!P0 BRA P1, `(.L_x_276) ;  /* 0x000007a000008947 */ /* 0x000fea0000800000 */
[----:B------:R-:W-:Y:S01]  /*21c0*/  FADD R23, -R67, R57 ;  /* 0x0000003943177221 */ /* 0x000fe20000000100 */
[----:B------:R-:W-:Y:S01]  /*21d0*/  FADD R22, -R62, R55 ;  /* 0x000000373e167221 */ /* 0x000fe20000000100 */
[----:B------:R-:W-:Y:S02]  /*21e0*/  FADD R77, -R66, R58 ;  /* 0x0000003a424d7221 */ /* 0x000fe40000000100 */
        /* <DEDUP_REMOVED lines=27> */
[----:B------:R-:W-:Y:S02]  /*23a0*/  MOV R77, RZ ;  /* 0x000000ff004d7202 */ /* 0x000fe40000000f00 */
        /* <DEDUP_REMOVED lines=25> */
[----:B------:R-:W-:Y:S05]  /*2540*/  CALL.REL.NOINC `($__internal_5_$__cuda_sm20_rcp_rn_f32_slowpath) ;  /* 0x00004b0000007944 */ /* 0x000fea0003c00000 */
[----:B------:R-:W-:Y:S01]  /*2550*/  MOV R23, R19 ;  /* 0x0000001300177202 */ /* 0x000fe20000000f00 */
[----:B------:R-:W-:Y:S05]  /*2560*/  BRA `(.L_x_282) ;  /* 0x0000004000007947 */ /* 0x000fea0003800000 */
.L_x_281:
[----:B------:R-:W0:Y:S02]  /*2570*/  MUFU.RCP R23, R22 ;  /* 0x0000001600177308 */ /* 0x000e240000001000 */
[----:B0-----:R-:W-:-:S04]  /*2580*/  FFMA R19, R22, R23, -1 ;  /* 0xbf80000016137423 */ /* 0x001fc80000000017 */
[----:B------:R-:W-:-:S04]  /*2590*/  FADD.FTZ R20, -R19, -RZ ;  /* 0x800000ff13147221 */ /* 0x000fc80000010100 */
[----:B------:R-:W-:Y:S02]  /*25a0*/  FFMA R23, R23, R20, R23 ;  /* 0x0000001417177223 */ /* 0x000fe40000000017 */
.L_x_282:
[----:B------:R-:W-:Y:S05]  /*25b0*/  BSYNC B2 ;  /* 0x0000000000027941 */ /* 0x000fea0003800000 */
.L_x_280:
[----:B------:R-:W-:-:S04]  /*25c0*/  FMUL R77, R82, R23 ;  /* 0x00000017524d7220 */ /* 0x000fc80000400000 */
[----:B------:R-:W-:-:S04]  /*25d0*/  FADD R19, -R77, 1 ;  /* 0x3f8000004d137421 */ /* 0x000fc80000000100 */
[----:B------:R-:W-:Y:S01]  /*25e0*/  FFMA R23, -R74, R23, R19 ;  /* 0x000000174a177223 */ /* 0x000fe20000000113 */
[----:B------:R-:W-:Y:S05]  /*25f0*/  BRA `(.L_x_276) ;  /* 0x0000036000007947 */ /* 0x000fea0003800000 */
.L_x_279:
        /* <DEDUP_REMOVED lines=12> */
[----:B------:R-:W-:Y:S05]  /*26c0*/  CALL.REL.NOINC `($__internal_7_$__cuda_sm3x_div_rn_noftz_f32_slowpath) ;  /* 0x00004e6000007944 */ /* 0x000fea0003c00000 */
[----:B------:R-:W-:Y:S02]  /*26d0*/  MOV R23, R19 ;  /* 0x0000001300177202 */ /* 0x000fe40000000f00 */
.L_x_284:
[----:B------:R-:W-:Y:S05]  /*26e0*/  BSYNC B7 ;  /* 0x0000000000077941 */ /* 0x000fea0003800000 */
.L_x_283:
[----:B------:R-:W-:-:S04]  /*26f0*/  FADD R77, -R23, 1 ;  /* 0x3f800000174d7421 */ /* 0x000fc80000000100 */
[----:B------:R-:W-:-:S04]  /*2700*/  FADD R20, -R77, 1 ;  /* 0x3f8000004d147421 */ /* 0x000fc80000000100 */
[----:B------:R-:W-:Y:S01]  /*2710*/  FADD R23, R20, -R23 ;  /* 0x8000001714177221 */ /* 0x000fe20000000000 */
[----:B------:R-:W-:Y:S05]  /*2720*/  BRA `(.L_x_276) ;  /* 0x0000023000007947 */ /* 0x000fea0003800000 */
.L_x_278:
        /* <DEDUP_REMOVED lines=16> */
.L_x_286:
[----:B------:R-:W-:Y:S05]  /*2830*/  BSYNC B7 ;  /* 0x0000000000077941 */ /* 0x000fea0003800000 */
.L_x_285:
[----:B------:R-:W-:Y:S01]  /*2840*/  FADD R23, -R23, 1 ;  /* 0x3f80000017177421 */ /* 0x000fe20000000100 */
[----:B------:R-:W-:Y:S05]  /*2850*/  BRA `(.L_x_276) ;  /* 0x0000010000007947 */ /* 0x000fea0003800000 */
.L_x_277:
        /* <DEDUP_REMOVED lines=14> */
.L_x_288:
[----:B------:R-:W-:Y:S05]  /*2940*/  BSYNC B7 ;  /* 0x0000000000077941 */ /* 0x000fea0003800000 */
.L_x_287:
[----:B------:R-:W-:Y:S02]  /*2950*/  FADD R23, -R77, 1 ;  /* 0x3f8000004d177421 */ /* 0x000fe40000000100 */
.L_x_276:
[----:B------:R-:W-:Y:S05]  /*2960*/  BSYNC B6 ;  /* 0x0000000000067941 */ /* 0x000fea0003800000 */
.L_x_275:
[----:B------:R-:W-:Y:S01]  /*2970*/  FADD R74, -R23, 1 ;  /* 0x3f800000174a7421 */ /* 0x000fe20000000100 */
[-C--:B------:R-:W-:Y:S01]  /*2980*/  FMUL R79, R67, R77.reuse ;  /* 0x0000004d434f7220 */ /* 0x080fe20000400000 */
[-C--:B------:R-:W-:Y:S01]  /*2990*/  FMUL R19, R62, R77.reuse ;  /* 0x0000004d3e137220 */ /* 0x080fe20000400000 */
[----:B------:R-:W-:Y:S01]  /*29a0*/  FMUL R20, R66, R77 ;  /* 0x0000004d42147220 */ /* 0x000fe20000400000 */
[----:B------:R-:W-:Y:S01]  /*29b0*/  FADD R74, R74, -R77 ;  /* 0x8000004d4a4a7221 */ /* 0x000fe20000000000 */
[-C--:B------:R-:W-:Y:S01]  /*29c0*/  FFMA R79, R68, R23.reuse, R79 ;  /* 0x00000017444f7223 */ /* 0x080fe2000000004f */
[-C--:B------:R-:W-:Y:S01]  /*29d0*/  FFMA R22, R70, R23.reuse, R19 ;  /* 0x0000001746167223 */ /* 0x080fe20000000013 */
[----:B------:R-:W-:Y:S01]  /*29e0*/  FFMA R20, R69, R23, R20 ;  /* 0x0000001745147223 */ /* 0x000fe20000000014 */
[----:B------:R-:W-:Y:S01]  /*29f0*/  BSSY B2, `(.L_x_289) ;  /* 0x0000018000027945 */ /* 0x000fe20003800000 */
[-C--:B------:R-:W-:Y:S01]  /*2a00*/  FFMA R83, R64, R74.reuse, R79 ;  /* 0x0000004a40537223 */ /* 0x080fe2000000004f */
[-C--:B------:R-:W-:Y:S01]  /*2a10*/  FFMA R82, R63, R74.reuse, R22 ;  /* 0x0000004a3f527223 */ /* 0x080fe20000000016 */
[----:B------:R-:W-:Y:S01]  /*2a20*/  FFMA R84, R65, R74, R20 ;  /* 0x0000004a41547223 */ /* 0x000fe20000000014 */
[----:B------:R-:W-:Y:S01]  /*2a30*/  FFMA R85, R60, 0.0010000000474974513054, R9 ;  /* 0x3a83126f3c557823 */ /* 0x000fe20000000009 */
[----:B------:R-:W-:Y:S01]  /*2a40*/  FADD R22, R83, -R57 ;  /* 0x8000003953167221 */ /* 0x000fe20000000000 */
[----:B------:R-:W-:Y:S01]  /*2a50*/  FADD R19, R82, -R55 ;  /* 0x8000003752137221 */ /* 0x000fe20000000000 */
[----:B------:R-:W-:-:S02]  /*2a60*/  FADD R20, R84, -R58 ;  /* 0x8000003a54147221 */ /* 0x000fc40000000000 */
[----:B------:R-:W-:-:S04]  /*2a70*/  FMUL R22, R22, R22 ;  /* 0x0000001616167220 */ /* 0x000fc80000400000 */
[----:B------:R-:W-:-:S04]  /*2a80*/  FFMA R19, R19, R19, R22 ;  /* 0x0000001313137223 */ /* 0x000fc80000000016 */
[----:B------:R-:W-:-:S04]  /*2a90*/  FFMA R19, R20, R20, R19 ;  /* 0x0000001414137223 */ /* 0x000fc80000000013 */
[----:B------:R0:W1:Y:S01]  /*2aa0*/  MUFU.RSQ R22, R19 ;  /* 0x0000001300167308 */ /* 0x0000620000001400 */
[----:B------:R-:W-:-:S04]  /*2ab0*/  IADD3 R20, R19, -0xd000000, RZ ;  /* 0xf300000013147810 */ /* 0x000fc80007ffe0ff */
[----:B------:R-:W-:Y:S02]  /*2ac0*/  ISETP.GT.U32.AND P0, PT, R20, 0x727fffff, PT ;  /* 0x727fffff1400780c */ /* 0x000fe40003f04070 */
[----:B------:R-:W-:-:S11]  /*2ad0*/  IADD3 R20, R59, -0x1, RZ ;  /* 0xffffffff3b147810 */ /* 0x000fd60007ffe0ff */
[----:B------:R-:W-:Y:S05]  /*2ae0*/  @!P0 BRA `(.L_x_290) ;  /* 0x0000004000008947 */ /* 0x000fea0003800000 */
[----:B01----:R-:W-:Y:S02]  /*2af0*/  MOV R81, 0x2b10 ;  /* 0x00002b1000517802 */ /* 0x003fe40000000f00 */
[----:B------:R-:W-:Y:S05]  /*2b00*/  CALL.REL.NOINC `($__internal_6_$__cuda_sm20_sqrt_rn_f32_slowpath) ;  /* 0x000048b000007944 */ /* 0x000fea0003c00000 */
[----:B------:R-:W-:Y:S01]  /*2b10*/  MOV R76, R19 ;  /* 0x00000013004c7202 */ /* 0x000fe20000000f00 */
[----:B------:R-:W-:Y:S05]  /*2b20*/  BRA `(.L_x_291) ;  /* 0x0000004000007947 */ /* 0x000fea0003800000 */
.L_x_290:
[----:B01----:R-:W-:Y:S01]  /*2b30*/  FMUL.FTZ R76, R19, R22 ;  /* 0x00000016134c7220 */ /* 0x003fe20000410000 */
[----:B------:R-:W-:-:S03]  /*2b40*/  FMUL.FTZ R22, R22, 0.5 ;  /* 0x3f00000016167820 */ /* 0x000fc60000410000 */
[----:B------:R-:W-:-:S04]  /*2b50*/  FFMA R19, -R76, R76, R19 ;  /* 0x0000004c4c137223 */ /* 0x000fc80000000113 */
[----:B------:R-:W-:Y:S02]  /*2b60*/  FFMA R76, R19, R22, R76 ;  /* 0x00000016134c7223 */ /* 0x000fe4000000004c */
.L_x_291:
[----:B------:R-:W-:Y:S05]  /*2b70*/  BSYNC B2 ;  /* 0x0000000000027941 */ /* 0x000fea0003800000 */
.L_x_289:
[----:B------:R-:W-:-:S13]  /*2b80*/  FSETP.GEU.AND P0, PT, R76, R85, PT ;  /* 0x000000554c00720b */ /* 0x000fda0003f0e000 */
[----:B------:R-:W-:Y:S05]  /*2b90*/  @P0 BRA `(.L_x_267) ;  /* 0x000029d000000947 */ /* 0x000fea0003800000 */
[--C-:B------:R-:W-:Y:S01]  /*2ba0*/  FADD R68, -R68, R83.reuse ;  /* 0x0000005344447221 */ /* 0x100fe20000000100 */
[----:B------:R-:W-:Y:S01]  /*2bb0*/  FADD R70, -R70, R82 ;  /* 0x0000005246467221 */ /* 0x000fe20000000100 */
[--C-:B------:R-:W-:Y:S01]  /*2bc0*/  FADD R22, -R69, R84.reuse ;  /* 0x0000005445167221 */ /* 0x100fe20000000100 */
[----:B------:R-:W-:Y:S01]  /*2bd0*/  FADD R20, -R64, R83 ;  /* 0x0000005340147221 */ /* 0x000fe20000000100 */
[----:B------:R-:W-:Y:S01]  /*2be0*/  FMUL R19, R68, R68 ;  /* 0x0000004444137220 */ /* 0x000fe20000400000 */
[----:B------:R-:W-:Y:S01]  /*2bf0*/  FADD R23, -R65, R84 ;  /* 0x0000005441177221 */ /* 0x000fe20000000100 */
[----:B------:R-:W-:Y:S01]  /*2c00*/  BSSY B6, `(.L_x_292) ;  /* 0x000021a000067945 */ /* 0x000fe20003800000 */
[----:B------:R-:W-:Y:S01]  /*2c10*/  FMUL R20, R20, R20 ;  /* 0x0000001414147220 */ /* 0x000fe20000400000 */
[----:B------:R-:W-:-:S04]  /*2c20*/  FFMA R19, R70, R70, R19 ;  /* 0x0000004646137223 */ /* 0x000fc80000000013 */
[----:B------:R-:W-:Y:S01]  /*2c30*/  FFMA R69, R22, R22, R19 ;  /* 0x0000001616457223 */ /* 0x000fe20000000013 */
[----:B------:R-:W-:-:S04]  /*2c40*/  FADD R19, -R63, R82 ;  /* 0x000000523f137221 */ /* 0x000fc80000000100 */
[----:B------:R-:W-:Y:S01]  /*2c50*/  FSETP.GEU.AND P0, PT, R69, R8, PT ;  /* 0x000000084500720b */ /* 0x000fe20003f0e000 */
[----:B------:R-:W-:-:S04]  /*2c60*/  FFMA R20, R19, R19, R20 ;  /* 0x0000001313147223 */ /* 0x000fc80000000014 */
[----:B------:R-:W-:-:S08]  /*2c70*/  FFMA R79, R23, R23, R20 ;  /* 0x00000017174f7223 */ /* 0x000fd00000000014 */
        /* <DEDUP_REMOVED lines=13> */
[----:B------:R-:W-:Y:S01]  /*2d50*/  FADD R66, -R66, R65 ;  /* 0x0000004142427221 */ /* 0x000fe20000000100 */
[-C--:B------:R-:W-:Y:S01]  /*2d60*/  FMUL R20, R15, R68.reuse ;  /* 0x000000440f147220 */ /* 0x080fe20000400000 */
[----:B------:R-:W-:Y:S01]  /*2d70*/  FMUL R19, R64, R83 ;  /* 0x0000005340137220 */ /* 0x000fe20000400000 */
[----:B------:R-:W-:Y:S02]  /*2d80*/  FMUL R18, R18, R68 ;  /* 0x0000004412127220 */ /* 0x000fe40000400000 */
[----:B------:R-:W-:Y:S01]  /*2d90*/  FFMA R13, R13, R70, R20 ;  /* 0x000000460d0d7223 */ /* 0x000fe20000000014 */
[----:B------:R-:W-:Y:S01]  /*2da0*/  FFMA R19, R62, R82, R19 ;  /* 0x000000523e137223 */ /* 0x000fe20000000013 */
[----:B------:R-:W-:Y:S02]  /*2db0*/  FFMA R17, R17, R70, R18 ;  /* 0x0000004611117223 */ /* 0x000fe40000000012 */
[----:B------:R-:W-:Y:S01]  /*2dc0*/  FFMA R13, R14, R22, R13 ;  /* 0x000000160e0d7223 */ /* 0x000fe2000000000d */
[----:B------:R-:W-:Y:S01]  /*2dd0*/  FFMA R19, R66, R84, R19 ;  /* 0x0000005442137223 */ /* 0x000fe20000000013 */
[----:B------:R-:W-:-:S02]  /*2de0*/  FFMA R17, R16, R22, R17 ;  /* 0x0000001610117223 */ /* 0x000fc40000000011 */
[----:B------:R-:W-:Y:S01]  /*2df0*/  FMUL R14, R13, R13 ;  /* 0x0000000d0d0e7220 */ /* 0x000fe20000400000 */
[----:B------:R-:W-:Y:S01]  /*2e00*/  FMUL R18, R19, R19 ;  /* 0x0000001313127220 */ /* 0x000fe20000400000 */
[----:B------:R-:W-:Y:S01]  /*2e10*/  FMUL R17, R17, R17 ;  /* 0x0000001111117220 */ /* 0x000fe20000400000 */
[----:B------:R-:W-:Y:S01]  /*2e20*/  MOV R13, 0x40490fdb ;  /* 0x40490fdb000d7802 */ /* 0x000fe20000000f00 */
[----:B------:R-:W-:Y:S01]  /*2e30*/  FFMA R14, R73, R69, -R14 ;  /* 0x00000045490e7223 */ /* 0x000fe2000000080e */
[----:B------:R-:W-:Y:S01]  /*2e40*/  FFMA R18, R75, R23, -R18 ;  /* 0x000000174b127223 */ /* 0x000fe20000000812 */
[C---:B------:R-:W-:Y:S01]  /*2e50*/  FMUL R75, R8.reuse, R75 ;  /* 0x0000004b084b7220 */ /* 0x040fe20000400000 */
[----:B------:R-:W-:Y:S01]  /*2e60*/  FMUL R73, R8, R73 ;  /* 0x0000004908497220 */ /* 0x000fe20000400000 */
[----:B------:R-:W-:Y:S01]  /*2e70*/  FFMA R17, R72, R69, -R17 ;  /* 0x0000004548117223 */ /* 0x000fe20000000811 */
[----:B------:R-:W-:Y:S02]  /*2e80*/  FMUL R72, R8, R72 ;  /* 0x0000004808487220 */ /* 0x000fe40000400000 */
[----:B------:R-:W-:-:S04]  /*2e90*/  FSETP.GEU.AND P0, PT, R18, R75, PT ;  /* 0x0000004b1200720b */ /* 0x000fc80003f0e000 */
[----:B------:R-:W-:-:S04]  /*2ea0*/  FSETP.LT.OR P0, PT, R14, R73, !P0 ;  /* 0x000000490e00720b */ /* 0x000fc80004701400 */
[----:B------:R-:W-:-:S04]  /*2eb0*/  FSETP.LT.OR P0, PT, R17, R72, P0 ;  /* 0x000000481100720b */ /* 0x000fc80000701400 */
[----:B------:R-:W-:Y:S01]  /*2ec0*/  FSEL R13, R13, 6.2831854820251464844, P0 ;  /* 0x40c90fdb0d0d7808 */ /* 0x000fe20000000000 */
[----:B------:R-:W-:Y:S05]  /*2ed0*/  BRA `(.L_x_296) ;  /* 0x00001ec000007947 */ /* 0x000fea0003800000 */
.L_x_295:
[----:B------:R-:W-:Y:S01]  /*2ee0*/  IADD3 R13, R72, -0xd000000, RZ ;  /* 0xf3000000480d7810 */ /* 0x000fe20007ffe0ff */
[----:B------:R0:W1:Y:S01]  /*2ef0*/  MUFU.RSQ R15, R72 ;  /* 0x00000048000f7308 */ /* 0x0000620000001400 */
[----:B------:R-:W-:Y:S02]  /*2f00*/  BSSY B2, `(.L_x_297) ;  /* 0x000000c000027945 */ /* 0x000fe40003800000 */
[----:B------:R-:W-:-:S13]  /*2f10*/  ISETP.GT.U32.AND P0, PT, R13, 0x727fffff, PT ;  /* 0x727fffff0d00780c */ /* 0x000fda0003f04070 */
[----:B------:R-:W-:Y:S05]  /*2f20*/  @!P0 BRA `(.L_x_298) ;  /* 0x0000005000008947 */ /* 0x000fea0003800000 */
[----:B01----:R-:W-:Y:S02]  /*2f30*/  MOV R19, R72 ;  /* 0x0000004800137202 */ /* 0x003fe40000000f00 */
[----:B------:R-:W-:Y:S02]  /*2f40*/  MOV R81, 0x2f60 ;  /* 0x00002f6000517802 */ /* 0x000fe40000000f00 */
[----:B------:R-:W-:Y:S05]  /*2f50*/  CALL.REL.NOINC `($__internal_6_$__cuda_sm20_sqrt_rn_f32_slowpath) ;  /* 0x0000446000007944 */ /* 0x000fea0003c00000 */
[----:B------:R-:W-:Y:S01]  /*2f60*/  MOV R13, R19 ;  /* 0x00000013000d7202 */ /* 0x000fe20000000f00 */
[----:B------:R-:W-:Y:S05]  /*2f70*/  BRA `(.L_x_299) ;  /* 0x0000004000007947 */ /* 0x000fea0003800000 */
.L_x_298:
[----:B01----:R-:W-:Y:S01]  /*2f80*/  FMUL.FTZ R13, R72, R15 ;  /* 0x0000000f480d7220 */ /* 0x003fe20000410000 */
[----:B------:R-:W-:-:S03]  /*2f90*/  FMUL.FTZ R14, R15, 0.5 ;  /* 0x3f0000000f0e7820 */ /* 0x000fc60000410000 */
[----:B------:R-:W-:-:S04]  /*2fa0*/  FFMA R72, -R13, R13, R72 ;  /* 0x0000000d0d487223 */ /* 0x000fc80000000148 */
[----:B------:R-:W-:Y:S02]  /*2fb0*/  FFMA R13, R72, R14, R13 ;  /* 0x0000000e480d7223 */ /* 0x000fe4000000000d */
.L_x_299:
[----:B------:R-:W-:Y:S05]  /*2fc0*/  BSYNC B2 ;  /* 0x0000000000027941 */ /* 0x000fea0003800000 */
.L_x_297:
[----:B------:R-:W-:Y:S01]  /*2fd0*/  FSETP.GT.AND P0, PT, R13, RZ, PT ;  /* 0x000000ff0d00720b */ /* 0x000fe20003f04000 */
[----:B------:R-:W-:Y:S01]  /*2fe0*/  BSSY B7, `(.L_x_300) ;  /* 0x0000032000077945 */ /* 0x000fe20003800000 */
[----:B------:R-:W-:Y:S01]  /*2ff0*/  CS2R R68, SRZ ;  /* 0x0000000000447805 */ /* 0x000fe2000001ff00 */
[----:B------:R-:W-:Y:S02]  /*3000*/  MOV R20, RZ ;  /* 0x000000ff00147202 */ /* 0x000fe40000000f00 */
[----:B------:R-:W-:-:S08]  /*3010*/  MOV R15, RZ ;  /* 0x000000ff000f7202 */ /* 0x000fd00000000f00 */
        /* <DEDUP_REMOVED lines=13> */
[----:B------:R-:W-:Y:S05]  /*30f0*/  CALL.REL.NOINC `($__internal_7_$__cuda_sm3x_div_rn_noftz_f32_slowpath) ;  /* 0x0000443000007944 */ /* 0x000fea0003c00000 */
[----:B------:R-:W-:Y:S02]  /*3100*/  MOV R15, R19 ;  /* 0x00000013000f7202 */ /* 0x000fe40000000f00 */
.L_x_303:
[----:B------:R-:W-:Y:S05]  /*3110*/  BSYNC B8 ;  /* 0x0000000000087941 */ /* 0x000fea0003800000 */
.L_x_302:
        /* <DEDUP_REMOVED lines=14> */
.L_x_305:
[----:B------:R-:W-:Y:S05]  /*3200*/  BSYNC B8 ;  /* 0x0000000000087941 */ /* 0x000fea0003800000 */
.L_x_304:
        /* <DEDUP_REMOVED lines=14> */
.L_x_306:
[----:B------:R-:W-:Y:S05]  /*32f0*/  BSYNC B8 ;  /* 0x0000000000087941 */ /* 0x000fea0003800000 */
.L_x_301:
[----:B------:R-:W-:Y:S05]  /*3300*/  BSYNC B7 ;  /* 0x0000000000077941 */ /* 0x000fea0003800000 */
.L_x_300:
        /* <DEDUP_REMOVED lines=10> */
.L_x_308:
[----:B01----:R-:W-:Y:S01]  /*33b0*/  FMUL.FTZ R16, R75, R14 ;  /* 0x0000000e4b107220 */ /* 0x003fe20000410000 */
[----:B------:R-:W-:-:S03]  /*33c0*/  FMUL.FTZ R13, R14, 0.5 ;  /* 0x3f0000000e0d7820 */ /* 0x000fc60000410000 */
[----:B------:R-:W-:-:S04]  /*33d0*/  FFMA R75, -R16, R16, R75 ;  /* 0x00000010104b7223 */ /* 0x000fc8000000014b */
[----:B------:R-:W-:Y:S02]  /*33e0*/  FFMA R16, R75, R13, R16 ;  /* 0x0000000d4b107223 */ /* 0x000fe40000000010 */
.L_x_309:
[----:B------:R-:W-:Y:S05]  /*33f0*/  BSYNC B2 ;  /* 0x0000000000027941 */ /* 0x000fea0003800000 */
.L_x_307:
[----:B------:R-:W-:Y:S01]  /*3400*/  FSETP.GT.AND P0, PT, R16, RZ, PT ;  /* 0x000000ff1000720b */ /* 0x000fe20003f04000 */
[----:B------:R-:W-:Y:S01]  /*3410*/  BSSY B7, `(.L_x_310) ;  /* 0x0000034000077945 */ /* 0x000fe20003800000 */
[----:B------:R-:W-:Y:S02]  /*3420*/  MOV R17, RZ ;  /* 0x000000ff00117202 */ /* 0x000fe40000000f00 */
[----:B------:R-:W-:-:S09]  /*3430*/  MOV R18, RZ ;  /* 0x000000ff00127202 */ /* 0x000fd20000000f00 */
        /* <DEDUP_REMOVED lines=18> */
.L_x_313:
[----:B------:R-:W-:Y:S05]  /*3560*/  BSYNC B8 ;  /* 0x0000000000087941 */ /* 0x000fea0003800000 */
.L_x_312:
        /* <DEDUP_REMOVED lines=14> */
.L_x_315:
[----:B------:R-:W-:Y:S05]  /*3650*/  BSYNC B8 ;  /* 0x0000000000087941 */ /* 0x000fea0003800000 */
.L_x_314:
        /* <DEDUP_REMOVED lines=14> */
.L_x_316:
[----:B------:R-:W-:Y:S05]  /*3740*/  BSYNC B8 ;  /* 0x0000000000087941 */ /* 0x000fea0003800000 */
.L_x_311:
[----:B------:R-:W-:Y:S05]  /*3750*/  BSYNC B7 ;  /* 0x0000000000077941 */ /* 0x000fea0003800000 */
.L_x_310:
        /* <DEDUP_REMOVED lines=16> */
[----:B------:R-:W-:Y:S02]  /*3860*/  LOP3.LUT R14, R14, 0x80000000, R15, 0xf8, !PT ;  /* 0x800000000e0e7812 */ /* 0x000fe400078ef80f */
[----:B------:R-:W-:-:S03]  /*3870*/  MOV R15, 0x3fd774eb ;  /* 0x3fd774eb000f7802 */ /* 0x000fc60000000f00 */
        /* <DEDUP_REMOVED lines=10> */
[----:B------:R-:W-:Y:S01]  /*3920*/  @P0 FADD R13, R13, R13 ;  /* 0x0000000d0d0d0221 */ /* 0x000fe20000000000 */
[----:B------:R-:W-:Y:S05]  /*3930*/  BRA `(.L_x_296) ;  /* 0x0000146000007947 */ /* 0x000fea0003800000 */
.L_x_294:
        /* <DEDUP_REMOVED lines=10> */
.L_x_318:
[----:B01----:R-:W-:Y:S01]  /*39e0*/  FMUL.FTZ R68, R75, R16 ;  /* 0x000000104b447220 */ /* 0x003fe20000410000 */
[----:B------:R-:W-:-:S03]  /*39f0*/  FMUL.FTZ R16, R16, 0.5 ;  /* 0x3f00000010107820 */ /* 0x000fc60000410000 */
[----:B------:R-:W-:-:S04]  /*3a00*/  FFMA R75, -R68, R68, R75 ;  /* 0x00000044444b7223 */ /* 0x000fc8000000014b */
[----:B------:R-:W-:Y:S02]  /*3a10*/  FFMA R68, R75, R16, R68 ;  /* 0x000000104b447223 */ /* 0x000fe40000000044 */
.L_x_319:
[----:B------:R-:W-:Y:S05]  /*3a20*/  BSYNC B2 ;  /* 0x0000000000027941 */ /* 0x000fea0003800000 */
.L_x_317:
        /* <DEDUP_REMOVED lines=21> */
[----:B------:R-:W-:Y:S05]  /*3b80*/  CALL.REL.NOINC `($__internal_7_$__cuda_sm3x_div_rn_noftz_f32_slowpath) ;  /* 0x000039a000007944 */ /* 0x000fea0003c00000 */
[----:B------:R-:W-:Y:S02]  /*3b90*/  MOV R18, R19 ;  /* 0x0000001300127202 */ /* 0x000fe40000000f00 */
.L_x_323:
[----:B------:R-:W-:Y:S05]  /*3ba0*/  BSYNC B8 ;  /* 0x0000000000087941 */ /* 0x000fea0003800000 */
.L_x_322:
        /* <DEDUP_REMOVED lines=12> */
[----:B------:R-:W-:Y:S05]  /*3c70*/  CALL.REL.NOINC `($__internal_7_$__cuda_sm3x_div_rn_noftz_f32_slowpath) ;  /* 0x000038b000007944 */ /* 0x000fea0003c00000 */
.L_x_325:
[----:B------:R-:W-:Y:S05]  /*3c80*/  BSYNC B8 ;  /* 0x0000000000087941 */ /* 0x000fea0003800000 */
.L_x_324:
[----:B------:R-:W0:Y:S01]  /*3c90*/  MUFU.RCP R17, R68 ;  /* 0x0000004400117308 */ /* 0x000e220000001000 */
[----:B------:R-:W-:Y:S07]  /*3ca0*/  BSSY B8, `(.L_x_321) ;  /* 0x000000e000087945 */ /* 0x000fee0003800000 */
[----:B------:R-:W1:Y:S01]  /*3cb0*/  FCHK P0, R16, R68 ;  /* 0x0000004410007302 */ /* 0x000e620000000000 */
[----:B0-----:R-:W-:-:S04]  /*3cc0*/  FFMA R22, R17, -R68, 1 ;  /* 0x3f80000011167423 */ /* 0x001fc80000000844 */
[----:B------:R-:W-:Y:S01]  /*3cd0*/  FFMA R62, R17, R22, R17 ;  /* 0x00000016113e7223 */ /* 0x000fe20000000011 */
[----:B------:R-:W-:-:S03]  /*3ce0*/  MOV R17, R19 ;  /* 0x0000001300117202 */ /* 0x000fc60000000f00 */
        /* <DEDUP_REMOVED lines=8> */
[----:B------:R-:W-:Y:S02]  /*3d70*/  MOV R69, R19 ;  /* 0x0000001300457202 */ /* 0x000fe40000000f00 */
.L_x_326:
[----:B------:R-:W-:Y:S05]  /*3d80*/  BSYNC B8 ;  /* 0x0000000000087941 */ /* 0x000fea0003800000 */
.L_x_321:
[----:B------:R-:W-:Y:S05]  /*3d90*/  BSYNC B7 ;  /* 0x0000000000077941 */ /* 0x000fea0003800000 */
.L_x_320:
        /* <DEDUP_REMOVED lines=10> */
.L_x_328:
[----:B01----:R-:W-:Y:S01]  /*3e40*/  FMUL.FTZ R16, R73, R22 ;  /* 0x0000001649107220 */ /* 0x003fe20000410000 */
[----:B------:R-:W-:-:S03]  /*3e50*/  FMUL.FTZ R19, R22, 0.5 ;  /* 0x3f00000016137820 */ /* 0x000fc60000410000 */
[----:B------:R-:W-:-:S04]  /*3e60*/  FFMA R73, -R16, R16, R73 ;  /* 0x0000001010497223 */ /* 0x000fc80000000149 */
[----:B------:R-:W-:Y:S02]  /*3e70*/  FFMA R16, R73, R19, R16 ;  /* 0x0000001349107223 */ /* 0x000fe40000000010 */
.L_x_329:
[----:B------:R-:W-:Y:S05]  /*3e80*/  BSYNC B2 ;  /* 0x0000000000027941 */ /* 0x000fea0003800000 */
.L_x_327:
[----:B------:R-:W-:Y:S01]  /*3e90*/  FSETP.GT.AND P0, PT, R16, RZ, PT ;  /* 0x000000ff1000720b */ /* 0x000fe20003f04000 */
[----:B------:R-:W-:Y:S01]  /*3ea0*/  BSSY B7, `(.L_x_330) ;  /* 0x0000030000077945 */ /* 0x000fe20003800000 */
[----:B------:R-:W-:-:S11]  /*3eb0*/  CS2R R62, SRZ ;  /* 0x00000000003e7805 */ /* 0x000fd6000001ff00 */
        /* <DEDUP_REMOVED lines=15> */
.L_x_333:
[----:B------:R-:W-:Y:S05]  /*3fb0*/  BSYNC B8 ;  /* 0x0000000000087941 */ /* 0x000fea0003800000 */
.L_x_332:
        /* <DEDUP_REMOVED lines=14> */
.L_x_335:
[----:B------:R-:W-:Y:S05]  /*40a0*/  BSYNC B8 ;  /* 0x0000000000087941 */ /* 0x000fea0003800000 */
.L_x_334:
        /* <DEDUP_REMOVED lines=14> */
.L_x_336:
[----:B------:R-:W-:Y:S05]  /*4190*/  BSYNC B8 ;  /* 0x0000000000087941 */ /* 0x000fea0003800000 */
.L_x_331:
[----:B------:R-:W-:Y:S05]  /*41a0*/  BSYNC B7 ;  /* 0x0000000000077941 */ /* 0x000fea0003800000 */
.L_x_330:
        /* <DEDUP_REMOVED lines=24> */
[----:B------:R-:W-:Y:S01]  /*4330*/  FFMA R13, R15, R14, R15 ;  /* 0x0000000e0f0d7223 */ /* 0x000fe2000000000f */
[----:B------:R-:W-:-:S04]  /*4340*/  MOV R15, 0x3fd774eb ;  /* 0x3fd774eb000f7802 */ /* 0x000fc80000000f00 */
[----:B------:R-:W-:-:S05]  /*4350*/  FSEL R14, R13, -R13, P0 ;  /* 0x8000000d0d0e7208 */ /* 0x000fca0000000000 */
[----:B------:R-:W-:-:S04]  /*4360*/  @!P1 FFMA R13, R15, 0.93318945169448852539, R14 ;  /* 0x3f6ee5810f0d9823 */ /* 0x000fc8000000000e */
[----:B------:R-:W-:Y:S01]  /*4370*/  @P0 FADD R13, R13, R13 ;  /* 0x0000000d0d0d0221 */ /* 0x000fe20000000000 */
[----:B------:R-:W-:Y:S05]  /*4380*/  BRA `(.L_x_296) ;  /* 0x00000a1000007947 */ /* 0x000fea0003800000 */
.L_x_293:
        /* <DEDUP_REMOVED lines=10> */
.L_x_338:
[----:B01----:R-:W-:Y:S01]  /*4430*/  FMUL.FTZ R62, R73, R20 ;  /* 0x00000014493e7220 */ /* 0x003fe20000410000 */
[----:B------:R-:W-:-:S03]  /*4440*/  FMUL.FTZ R19, R20, 0.5 ;  /* 0x3f00000014137820 */ /* 0x000fc60000410000 */
[----:B------:R-:W-:-:S04]  /*4450*/  FFMA R73, -R62, R62, R73 ;  /* 0x0000003e3e497223 */ /* 0x000fc80000000149 */
[----:B------:R-:W-:Y:S02]  /*4460*/  FFMA R62, R73, R19, R62 ;  /* 0x00000013493e7223 */ /* 0x000fe4000000003e */
.L_x_339:
[----:B------:R-:W-:Y:S05]  /*4470*/  BSYNC B2 ;  /* 0x0000000000027941 */ /* 0x000fea0003800000 */
.L_x_337:
[----:B------:R-:W-:Y:S01]  /*4480*/  FSETP.GT.AND P0, PT, R62, RZ, PT ;  /* 0x000000ff3e00720b */ /* 0x000fe20003f04000 */
[----:B------:R-:W-:Y:S01]  /*4490*/  BSSY B7, `(.L_x_340) ;  /* 0x0000032000077945 */ /* 0x000fe20003800000 */
[----:B------:R-:W-:Y:S01]  /*44a0*/  MOV R63, RZ ;  /* 0x000000ff003f7202 */ /* 0x000fe20000000f00 */
[----:B------:R-:W-:Y:S01]  /*44b0*/  CS2R R64, SRZ ;  /* 0x0000000000407805 */ /* 0x000fe2000001ff00 */
        /* <DEDUP_REMOVED lines=16> */
.L_x_343:
[----:B------:R-:W-:Y:S05]  /*45c0*/  BSYNC B8 ;  /* 0x0000000000087941 */ /* 0x000fea0003800000 */
.L_x_342:
        /* <DEDUP_REMOVED lines=14> */
.L_x_345:
[----:B------:R-:W-:Y:S05]  /*46b0*/  BSYNC B8 ;  /* 0x0000000000087941 */ /* 0x000fea0003800000 */
.L_x_344:
        /* <DEDUP_REMOVED lines=14> */
.L_x_346:
[----:B------:R-:W-:Y:S05]  /*47a0*/  BSYNC B8 ;  /* 0x0000000000087941 */ /* 0x000fea0003800000 */
.L_x_341:
[----:B------:R-:W-:Y:S05]  /*47b0*/  BSYNC B7 ;  /* 0x0000000000077941 */ /* 0x000fea0003800000 */
.L_x_340:
        /* <DEDUP_REMOVED lines=10> */
.L_x_348:
[----:B01----:R-:W-:Y:S01]  /*4860*/  FMUL.FTZ R13, R72, R15 ;  /* 0x0000000f480d7220 */ /* 0x003fe20000410000 */
[----:B------:R-:W-:-:S03]  /*4870*/  FMUL.FTZ R14, R15, 0.5 ;  /* 0x3f0000000f0e7820 */ /* 0x000fc60000410000 */
[----:B------:R-:W-:-:S04]  /*4880*/  FFMA R72, -R13, R13, R72 ;  /* 0x0000000d0d487223 */ /* 0x000fc80000000148 */
[----:B------:R-:W-:Y:S02]  /*4890*/  FFMA R13, R72, R14, R13 ;  /* 0x0000000e480d7223 */ /* 0x000fe4000000000d */
.L_x_349:
[----:B------:R-:W-:Y:S05]  /*48a0*/  BSYNC B2 ;  /* 0x0000000000027941 */ /* 0x000fea0003800000 */
.L_x_347:
[----:B------:R-:W-:Y:S01]  /*48b0*/  FSETP.GT.AND P0, PT, R13, RZ, PT ;  /* 0x000000ff0d00720b */ /* 0x000fe20003f04000 */
[----:B------:R-:W-:Y:S01]  /*48c0*/  BSSY B7, `(.L_x_350) ;  /* 0x0000030000077945 */ /* 0x000fe20003800000 */
[----:B------:R-:W-:-:S11]  /*48d0*/  CS2R R14, SRZ ;  /* 0x00000000000e7805 */ /* 0x000fd6000001ff00 */
        /* <DEDUP_REMOVED lines=15> */
.L_x_353:
[----:B------:R-:W-:Y:S05]  /*49d0*/  BSYNC B8 ;  /* 0x0000000000087941 */ /* 0x000fea0003800000 */
.L_x_352:
        /* <DEDUP_REMOVED lines=14> */
.L_x_355:
[----:B------:R-:W-:Y:S05]  /*4ac0*/  BSYNC B8 ;  /* 0x0000000000087941 */ /* 0x000fea0003800000 */
.L_x_354:
        /* <DEDUP_REMOVED lines=14> */
.L_x_356:
[----:B------:R-:W-:Y:S05]  /*4bb0*/  BSYNC B8 ;  /* 0x0000000000087941 */ /* 0x000fea0003800000 */
.L_x_351:
[----:B------:R-:W-:Y:S05]  /*4bc0*/  BSYNC B7 ;  /* 0x0000000000077941 */ /* 0x000fea0003800000 */
.L_x_350:
        /* <DEDUP_REMOVED lines=29> */
.L_x_296:
[----:B------:R-:W-:Y:S05]  /*4da0*/  BSYNC B6 ;  /* 0x0000000000067941 */ /* 0x000fea0003800000 */
.L_x_292:
        /* <DEDUP_REMOVED lines=23> */
.L_x_361:
[----:B------:R-:W-:Y:S05]  /*4f20*/  BSYNC B7 ;  /* 0x0000000000077941 */ /* 0x000fea0003800000 */
.L_x_360:
        /* <DEDUP_REMOVED lines=14> */
.L_x_363:
[----:B------:R-:W-:Y:S05]  /*5010*/  BSYNC B7 ;  /* 0x0000000000077941 */ /* 0x000fea0003800000 */
.L_x_362:
        /* <DEDUP_REMOVED lines=14> */
.L_x_364:
[----:B------:R-:W-:Y:S05]  /*5100*/  BSYNC B7 ;  /* 0x0000000000077941 */ /* 0x000fea0003800000 */
.L_x_359:
[----:B------:R-:W-:Y:S05]  /*5110*/  BSYNC B6 ;  /* 0x0000000000067941 */ /* 0x000fea0003800000 */
.L_x_358:
[-C--:B------:R-:W-:Y:S01]  /*5120*/  FMUL R7, R6, R13.reuse ;  /* 0x0000000d06077220 */ /* 0x080fe20000400000 */
[-C--:B------:R-:W-:Y:S01]  /*5130*/  FMUL R6, R14, R13.reuse ;  /* 0x0000000d0e067220 */ /* 0x080fe20000400000 */
[----:B------:R-:W-:Y:S01]  /*5140*/  FMUL R5, R16, R13 ;  /* 0x0000000d10057220 */ /* 0x000fe20000400000 */
[----:B------:R-:W-:Y:S02]  /*5150*/  IADD3 R20, R59, -0x1, RZ ;  /* 0xffffffff3b147810 */ /* 0x000fe40007ffe0ff */
[----:B------:R-:W-:-:S02]  /*5160*/  MOV R9, R76 ;  /* 0x0000004c00097202 */ /* 0x000fc40000000f00 */
[----:B------:R-:W-:Y:S02]  /*5170*/  MOV R35, R61 ;  /* 0x0000003d00237202 */ /* 0x000fe40000000f00 */
[----:B------:R-:W-:Y:S02]  /*5180*/  MOV R36, R77 ;  /* 0x0000004d00247202 */ /* 0x000fe40000000f00 */
[----:B------:R-:W-:Y:S01]  /*5190*/  MOV R37, R74 ;  /* 0x0000004a00257202 */ /* 0x000fe20000000f00 */
[----:B------:R-:W-:Y:S05]  /*51a0*/  BRA `(.L_x_267) ;  /* 0x000003c000007947 */ /* 0x000fea0003800000 */
.L_x_357:
[----:B------:R-:W-:Y:S01]  /*51b0*/  FSETP.GT.AND P0, PT, R71, RZ, PT ;  /* 0x000000ff4700720b */ /* 0x000fe20003f04000 */
[----:B------:R-:W-:Y:S01]  /*51c0*/  BSSY B6, `(.L_x_365) ;  /* 0x0000031000067945 */ /* 0x000fe20003800000 */
[----:B------:R-:W-:Y:S01]  /*51d0*/  CS2R R14, SRZ ;  /* 0x00000000000e7805 */ /* 0x000fe2000001ff00 */
[----:B------:R-:W-:-:S10]  /*51e0*/  MOV R16, RZ ;  /* 0x000000ff00107202 */ /* 0x000fd40000000f00 */
        /* <DEDUP_REMOVED lines=15> */
.L_x_368:
[----:B------:R-:W-:Y:S05]  /*52e0*/  BSYNC B7 ;  /* 0x0000000000077941 */ /* 0x000fea0003800000 */
.L_x_367:
        /* <DEDUP_REMOVED lines=14> */
.L_x_370:
[----:B------:R-:W-:Y:S05]  /*53d0*/  BSYNC B7 ;  /* 0x0000000000077941 */ /* 0x000fea0003800000 */
.L_x_369:
        /* <DEDUP_REMOVED lines=14> */
.L_x_371:
[----:B------:R-:W-:Y:S05]  /*54c0*/  BSYNC B7 ;  /* 0x0000000000077941 */ /* 0x000fea0003800000 */
.L_x_366:
[----:B------:R-:W-:Y:S05]  /*54d0*/  BSYNC B6 ;  /* 0x0000000000067941 */ /* 0x000fea0003800000 */
.L_x_365:
[----:B------:R-:W-:Y:S01]  /*54e0*/  FSETP.GEU.AND P0, PT, R76, R9, PT ;  /* 0x000000094c00720b */ /* 0x000fe20003f0e000 */
[-C--:B------:R-:W-:Y:S01]  /*54f0*/  FFMA R7, R14, R13.reuse, R7 ;  /* 0x0000000d0e077223 */ /* 0x080fe20000000007 */
[----:B------:R-:W-:Y:S01]  /*5500*/  IADD3 R20, R59, -0x1, RZ ;  /* 0xffffffff3b147810 */ /* 0x000fe20007ffe0ff */
[-C--:B------:R-:W-:Y:S01]  /*5510*/  FFMA R6, R15, R13.reuse, R6 ;  /* 0x0000000d0f067223 */ /* 0x080fe20000000006 */
[----:B------:R-:W-:-:S09]  /*5520*/  FFMA R5, R16, R13, R5 ;  /* 0x0000000d10057223 */ /* 0x000fd20000000005 */
[----:B------:R-:W-:Y:S02]  /*5530*/  @!P0 MOV R9, R76 ;  /* 0x0000004c00098202 */ /* 0x000fe40000000f00 */
[----:B------:R-:W-:Y:S02]  /*5540*/  @!P0 MOV R35, R61 ;  /* 0x0000003d00238202 */ /* 0x000fe40000000f00 */
[----:B------:R-:W-:Y:S02]  /*5550*/  @!P0 MOV R36, R77 ;  /* 0x0000004d00248202 */ /* 0x000fe40000000f00 */
[----:B------:R-:W-:Y:S02]  /*5560*/  @!P0 MOV R37, R74 ;  /* 0x0000004a00258202 */ /* 0x000fe40000000f00 */
.L_x_267:
[----:B------:R-:W-:Y:S05]  /*5570*/  BSYNC B4 ;  /* 0x0000000000047941 */ /* 0x000fea0003800000 */
.L_x_266:
[----:B------:R-:W-:-:S13]  /*5580*/  ISETP.NE.AND P0, PT, R20, RZ, PT ;  /* 0x000000ff1400720c */ /* 0x000fda0003f05270 */
[----:B------:R-:W-:Y:S01]  /*5590*/  @!P0 CALL.REL.NOINC `(.L_x_372) ;  /* 0x0000001000008944 */ /* 0x000fe20003c00000 */
[----:B------:R-:W-:Y:S05]  /*55a0*/  BRA `(.L_x_373) ;  /* 0xffffbe9000007947 */ /* 0x000fea000383ffff */
.L_x_372:
[----:B------:R-:W-:Y:S05]  /*55b0*/  BSYNC B5 ;  /* 0x0000000000057941 */ /* 0x000fea0003800000 */
.L_x_265:
[----:B------:R-:W-:Y:S01]  /*55c0*/  FSETP.GEU.AND P1, PT, R9, R4, PT ;  /* 0x000000040900720b */ /* 0x000fe20003f2e000 */
[----:B------:R-:W-:Y:S01]  /*55d0*/  BSSY B2, `(.L_x_374) ;  /* 0x000002f000027945 */ /* 0x000fe20003800000 */
[----:B------:R-:W-:Y:S01]  /*55e0*/  PLOP3.LUT P0, PT, PT, PT, PT, 0x80, 0x0 ;  /* 0x000000000000781c */ /* 0x000fe20003f0f070 */
[----:B------:R-:W-:Y:S01]  /*55f0*/  CS2R R16, SRZ ;  /* 0x0000000000107805 */ /* 0x000fe2000001ff00 */
[----:B------:R-:W-:Y:S01]  /*5600*/  CS2R R8, SRZ ;  /* 0x0000000000087805 */ /* 0x000fe2000001ff00 */
[----:B------:R-:W-:Y:S02]  /*5610*/  MOV R12, RZ ;  /* 0x000000ff000c7202 */ /* 0x000fe40000000f00 */
[----:B------:R-:W-:-:S06]  /*5620*/  MOV R30, RZ ;  /* 0x000000ff001e7202 */ /* 0x000fcc0000000f00 */
[----:B------:R-:W-:Y:S05]  /*5630*/  @P1 BRA `(.L_x_375) ;  /* 0x0000028000001947 */ /* 0x000fea0003800000 */
[----:B------:R-:W-:-:S05]  /*5640*/  LEA R9, R35, R35, 0x1 ;  /* 0x0000002323097211 */ /* 0x000fca00078e08ff */
[----:B------:R-:W-:-:S05]  /*5650*/  IMAD.WIDE R8, R9, 0x4, R26 ;  /* 0x0000000409087825 */ /* 0x000fca00078e021a */
[----:B------:R-:W2:Y:S04]  /*5660*/  LD.E R13, [R8.64+0x4] ;  /* 0x00000414080d7980 */ /* 0x000ea8000c101900 */
[----:B------:R-:W3:Y:S04]  /*5670*/  LD.E R11, [R8.64] ;  /* 0x00000014080b7980 */ /* 0x000ee8000c101900 */
[----:B------:R-:W4:Y:S01]  /*5680*/  LD.E R15, [R8.64+0x8] ;  /* 0x00000814080f7980 */ /* 0x000f22000c101900 */
[----:B--2---:R-:W-:-:S04]  /*5690*/  IMAD.WIDE R12, R13, 0xc, R24 ;  /* 0x0000000c0d0c7825 */ /* 0x004fc800078e0218 */
[--C-:B-1-3--:R-:W-:Y:S01]  /*56a0*/  IMAD.WIDE R10, R11, 0xc, R24.reuse ;  /* 0x0000000c0b0a7825 */ /* 0x10afe200078e0218 */
[----:B------:R1:W2:Y:S03]  /*56b0*/  LD.E R23, [R12.64+0x4] ;  /* 0x000004140c177980 */ /* 0x0002a6000c101900 */
[----:B----4-:R-:W-:Y:S01]  /*56c0*/  IMAD.WIDE R14, R15, 0xc, R24 ;  /* 0x0000000c0f0e7825 */ /* 0x010fe200078e0218 */
[----:B------:R1:W3:Y:S04]  /*56d0*/  LD.E R19, [R12.64] ;  /* 0x000000140c137980 */ /* 0x0002e8000c101900 */
[----:B------:R-:W4:Y:S04]  /*56e0*/  LD.E R20, [R10.64+0x4] ;  /* 0x000004140a147980 */ /* 0x000f28000c101900 */
[----:B------:R1:W5:Y:S04]  /*56f0*/  LD.E R29, [R12.64+0x8] ;  /* 0x000008140c1d7980 */ /* 0x000368000c101900 */
[----:B------:R-:W5:Y:S04]  /*5700*/  LD.E R18, [R10.64] ;  /* 0x000000140a127980 */ /* 0x000f68000c101900 */
[----:B------:R-:W5:Y:S04]  /*5710*/  LD.E R28, [R14.64+0x4] ;  /* 0x000004140e1c7980 */ /* 0x000f68000c101900 */
[----:B------:R-:W5:Y:S04]  /*5720*/  LD.E R22, [R10.64+0x8] ;  /* 0x000008140a167980 */ /* 0x000f68000c101900 */
[----:B------:R-:W5:Y:S04]  /*5730*/  LD.E R9, [R14.64] ;  /* 0x000000140e097980 */ /* 0x000f68000c101900 */
[----:B------:R-:W5:Y:S01]  /*5740*/  LD.E R31, [R14.64+0x8] ;  /* 0x000008140e1f7980 */ /* 0x000f62000c101900 */
[----:B------:R-:W-:Y:S01]  /*5750*/  FADD R8, -R36, 1 ;  /* 0x3f80000024087421 */ /* 0x000fe20000000100 */
[----:B------:R-:W-:-:S02]  /*5760*/  PLOP3.LUT P0, PT, PT, PT, PT, 0x8, 0x0 ;  /* 0x000000000000781c */ /* 0x000fc40003f0e170 */
[----:B-1----:R-:W-:Y:S01]  /*5770*/  MOV R12, R36 ;  /* 0x00000024000c7202 */ /* 0x002fe20000000f00 */
[----:B------:R-:W-:Y:S01]  /*5780*/  FADD R17, -R37, R8 ;  /* 0x0000000825117221 */ /* 0x000fe20000000100 */
[C---:B--2---:R-:W-:Y:S01]  /*5790*/  FMUL R8, R36.reuse, R23 ;  /* 0x0000001724087220 */ /* 0x044fe20000400000 */
[----:B---3--:R-:W-:-:S03]  /*57a0*/  FMUL R19, R36, R19 ;  /* 0x0000001324137220 */ /* 0x008fc60000400000 */
[C---:B----4-:R-:W-:Y:S01]  /*57b0*/  FFMA R8, R17.reuse, R20, R8 ;  /* 0x0000001411087223 */ /* 0x050fe20000000008 */
[----:B-----5:R-:W-:Y:S01]  /*57c0*/  FMUL R29, R36, R29 ;  /* 0x0000001d241d7220 */ /* 0x020fe20000400000 */
[----:B------:R-:W-:Y:S02]  /*57d0*/  FFMA R18, R17, R18, R19 ;  /* 0x0000001211127223 */ /* 0x000fe40000000013 */
[----:B------:R-:W-:Y:S01]  /*57e0*/  FFMA R8, R37, R28, R8 ;  /* 0x0000001c25087223 */ /* 0x000fe20000000008 */
[----:B------:R-:W-:-:S03]  /*57f0*/  FFMA R22, R17, R22, R29 ;  /* 0x0000001611167223 */ /* 0x000fc6000000001d */
[----:B------:R-:W-:Y:S01]  /*5800*/  FADD R57, -R8, R57 ;  /* 0x0000003908397221 */ /* 0x000fe20000000100 */
[----:B------:R-:W-:Y:S01]  /*5810*/  MOV R8, 0x3f800000 ;  /* 0x3f80000000087802 */ /* 0x000fe20000000f00 */
[C---:B------:R-:W-:Y:S02]  /*5820*/  FFMA R18, R37.reuse, R9, R18 ;  /* 0x0000000925127223 */ /* 0x040fe40000000012 */
[----:B------:R-:W-:Y:S01]  /*5830*/  FMUL R6, R6, R57 ;  /* 0x0000003906067220 */ /* 0x000fe20000400000 */
[----:B------:R-:W-:Y:S01]  /*5840*/  MOV R9, R35 ;  /* 0x0000002300097202 */ /* 0x000fe20000000f00 */
[----:B------:R-:W-:Y:S01]  /*5850*/  FFMA R31, R37, R31, R22 ;  /* 0x0000001f251f7223 */ /* 0x000fe20000000016 */
[----:B------:R-:W-:-:S03]  /*5860*/  FADD R18, -R18, R55 ;  /* 0x0000003712127221 */ /* 0x000fc60000000100 */
[----:B------:R-:W-:Y:S01]  /*5870*/  FADD R58, -R31, R58 ;  /* 0x0000003a1f3a7221 */ /* 0x000fe20000000100 */
[----:B------:R-:W-:-:S04]  /*5880*/  FFMA R6, R7, R18, R6 ;  /* 0x0000001207067223 */ /* 0x000fc80000000006 */
[----:B------:R-:W-:-:S05]  /*5890*/  FFMA R6, R5, R58, R6 ;  /* 0x0000003a05067223 */ /* 0x000fca0000000006 */
[----:B------:R-:W-:-:S04]  /*58a0*/  FSETP.GT.AND P1, PT, R6, RZ, PT ;  /* 0x000000ff0600720b */ /* 0x000fc80003f24000 */
[----:B------:R-:W-:-:S04]  /*58b0*/  FSEL R8, R8, -1, P1 ;  /* 0xbf80000008087808 */ /* 0x000fc80000800000 */
.L_x_375:
[----:B------:R-:W-:Y:S05]  /*58c0*/  BSYNC B2 ;  /* 0x0000000000027941 */ /* 0x000fea0003800000 */
.L_x_374:
[----:B------:R-:W-:Y:S01]  /*58d0*/  BSSY B4, `(.L_x_376) ;  /* 0x000009c000047945 */ /* 0x000fe20003800000 */
[----:B------:R-:W-:Y:S01]  /*58e0*/  MOV R5, RZ ;  /* 0x000000ff00057202 */ /* 0x000fe20000000f00 */
[----:B-1----:R-:W-:Y:S01]  /*58f0*/  CS2R R10, SRZ ;  /* 0x00000000000a7805 */ /* 0x002fe2000001ff00 */
[----:B------:R-:W-:Y:S01]  /*5900*/  MOV R13, RZ ;  /* 0x000000ff000d7202 */ /* 0x000fe20000000f00 */
[----:B------:R-:W-:Y:S05]  /*5910*/  @P0 BRA `(.L_x_377) ;  /* 0x0000097000000947 */ /* 0x000fea0003800000 */
[----:B------:R-:W-:Y:S01]  /*5920*/  ISETP.NE.U32.AND P1, PT, R24, RZ, PT ;  /* 0x000000ff1800720c */ /* 0x000fe20003f25070 */
[----:B------:R-:W-:Y:S01]  /*5930*/  BSSY B2, `(.L_x_378) ;  /* 0x0000026000027945 */ /* 0x000fe20003800000 */
[----:B------:R-:W-:Y:S02]  /*5940*/  LEA R5, R9, R9, 0x1 ;  /* 0x0000000909057211 */ /* 0x000fe400078e08ff */
[----:B------:R-:W-:Y:S02]  /*5950*/  ISETP.NE.AND.EX P1, PT, R25, RZ, PT, P1 ;  /* 0x000000ff1900720c */ /* 0x000fe40003f25310 */
[----:B------:R-:W-:Y:S01]  /*5960*/  ISETP.NE.U32.AND P2, PT, R32, RZ, PT ;  /* 0x000000ff2000720c */ /* 0x000fe20003f45070 */
[----:B------:R-:W-:Y:S01]  /*5970*/  IMAD.WIDE R26, R5, 0x4, R26 ;  /* 0x00000004051a7825 */ /* 0x000fe200078e021a */
[----:B------:R-:W-:-:S02]  /*5980*/  MOV R14, RZ ;  /* 0x000000ff000e7202 */ /* 0x000fc40000000f00 */
[----:B------:R-:W-:Y:S02]  /*5990*/  ISETP.NE.AND.EX P2, PT, R33, RZ, PT, P2 ;  /* 0x000000ff2100720c */ /* 0x000fe40003f45320 */
[----:B------:R-:W-:Y:S02]  /*59a0*/  MOV R5, RZ ;  /* 0x000000ff00057202 */ /* 0x000fe40000000f00 */
[----:B------:R-:W-:Y:S02]  /*59b0*/  MOV R9, RZ ;  /* 0x000000ff00097202 */ /* 0x000fe40000000f00 */
[----:B------:R-:W-:Y:S02]  /*59c0*/  MOV R30, RZ ;  /* 0x000000ff001e7202 */ /* 0x000fe40000000f00 */
[----:B------:R-:W-:Y:S01]  /*59d0*/  MOV R13, RZ ;  /* 0x000000ff000d7202 */ /* 0x000fe20000000f00 */
[----:B------:R-:W-:Y:S05]  /*59e0*/  @!P1 BRA `(.L_x_379) ;  /* 0x000001a000009947 */ /* 0x000fea0003800000 */
[----:B------:R-:W2:Y:S04]  /*59f0*/  LD.E R11, [R26.64+0x4] ;  /* 0x000004141a0b7980 */ /* 0x000ea8000c101900 */
[----:B------:R-:W3:Y:S04]  /*5a00*/  LD.E R7, [R26.64] ;  /* 0x000000141a077980 */ /* 0x000ee8000c101900 */
[----:B------:R-:W4:Y:S01]  /*5a10*/  LD.E R5, [R26.64+0x8] ;  /* 0x000008141a057980 */ /* 0x000f22000c101900 */
[----:B--2---:R-:W-:-:S04]  /*5a20*/  IMAD.WIDE R10, R11, 0xc, R24 ;  /* 0x0000000c0b0a7825 */ /* 0x004fc800078e0218 */
[--C-:B---3--:R-:W-:Y:S01]  /*5a30*/  IMAD.WIDE R6, R7, 0xc, R24.reuse ;  /* 0x0000000c07067825 */ /* 0x108fe200078e0218 */
[----:B------:R1:W2:Y:S04]  /*5a40*/  LD.E R13, [R10.64+0x4] ;  /* 0x000004140a0d7980 */ /* 0x0002a8000c101900 */
[----:B------:R1:W3:Y:S01]  /*5a50*/  LD.E R9, [R10.64] ;  /* 0x000000140a097980 */ /* 0x0002e2000c101900 */
[----:B----4-:R-:W-:-:S03]  /*5a60*/  IMAD.WIDE R24, R5, 0xc, R24 ;  /* 0x0000000c05187825 */ /* 0x010fc600078e0218 */
[----:B------:R1:W4:Y:S04]  /*5a70*/  LD.E R15, [R10.64+0x8] ;  /* 0x000008140a0f7980 */ /* 0x000328000c101900 */
[----:B------:R-:W5:Y:S04]  /*5a80*/  LD.E R18, [R6.64+0x4] ;  /* 0x0000041406127980 */ /* 0x000f68000c101900 */
[----:B------:R-:W5:Y:S04]  /*5a90*/  LD.E R16, [R6.64] ;  /* 0x0000001406107980 */ /* 0x000f68000c101900 */
[----:B------:R-:W5:Y:S04]  /*5aa0*/  LD.E R20, [R6.64+0x8] ;  /* 0x0000081406147980 */ /* 0x000f68000c101900 */
[----:B------:R-:W5:Y:S04]  /*5ab0*/  LD.E R22, [R24.64+0x4] ;  /* 0x0000041418167980 */ /* 0x000f68000c101900 */
[----:B------:R-:W5:Y:S04]  /*5ac0*/  LD.E R19, [R24.64] ;  /* 0x0000001418137980 */ /* 0x000f68000c101900 */
[----:B------:R-:W5:Y:S01]  /*5ad0*/  LD.E R28, [R24.64+0x8] ;  /* 0x00000814181c7980 */ /* 0x000f62000c101900 */
[----:B------:R-:W-:-:S04]  /*5ae0*/  FADD R5, -R17, 1 ;  /* 0x3f80000011057421 */ /* 0x000fc80000000100 */
[----:B-1----:R-:W-:Y:S01]  /*5af0*/  FADD R10, R5, -R12 ;  /* 0x8000000c050a7221 */ /* 0x002fe20000000000 */
        /* <DEDUP_REMOVED lines=9> */
.L_x_379:
[----:B------:R-:W-:Y:S05]  /*5b90*/  BSYNC B2 ;  /* 0x0000000000027941 */ /* 0x000fea0003800000 */
.L_x_378:
        /* <DEDUP_REMOVED lines=29> */
.L_x_381:
[----:B------:R-:W-:Y:S05]  /*5d70*/  BSYNC B2 ;  /* 0x0000000000027941 */ /* 0x000fea0003800000 */
.L_x_380:
[----:B------:R-:W-:Y:S01]  /*5d80*/  FFMA R6, R51, -R9, R2 ;  /* 0x8000000933067223 */ /* 0x000fe20000000002 */
[C---:B------:R-:W-:Y:S01]  /*5d90*/  FFMA R5, R49.reuse, -R5, R0 ;  /* 0x8000000531057223 */ /* 0x040fe20000000000 */
[----:B------:R-:W-:Y:S01]  /*5da0*/  FFMA R7, R56, -R13, R3 ;  /* 0x8000000d38077223 */ /* 0x000fe20000000003 */
[----:B------:R-:W-:Y:S01]  /*5db0*/  BSSY B2, `(.L_x_382) ;  /* 0x0000013000027945 */ /* 0x000fe20003800000 */
[----:B------:R-:W-:Y:S01]  /*5dc0*/  FMUL R10, R6, R6 ;  /* 0x00000006060a7220 */ /* 0x000fe20000400000 */
[----:B------:R-:W-:Y:S01]  /*5dd0*/  FMUL R13, R49, R14 ;  /* 0x0000000e310d7220 */ /* 0x000fe20000400000 */
[----:B------:R-:W-:-:S02]  /*5de0*/  FMUL R11, R51, R30 ;  /* 0x0000001e330b7220 */ /* 0x000fc40000400000 */
[----:B------:R-:W-:-:S04]  /*5df0*/  FFMA R10, R5, R5, R10 ;  /* 0x00000005050a7223 */ /* 0x000fc8000000000a */
[----:B------:R-:W-:Y:S01]  /*5e00*/  FFMA R19, R7, R7, R10 ;  /* 0x0000000707137223 */ /* 0x000fe2000000000a */
[----:B------:R-:W-:-:S03]  /*5e10*/  FMUL R10, R56, R15 ;  /* 0x0000000f380a7220 */ /* 0x000fc60000400000 */
[----:B------:R1:W2:Y:S01]  /*5e20*/  MUFU.RSQ R12, R19 ;  /* 0x00000013000c7308 */ /* 0x0002a20000001400 */
[----:B------:R-:W-:-:S04]  /*5e30*/  IADD3 R9, R19, -0xd000000, RZ ;  /* 0xf300000013097810 */ /* 0x000fc80007ffe0ff */
[----:B------:R-:W-:-:S13]  /*5e40*/  ISETP.GT.U32.AND P1, PT, R9, 0x727fffff, PT ;  /* 0x727fffff0900780c */ /* 0x000fda0003f24070 */
[----:B------:R-:W-:Y:S05]  /*5e50*/  @!P1 BRA `(.L_x_383) ;  /* 0x0000004000009947 */ /* 0x000fea0003800000 */
[----:B-12---:R-:W-:Y:S02]  /*5e60*/  MOV R81, 0x5e80 ;  /* 0x00005e8000517802 */ /* 0x006fe40000000f00 */
[----:B0-----:R-:W-:Y:S05]  /*5e70*/  CALL.REL.NOINC `($__internal_6_$__cuda_sm20_sqrt_rn_f32_slowpath) ;  /* 0x0000154000007944 */ /* 0x001fea0003c00000 */
[----:B------:R-:W-:Y:S01]  /*5e80*/  MOV R40, R19 ;  /* 0x0000001300287202 */ /* 0x000fe20000000f00 */
[----:B------:R-:W-:Y:S05]  /*5e90*/  BRA `(.L_x_384) ;  /* 0x0000004000007947 */ /* 0x000fea0003800000 */
.L_x_383:
[----:B-12---:R-:W-:Y:S01]  /*5ea0*/  FMUL.FTZ R40, R19, R12 ;  /* 0x0000000c13287220 */ /* 0x006fe20000410000 */
[----:B------:R-:W-:-:S03]  /*5eb0*/  FMUL.FTZ R12, R12, 0.5 ;  /* 0x3f0000000c0c7820 */ /* 0x000fc60000410000 */
[----:B------:R-:W-:-:S04]  /*5ec0*/  FFMA R9, -R40, R40, R19 ;  /* 0x0000002828097223 */ /* 0x000fc80000000113 */
[----:B------:R-:W-:Y:S02]  /*5ed0*/  FFMA R40, R9, R12, R40 ;  /* 0x0000000c09287223 */ /* 0x000fe40000000028 */
.L_x_384:
[----:B------:R-:W-:Y:S05]  /*5ee0*/  BSYNC B2 ;  /* 0x0000000000027941 */ /* 0x000fea0003800000 */
.L_x_382:
[----:B------:R-:W-:Y:S01]  /*5ef0*/  FSETP.GT.AND P1, PT, R40, RZ, PT ;  /* 0x000000ff2800720b */ /* 0x000fe20003f24000 */
[----:B------:R-:W-:Y:S01]  /*5f00*/  BSSY B5, `(.L_x_385) ;  /* 0x0000032000057945 */ /* 0x000fe20003800000 */
[----:B------:R-:W-:Y:S02]  /*5f10*/  MOV R9, RZ ;  /* 0x000000ff00097202 */ /* 0x000fe40000000f00 */
[----:B------:R-:W-:Y:S02]  /*5f20*/  MOV R30, RZ ;  /* 0x000000ff001e7202 */ /* 0x000fe40000000f00 */
[----:B------:R-:W-:-:S07]  /*5f30*/  MOV R16, RZ ;  /* 0x000000ff00107202 */ /* 0x000fce0000000f00 */
[----:B------:R-:W-:Y:S05]  /*5f40*/  @!P1 BRA `(.L_x_386) ;  /* 0x000002d000009947 */ /* 0x000fea0003800000 */
[----:B------:R-:W1:Y:S01]  /*5f50*/  MUFU.RCP R9, R40 ;  /* 0x0000002800097308 */ /* 0x000e620000001000 */
[----:B------:R-:W-:Y:S07]  /*5f60*/  BSSY B6, `(.L_x_387) ;  /* 0x000000d000067945 */ /* 0x000fee0003800000 */
[----:B------:R-:W2:Y:S01]  /*5f70*/  FCHK P1, R7, R40 ;  /* 0x0000002807007302 */ /* 0x000ea20000020000 */
[----:B-1----:R-:W-:-:S04]  /*5f80*/  FFMA R12, R9, -R40, 1 ;  /* 0x3f800000090c7423 */ /* 0x002fc80000000828 */
[----:B------:R-:W-:-:S04]  /*5f90*/  FFMA R12, R9, R12, R9 ;  /* 0x0000000c090c7223 */ /* 0x000fc80000000009 */
[----:B------:R-:W-:-:S04]  /*5fa0*/  FFMA R9, R7, R12, RZ ;  /* 0x0000000c07097223 */ /* 0x000fc800000000ff */
[----:B------:R-:W-:-:S04]  /*5fb0*/  FFMA R14, R9, -R40, R7 ;  /* 0x80000028090e7223 */ /* 0x000fc80000000007 */
[----:B------:R-:W-:Y:S01]  /*5fc0*/  FFMA R16, R12, R14, R9 ;  /* 0x0000000e0c107223 */ /* 0x000fe20000000009 */
[----:B--2---:R-:W-:Y:S05]  /*5fd0*/  @!P1 BRA `(.L_x_388) ;  /* 0x0000005000009947 */ /* 0x004fea0003800000 */
[----:B------:R-:W-:Y:S02]  /*5fe0*/  MOV R19, R7 ;  /* 0x0000000700137202 */ /* 0x000fe40000000f00 */
[----:B------:R-:W-:Y:S02]  /*5ff0*/  MOV R22, R40 ;  /* 0x0000002800167202 */ /* 0x000fe40000000f00 */
[----:B------:R-:W-:Y:S02]  /*6000*/  MOV R78, 0x6020 ;  /* 0x00006020004e7802 */ /* 0x000fe40000000f00 */
[----:B0-----:R-:W-:Y:S05]  /*6010*/  CALL.REL.NOINC `($__internal_7_$__cuda_sm3x_div_rn_noftz_f32_slowpath) ;  /* 0x0000151000007944 */ /* 0x001fea0003c00000 */
[----:B------:R-:W-:Y:S02]  /*6020*/  MOV R16, R19 ;  /* 0x0000001300107202 */ /* 0x000fe40000000f00 */
.L_x_388:
[----:B------:R-:W-:Y:S05]  /*6030*/  BSYNC B6 ;  /* 0x0000000000067941 */ /* 0x000fea0003800000 */
.L_x_387:
        /* <DEDUP_REMOVED lines=14> */
.L_x_390:
[----:B------:R-:W-:Y:S05]  /*6120*/  BSYNC B6 ;  /* 0x0000000000067941 */ /* 0x000fea0003800000 */
.L_x_389:
        /* <DEDUP_REMOVED lines=14> */
.L_x_391:
[----:B------:R-:W-:Y:S05]  /*6210*/  BSYNC B6 ;  /* 0x0000000000067941 */ /* 0x000fea0003800000 */
.L_x_386:
[----:B------:R-:W-:Y:S05]  /*6220*/  BSYNC B5 ;  /* 0x0000000000057941 */ /* 0x000fea0003800000 */
.L_x_385:
[----:B------:R-:W-:-:S04]  /*6230*/  FSETP.NEU.AND P1, PT, RZ, c[0x0][0x540], PT ;  /* 0x00015000ff007a0b */ /* 0x000fc80003f2d000 */
[----:B------:R-:W-:-:S05]  /*6240*/  FSEL R7, R8, 1, P1 ;  /* 0x3f80000008077808 */ /* 0x000fca0000800000 */
[C---:B------:R-:W-:Y:S01]  /*6250*/  FMUL R5, R7.reuse, R9 ;  /* 0x0000000907057220 */ /* 0x040fe20000400000 */
[C---:B------:R-:W-:Y:S01]  /*6260*/  FMUL R30, R7.reuse, R30 ;  /* 0x0000001e071e7220 */ /* 0x040fe20000400000 */
[C---:B------:R-:W-:Y:S01]  /*6270*/  FMUL R16, R7.reuse, R16 ;  /* 0x0000001007107220 */ /* 0x040fe20000400000 */
[----:B------:R-:W-:Y:S02]  /*6280*/  FMUL R40, R7, R40 ;  /* 0x0000002807287220 */ /* 0x000fe40000400000 */
.L_x_377:
[----:B------:R-:W-:Y:S05]  /*6290*/  BSYNC B4 ;  /* 0x0000000000047941 */ /* 0x000fea0003800000 */
.L_x_376:
[----:B------:R-:W-:Y:S02]  /*62a0*/  FSEL R5, R5, RZ, !P0 ;  /* 0x000000ff05057208 */ /* 0x000fe40004000000 */
[----:B------:R-:W-:Y:S02]  /*62b0*/  FSEL R30, R30, RZ, !P0 ;  /* 0x000000ff1e1e7208 */ /* 0x000fe40004000000 */
[----:B------:R-:W-:Y:S02]  /*62c0*/  FSEL R16, R16, RZ, !P0 ;  /* 0x000000ff10107208 */ /* 0x000fe40004000000 */
[----:B------:R-:W-:Y:S02]  /*62d0*/  FSEL R13, R13, RZ, !P0 ;  /* 0x000000ff0d0d7208 */ /* 0x000fe40004000000 */
[----:B------:R-:W-:-:S02]  /*62e0*/  FSEL R11, R11, RZ, !P0 ;  /* 0x000000ff0b0b7208 */ /* 0x000fc40004000000 */
[----:B------:R-:W-:Y:S02]  /*62f0*/  FSEL R10, R10, RZ, !P0 ;  /* 0x000000ff0a0a7208 */ /* 0x000fe40004000000 */
[----:B------:R-:W-:Y:S02]  /*6300*/  FSEL R17, R40, 1000000, !P0 ;  /* 0x4974240028117808 */ /* 0x000fe40004000000 */
.L_x_258:
[----:B------:R-:W-:Y:S05]  /*6310*/  BSYNC B1 ;  /* 0x0000000000017941 */ /* 0x000fea0003800000 */
.L_x_256:
[----:B------:R-:W-:Y:S01]  /*6320*/  FSEL R15, R17, 1000000, !P3 ;  /* 0x49742400110f7808 */ /* 0x000fe20005800000 */
[----:B------:R-:W-:Y:S01]  /*6330*/  BSSY B1, `(.L_x_392) ;  /* 0x0000089000017945 */ /* 0x000fe20003800000 */
[----:B------:R-:W-:Y:S02]  /*6340*/  FSEL R29, R5, RZ, !P3 ;  /* 0x000000ff051d7208 */ /* 0x000fe40005800000 */
[----:B------:R-:W-:Y:S02]  /*6350*/  FSETP.GEU.AND P0, PT, R15, R4, PT ;  /* 0x000000040f00720b */ /* 0x000fe40003f0e000 */
[----:B------:R-:W-:Y:S02]  /*6360*/  FSEL R30, R30, RZ, !P3 ;  /* 0x000000ff1e1e7208 */ /* 0x000fe40005800000 */
[----:B------:R-:W-:-:S02]  /*6370*/  FSEL R16, R16, RZ, !P3 ;  /* 0x000000ff10107208 */ /* 0x000fc40005800000 */
[----:B------:R-:W-:Y:S02]  /*6380*/  FSEL R31, R10, RZ, !P3 ;  /* 0x000000ff0a1f7208 */ /* 0x000fe40005800000 */
[----:B------:R-:W-:Y:S02]  /*6390*/  FSEL R24, R11, RZ, !P3 ;  /* 0x000000ff0b187208 */ /* 0x000fe40005800000 */
[----:B------:R-:W-:-:S03]  /*63a0*/  FSEL R33, R13, RZ, !P3 ;  /* 0x000000ff0d217208 */ /* 0x000fc60005800000 */
[----:B------:R-:W-:Y:S05]  /*63b0*/  @P0 BRA `(.L_x_393) ;  /* 0x0000080000000947 */ /* 0x000fea0003800000 */
[----:B------:R-:W1:Y:S01]  /*63c0*/  S2R R5, SR_LANEID ;  /* 0x0000000000057919 */ /* 0x000e620000000000 */
[----:B------:R-:W-:Y:S01]  /*63d0*/  VOTEU.ANY UR4, UPT, PT ;  /* 0x0000000000047886 */ /* 0x000fe200038e0100 */
[----:B------:R-:W-:Y:S01]  /*63e0*/  MOV R4, c[0x0][0x3f0] ;  /* 0x0000fc0000047a02 */ /* 0x000fe20000000f00 */
[----:B------:R-:W1:Y:S08]  /*63f0*/  FLO.U32 R14, UR4 ;  /* 0x00000004000e7d00 */ /* 0x000e7000080e0000 */
[----:B------:R-:W2:Y:S01]  /*6400*/  POPC R13, UR4 ;  /* 0x00000004000d7d09 */ /* 0x000ea20008000000 */
[----:B-1----:R-:W-:-:S02]  /*6410*/  ISETP.EQ.U32.AND P0, PT, R14, R5, PT ;  /* 0x000000050e00720c */ /* 0x002fc40003f02070 */
[----:B------:R-:W-:-:S11]  /*6420*/  MOV R5, c[0x0][0x3f4] ;  /* 0x0000fd0000057a02 */ /* 0x000fd60000000f00 */
[----:B--2---:R1:W2:Y:S01]  /*6430*/  @P0 ATOMG.E.ADD.STRONG.GPU PT, R27, [R4.64], R13 ;  /* 0x0000000d041b09a8 */ /* 0x0042a200081ee1d4 */
[----:B------:R-:W-:Y:S01]  /*6440*/  FMUL R7, R52, R30 ;  /* 0x0000001e34077220 */ /* 0x000fe20000400000 */
[----:B------:R-:W-:Y:S01]  /*6450*/  FMUL R9, R50, R16 ;  /* 0x0000001032097220 */ /* 0x000fe20000400000 */
[CC--:B------:R-:W-:Y:S01]  /*6460*/  FMUL R11, R48.reuse, R29.reuse ;  /* 0x0000001d300b7220 */ /* 0x0c0fe20000400000 */
[C---:B------:R-:W-:Y:S01]  /*6470*/  FFMA R2, -R15.reuse, R30, R2 ;  /* 0x0000001e0f027223 */ /* 0x040fe20000000102 */
[----:B------:R-:W-:Y:S01]  /*6480*/  FFMA R8, R48, R16, -R7 ;  /* 0x0000001030087223 */ /* 0x000fe20000000807 */
[----:B------:R-:W-:Y:S01]  /*6490*/  FFMA R10, R52, R29, -R9 ;  /* 0x0000001d340a7223 */ /* 0x000fe20000000809 */
[----:B------:R-:W-:Y:S01]  /*64a0*/  FFMA R12, R50, R30, -R11 ;  /* 0x0000001e320c7223 */ /* 0x000fe2000000080b */
[----:B------:R-:W-:Y:S01]  /*64b0*/  FFMA R6, -R15, R16, R3 ;  /* 0x000000100f067223 */ /* 0x000fe20000000103 */
[C---:B------:R-:W-:Y:S01]  /*64c0*/  FMUL R18, R53.reuse, R8 ;  /* 0x0000000835127220 */ /* 0x040fe20000400000 */
[C---:B------:R-:W-:Y:S01]  /*64d0*/  FMUL R20, R53.reuse, R10 ;  /* 0x0000000a35147220 */ /* 0x040fe20000400000 */
[----:B------:R-:W-:Y:S01]  /*64e0*/  FMUL R53, R53, R12 ;  /* 0x0000000c35357220 */ /* 0x000fe20000400000 */
[----:B-1----:R-:W-:Y:S01]  /*64f0*/  FMUL R4, R47, R24 ;  /* 0x000000182f047220 */ /* 0x002fe20000400000 */
[----:B------:R-:W1:Y:S01]  /*6500*/  S2R R12, SR_LTMASK ;  /* 0x00000000000c7919 */ /* 0x000e620000003900 */
[----:B------:R-:W-:Y:S01]  /*6510*/  FMUL R8, R46, R31 ;  /* 0x0000001f2e087220 */ /* 0x000fe20000400000 */
[C---:B------:R-:W-:Y:S01]  /*6520*/  FMUL R5, R45.reuse, R33 ;  /* 0x000000212d057220 */ /* 0x040fe20000400000 */
[----:B------:R-:W-:Y:S01]  /*6530*/  FFMA R13, R45, R31, -R4 ;  /* 0x0000001f2d0d7223 */ /* 0x000fe20000000804 */
[----:B------:R-:W-:Y:S01]  /*6540*/  FMUL R4, R47, R2 ;  /* 0x000000022f047220 */ /* 0x000fe20000400000 */
[----:B------:R-:W-:Y:S01]  /*6550*/  FFMA R0, -R15, R29, R0 ;  /* 0x0000001d0f007223 */ /* 0x000fe20000000100 */
[----:B------:R-:W-:Y:S01]  /*6560*/  FMUL R7, R48, R30 ;  /* 0x0000001e30077220 */ /* 0x000fe20000400000 */
[----:B------:R-:W-:Y:S01]  /*6570*/  FFMA R15, R47, R33, -R8 ;  /* 0x000000212f0f7223 */ /* 0x000fe20000000808 */
[C---:B------:R-:W-:Y:S01]  /*6580*/  FFMA R19, R46.reuse, R24, -R5 ;  /* 0x000000182e137223 */ /* 0x040fe20000000805 */
[----:B------:R-:W-:Y:S01]  /*6590*/  FMUL R8, R46, R6 ;  /* 0x000000062e087220 */ /* 0x000fe20000400000 */
[C---:B------:R-:W-:Y:S01]  /*65a0*/  FMUL R11, R45.reuse, R24 ;  /* 0x000000182d0b7220 */ /* 0x040fe20000400000 */
[----:B------:R-:W-:Y:S01]  /*65b0*/  FFMA R5, R45, R6, -R4 ;  /* 0x000000062d057223 */ /* 0x000fe20000000804 */
[----:B------:R-:W-:Y:S01]  /*65c0*/  FFMA R23, R50, R29, R7 ;  /* 0x0000001d32177223 */ /* 0x000fe20000000007 */
[-C--:B------:R-:W-:Y:S01]  /*65d0*/  FFMA R7, R47, R0.reuse, -R8 ;  /* 0x000000002f077223 */ /* 0x080fe20000000808 */
[C---:B------:R-:W-:Y:S01]  /*65e0*/  FMUL R9, R45.reuse, R0 ;  /* 0x000000002d097220 */ /* 0x040fe20000400000 */
[----:B------:R-:W-:Y:S01]  /*65f0*/  FMUL R8, R44, R5 ;  /* 0x000000052c087220 */ /* 0x000fe20000400000 */
[----:B------:R-:W-:Y:S01]  /*6600*/  FFMA R4, R46, R33, R11 ;  /* 0x000000212e047223 */ /* 0x000fe2000000000b */
[----:B------:R-:W-:Y:S01]  /*6610*/  FFMA R23, R52, R16, R23 ;  /* 0x0000001034177223 */ /* 0x000fe20000000017 */
[-C--:B------:R-:W-:Y:S01]  /*6620*/  FMUL R5, R45, R2.reuse ;  /* 0x000000022d057220 */ /* 0x080fe20000400000 */
[----:B------:R-:W-:Y:S01]  /*6630*/  FADD R3, R44, R44 ;  /* 0x0000002c2c037221 */ /* 0x000fe20000000000 */
[C---:B------:R-:W-:Y:S01]  /*6640*/  FFMA R9, R46.reuse, R2, -R9 ;  /* 0x000000022e097223 */ /* 0x040fe20000000809 */
[----:B------:R-:W-:Y:S01]  /*6650*/  FADD R23, R23, R23 ;  /* 0x0000001717177221 */ /* 0x000fe20000000000 */
[----:B------:R-:W-:Y:S01]  /*6660*/  FFMA R5, R46, R0, R5 ;  /* 0x000000002e057223 */ /* 0x000fe20000000005 */
[----:B------:R-:W-:Y:S01]  /*6670*/  FFMA R3, R44, R3, -1 ;  /* 0xbf8000002c037423 */ /* 0x000fe20000000003 */
[----:B-1----:R-:W-:Y:S01]  /*6680*/  LOP3.LUT R11, R12, UR4, RZ, 0xc0, !PT ;  /* 0x000000040c0b7c12 */ /* 0x002fe2000f8ec0ff */
[C---:B------:R-:W-:Y:S01]  /*6690*/  FMUL R13, R44.reuse, R13 ;  /* 0x0000000d2c0d7220 */ /* 0x040fe20000400000 */
[C---:B------:R-:W-:Y:S01]  /*66a0*/  FMUL R15, R44.reuse, R15 ;  /* 0x0000000f2c0f7220 */ /* 0x040fe20000400000 */
[C---:B------:R-:W-:Y:S01]  /*66b0*/  FMUL R25, R44.reuse, R19 ;  /* 0x000000132c197220 */ /* 0x040fe20000400000 */
[----:B------:R1:W3:Y:S01]  /*66c0*/  POPC R22, R11 ;  /* 0x0000000b00167309 */ /* 0x0002e20000000000 */
[C---:B------:R-:W-:Y:S01]  /*66d0*/  FMUL R10, R44.reuse, R7 ;  /* 0x000000072c0a7220 */ /* 0x040fe20000400000 */
[C---:B------:R-:W-:Y:S01]  /*66e0*/  FFMA R4, R47.reuse, R31, R4 ;  /* 0x0000001f2f047223 */ /* 0x040fe20000000004 */
[----:B------:R-:W-:Y:S01]  /*66f0*/  FMUL R44, R44, R9 ;  /* 0x000000092c2c7220 */ /* 0x000fe20000400000 */
[-C--:B------:R-:W-:Y:S01]  /*6700*/  FMUL R7, R50, R23.reuse ;  /* 0x0000001732077220 */ /* 0x080fe20000400000 */
[-C--:B------:R-:W-:Y:S01]  /*6710*/  FMUL R9, R48, R23.reuse ;  /* 0x0000001730097220 */ /* 0x080fe20000400000 */
[----:B------:R-:W-:Y:S01]  /*6720*/  FFMA R5, R47, R6, R5 ;  /* 0x000000062f057223 */ /* 0x000fe20000000005 */
[----:B------:R-:W-:Y:S01]  /*6730*/  FMUL R23, R52, R23 ;  /* 0x0000001734177220 */ /* 0x000fe20000400000 */
[----:B------:R-:W-:Y:S01]  /*6740*/  FADD R12, R4, R4 ;  /* 0x00000004040c7221 */ /* 0x000fe20000000000 */
[C---:B------:R-:W-:Y:S01]  /*6750*/  FFMA R7, R54.reuse, R29, R7 ;  /* 0x0000001d36077223 */ /* 0x040fe20000000007 */
[C---:B------:R-:W-:Y:S01]  /*6760*/  FFMA R9, R54.reuse, R30, R9 ;  /* 0x0000001e36097223 */ /* 0x040fe20000000009 */
[----:B------:R-:W-:Y:S01]  /*6770*/  FADD R4, R5, R5 ;  /* 0x0000000505047221 */ /* 0x000fe20000000000 */
[----:B------:R-:W-:Y:S01]  /*6780*/  FFMA R54, R54, R16, R23 ;  /* 0x0000001036367223 */ /* 0x000fe20000000017 */
[C---:B------:R-:W-:Y:S01]  /*6790*/  FMUL R16, R45.reuse, R12 ;  /* 0x0000000c2d107220 */ /* 0x040fe20000400000 */
[----:B------:R-:W-:Y:S01]  /*67a0*/  FFMA R29, R20, 2, R9 ;  /* 0x40000000141d7823 */ /* 0x000fe20000000009 */
[-C--:B------:R-:W-:Y:S01]  /*67b0*/  FMUL R5, R46, R4.reuse ;  /* 0x000000042e057220 */ /* 0x080fe20000400000 */
[----:B------:R-:W-:Y:S01]  /*67c0*/  FMUL R45, R45, R4 ;  /* 0x000000042d2d7220 */ /* 0x000fe20000400000 */
[-C--:B------:R-:W-:Y:S01]  /*67d0*/  FFMA R16, R24, R3.reuse, R16 ;  /* 0x0000000318107223 */ /* 0x080fe20000000010 */
[----:B-1----:R-:W-:Y:S01]  /*67e0*/  MOV R11, c[0x0][0x448] ;  /* 0x00011200000b7a02 */ /* 0x002fe20000000f00 */
[-C--:B------:R-:W-:Y:S01]  /*67f0*/  FFMA R5, R0, R3.reuse, R5 ;  /* 0x0000000300057223 */ /* 0x080fe20000000005 */
[----:B------:R-:W-:Y:S01]  /*6800*/  FFMA R45, R2, R3, R45 ;  /* 0x00000003022d7223 */ /* 0x000fe2000000002d */
[----:B------:R-:W-:Y:S01]  /*6810*/  FFMA R23, R15, 2, R16 ;  /* 0x400000000f177823 */ /* 0x000fe20000000010 */
[----:B------:R-:W-:Y:S01]  /*6820*/  MOV R49, c[0x0][0x528] ;  /* 0x00014a0000317a02 */ /* 0x000fe20000000f00 */
[----:B------:R-:W-:Y:S01]  /*6830*/  FFMA R5, R8, 2, R5 ;  /* 0x4000000008057823 */ /* 0x000fe20000000005 */
[----:B------:R-:W-:Y:S01]  /*6840*/  FFMA R10, R10, 2, R45 ;  /* 0x400000000a0a7823 */ /* 0x000fe2000000002d */
[----:B------:R-:W-:-:S02]  /*6850*/  FFMA R53, R53, 2, R54 ;  /* 0x4000000035357823 */ /* 0x000fc40000000036 */
[----:B------:R-:W-:Y:S01]  /*6860*/  FADD R15, R42, R5 ;  /* 0x000000052a0f7221 */ /* 0x000fe20000000000 */
[----:B------:R-:W-:Y:S01]  /*6870*/  MOV R5, c[0x0][0x4b8] ;  /* 0x00012e0000057a02 */ /* 0x000fe20000000f00 */
[----:B------:R-:W-:Y:S01]  /*6880*/  FADD R41, R41, R10 ;  /* 0x0000000a29297221 */ /* 0x000fe20000000000 */
[----:B--2---:R1:W3:Y:S02]  /*6890*/  SHFL.IDX PT, R27, R27, R14, 0x1f ;  /* 0x00001f0e1b1b7589 */ /* 0x0042e400000e0000 */
[-C--:B-1----:R-:W-:Y:S01]  /*68a0*/  FMUL R14, R46, R12.reuse ;  /* 0x0000000c2e0e7220 */ /* 0x082fe20000400000 */
[C---:B------:R-:W-:Y:S01]  /*68b0*/  FMUL R12, R47.reuse, R12 ;  /* 0x0000000c2f0c7220 */ /* 0x040fe20000400000 */
[----:B------:R-:W-:Y:S02]  /*68c0*/  FMUL R47, R47, R4 ;  /* 0x000000042f2f7220 */ /* 0x000fe40000400000 */
[-C--:B------:R-:W-:Y:S01]  /*68d0*/  FFMA R14, R33, R3.reuse, R14 ;  /* 0x00000003210e7223 */ /* 0x080fe2000000000e */
[-C--:B------:R-:W-:Y:S01]  /*68e0*/  FFMA R4, R31, R3.reuse, R12 ;  /* 0x000000031f047223 */ /* 0x080fe2000000000c */
[----:B------:R-:W-:Y:S01]  /*68f0*/  FFMA R47, R6, R3, R47 ;  /* 0x00000003062f7223 */ /* 0x000fe2000000002f */
[----:B------:R-:W-:Y:S01]  /*6900*/  MOV R3, c[0x0][0x480] ;  /* 0x0001200000037a02 */ /* 0x000fe20000000f00 */
[----:B------:R-:W-:Y:S01]  /*6910*/  FFMA R19, R13, 2, R14 ;  /* 0x400000000d137823 */ /* 0x000fe2000000000e */
[----:B------:R-:W-:Y:S01]  /*6920*/  FFMA R25, R25, 2, R4 ;  /* 0x4000000019197823 */ /* 0x000fe20000000004 */
[----:B------:R-:W-:Y:S01]  /*6930*/  FFMA R44, R44, 2, R47 ;  /* 0x400000002c2c7823 */ /* 0x000fe2000000002f */
[----:B---3--:R-:W-:Y:S01]  /*6940*/  IADD3 R12, R27, R22, RZ ;  /* 0x000000161b0c7210 */ /* 0x008fe20007ffe0ff */
[----:B------:R-:W-:Y:S01]  /*6950*/  FFMA R27, R18, 2, R7 ;  /* 0x40000000121b7823 */ /* 0x000fe20000000007 */
[----:B------:R-:W-:Y:S01]  /*6960*/  MOV R7, c[0x0][0x4f0] ;  /* 0x00013c0000077a02 */ /* 0x000fe20000000f00 */
[----:B------:R-:W-:Y:S01]  /*6970*/  FADD R43, R43, R44 ;  /* 0x0000002c2b2b7221 */ /* 0x000fe20000000000 */
[----:B------:R-:W-:Y:S01]  /*6980*/  SHF.R.S32.HI R0, RZ, 0x1f, R12 ;  /* 0x0000001fff007819 */ /* 0x000fe2000001140c */
[----:B------:R-:W-:-:S04]  /*6990*/  IMAD.WIDE.U32 R2, R12, R3, c[0x0][0x460] ;  /* 0x000118000c027625 */ /* 0x000fc800078e0003 */
[C---:B------:R-:W-:Y:S01]  /*69a0*/  IMAD R9, R0.reuse, c[0x0][0x480], RZ ;  /* 0x0001200000097a24 */ /* 0x040fe200078e02ff */
[----:B------:R-:W-:Y:S01]  /*69b0*/  MOV R8, R2 ;  /* 0x0000000200087202 */ /* 0x000fe20000000f00 */
[C---:B------:R-:W-:Y:S02]  /*69c0*/  IMAD R13, R0.reuse, c[0x0][0x4b8], RZ ;  /* 0x00012e00000d7a24 */ /* 0x040fe400078e02ff */
[C---:B------:R-:W-:Y:S02]  /*69d0*/  IMAD R33, R0.reuse, c[0x0][0x4f0], RZ ;  /* 0x00013c0000217a24 */ /* 0x040fe400078e02ff */
[C---:B------:R-:W-:Y:S02]  /*69e0*/  IMAD R45, R0.reuse, c[0x0][0x448], RZ ;  /* 0x00011200002d7a24 */ /* 0x040fe400078e02ff */
[----:B------:R-:W-:Y:S02]  /*69f0*/  IMAD R47, R0, c[0x0][0x528], RZ ;  /* 0x00014a00002f7a24 */ /* 0x000fe400078e02ff */
[----:B------:R-:W-:-:S02]  /*6a00*/  IMAD R9, R12, UR14, R9 ;  /* 0x0000000e0c097c24 */ /* 0x000fc4000f8e0209 */
[----:B------:R-:W-:-:S03]  /*6a10*/  IMAD.WIDE.U32 R4, R12, R5, c[0x0][0x498] ;  /* 0x000126000c047625 */ /* 0x000fc600078e0005 */
[----:B------:R-:W-:Y:S01]  /*6a20*/  IADD3 R9, R3, R9, RZ ;  /* 0x0000000903097210 */ /* 0x000fe20007ffe0ff */
[C---:B------:R-:W-:Y:S01]  /*6a30*/  IMAD R31, R12.reuse, UR15, R13 ;  /* 0x0000000f0c1f7c24 */ /* 0x040fe2000f8e020d */
[----:B------:R-:W-:Y:S01]  /*6a40*/  MOV R2, R4 ;  /* 0x0000000400027202 */ /* 0x000fe20000000f00 */
[C---:B------:R-:W-:Y:S02]  /*6a50*/  IMAD.WIDE.U32 R6, R12.reuse, R7, c[0x0][0x4d0] ;  /* 0x000134000c067625 */ /* 0x040fe400078e0007 */
[----:B------:R1:W-:Y:S01]  /*6a60*/  STG.E [R8.64], R39 ;  /* 0x0000002708007986 */ /* 0x0003e2000c101914 */
[----:B------:R-:W-:Y:S01]  /*6a70*/  IADD3 R3, R5, R31, RZ ;  /* 0x0000001f05037210 */ /* 0x000fe20007ffe0ff */
[C---:B------:R-:W-:Y:S01]  /*6a80*/  IMAD R33, R12.reuse, UR16, R33 ;  /* 0x000000100c217c24 */ /* 0x040fe2000f8e0221 */
[----:B------:R-:W-:Y:S01]  /*6a90*/  MOV R4, R6 ;  /* 0x0000000600047202 */ /* 0x000fe20000000f00 */
[C---:B------:R-:W-:Y:S02]  /*6aa0*/  IMAD.WIDE.U32 R10, R12.reuse, R11, c[0x0][0x428] ;  /* 0x00010a000c0a7625 */ /* 0x040fe400078e000b */
[----:B------:R1:W-:Y:S01]  /*6ab0*/  STG.E [R2.64], R15 ;  /* 0x0000000f02007986 */ /* 0x0003e2000c101914 */
[----:B------:R-:W-:Y:S01]  /*6ac0*/  IADD3 R5, R7, R33, RZ ;  /* 0x0000002107057210 */ /* 0x000fe20007ffe0ff */
[----:B------:R-:W-:-:S02]  /*6ad0*/  IMAD R45, R12, UR17, R45 ;  /* 0x000000110c2d7c24 */ /* 0x000fc4000f8e022d */
[C---:B------:R-:W-:Y:S01]  /*6ae0*/  IMAD R47, R12.reuse, UR18, R47 ;  /* 0x000000120c2f7c24 */ /* 0x040fe2000f8e022f */
[----:B------:R1:W-:Y:S01]  /*6af0*/  STG.E [R2.64+0x4], R41 ;  /* 0x0000042902007986 */ /* 0x0003e2000c101914 */
[----:B------:R-:W-:Y:S01]  /*6b00*/  IMAD.WIDE.U32 R12, R12, R49, c[0x0][0x508] ;  /* 0x000142000c0c7625 */ /* 0x000fe200078e0031 */
[----:B------:R-:W-:Y:S02]  /*6b10*/  IADD3 R11, R11, R45, RZ ;  /* 0x0000002d0b0b7210 */ /* 0x000fe40007ffe0ff */
[----:B------:R1:W-:Y:S02]  /*6b20*/  STG.E [R2.64+0x8], R43 ;  /* 0x0000082b02007986 */ /* 0x0003e4000c101914 */
[----:B------:R-:W-:Y:S02]  /*6b30*/  IADD3 R7, R13, R47, RZ ;  /* 0x0000002f0d077210 */ /* 0x000fe40007ffe0ff */
[----:B------:R-:W-:Y:S01]  /*6b40*/  MOV R6, R12 ;  /* 0x0000000c00067202 */ /* 0x000fe20000000f00 */
[----:B------:R1:W-:Y:S04]  /*6b50*/  STG.E [R4.64], R19 ;  /* 0x0000001304007986 */ /* 0x0003e8000c101914 */
[----:B------:R1:W-:Y:S04]  /*6b60*/  STG.E [R4.64+0x4], R23 ;  /* 0x0000041704007986 */ /* 0x0003e8000c101914 */
[----:B------:R1:W-:Y:S04]  /*6b70*/  STG.E [R4.64+0x8], R25 ;  /* 0x0000081904007986 */ /* 0x0003e8000c101914 */
[----:B------:R1:W-:Y:S04]  /*6b80*/  STG.E [R10.64], R38 ;  /* 0x000000260a007986 */ /* 0x0003e8000c101914 */
[----:B------:R1:W-:Y:S04]  /*6b90*/  STG.E [R6.64], R27 ;  /* 0x0000001b06007986 */ /* 0x0003e8000c101914 */
[----:B------:R1:W-:Y:S04]  /*6ba0*/  STG.E [R6.64+0x4], R29 ;  /* 0x0000041d06007986 */ /* 0x0003e8000c101914 */
[----:B------:R1:W-:Y:S02]  /*6bb0*/  STG.E [R6.64+0x8], R53 ;  /* 0x0000083506007986 */ /* 0x0003e4000c101914 */
.L_x_393:
[----:B------:R-:W-:Y:S05]  /*6bc0*/  BSYNC B1 ;  /* 0x0000000000017941 */ /* 0x000fea0003800000 */
.L_x_392:
[----:B------:R-:W-:-:S04]  /*6bd0*/  IADD3 R34, P0, R34, UR6, RZ ;  /* 0x0000000622227c10 */ /* 0x000fc8000ff1e0ff */
[----:B------:R-:W-:Y:S02]  /*6be0*/  IADD3.X R21, R21, UR19, RZ, P0, !PT ;  /* 0x0000001315157c10 */ /* 0x000fe400087fe4ff */
[----:B------:R-:W-:-:S04]  /*6bf0*/  ISETP.GE.U32.AND P0, PT, R34, c[0x0][0x178], PT ;  /* 0x00005e0022007a0c */ /* 0x000fc80003f06070 */
[----:B------:R-:W-:-:S13]  /*6c00*/  ISETP.GE.U32.AND.EX P0, PT, R21, c[0x0][0x17c], PT, P0 ;  /* 0x00005f0015007a0c */ /* 0x000fda0003f06100 */
[----:B------:R-:W-:Y:S01]  /*6c10*/  @P0 CALL.REL.NOINC `(.L_x_394) ;  /* 0x0000001000000944 */ /* 0x000fe20003c00000 */
[----:B------:R-:W-:Y:S05]  /*6c20*/  BRA `(.L_x_395) ;  /* 0xffff966000007947 */ /* 0x000fea000383ffff */
.L_x_394:
[----:B------:R-:W-:Y:S05]  /*6c30*/  BSYNC B0 ;  /* 0x0000000000007941 */ /* 0x000fea0003800000 */
.L_x_252:
[----:B------:R-:W-:Y:S05]  /*6c40*/  EXIT ;  /* 0x000000000000794d */ /* 0x000fea0003800000 */
        .weak           $__internal_4_$__cuda_sm20_div_u64
        .type           $__internal_4_$__cuda_sm20_div_u64,@function
        .size           $__internal_4_$__cuda_sm20_div_u64,($__internal_5_$__cuda_sm20_rcp_rn_f32_slowpath - $__internal_4_$__cuda_sm20_div_u64)
$__internal_4_$__cuda_sm20_div_u64:
        /* <DEDUP_REMOVED lines=15> */
[----:B------:R-:W-:Y:S01]  /*6d40*/  IMAD.HI.U32 R4, P1, R3, R7, R4 ;  /* 0x0000000703047227 */ /* 0x000fe20007820004 */
[----:B------:R-:W-:-:S04]  /*6d50*/  IADD3.X R0, R9, R3, RZ, P0, !PT ;  /* 0x0000000309007210 */ /* 0x000fc800007fe4ff */
[----:B------:R-:W-:-:S04]  /*6d60*/  IADD3 R5, P2, R11, R4, RZ ;  /* 0x000000040b057210 */ /* 0x000fc80007f5e0ff */
[----:B------:R-:W-:Y:S01]  /*6d70*/  IADD3.X R7, RZ, RZ, R0, P2, P1 ;  /* 0x000000ffff077210 */ /* 0x000fe200017e2400 */
[----:B------:R-:W-:-:S04]  /*6d80*/  IMAD.WIDE.U32 R2, R5, c[0x0][0x164], RZ ;  /* 0x0000590005027a25 */ /* 0x000fc800078e00ff */
        /* <DEDUP_REMOVED lines=22> */
[----:B------:R-:W-:Y:S01]  /*6ef0*/  IMAD R3, R5, UR5, R3 ;  /* 0x0000000505037c24 */ /* 0x000fe2000f8e0203 */
[----:B------:R-:W-:-:S03]  /*6f00*/  IADD3 R7, P1, -R2, R34, RZ ;  /* 0x0000002202077210 */ /* 0x000fc60007f3e1ff */
[----:B------:R-:W-:Y:S01]  /*6f10*/  IMAD R0, R0, c[0x0][0x164], R3 ;  /* 0x0000590000007a24 */ /* 0x000fe200078e0203 */
[----:B------:R-:W-:-:S04]  /*6f20*/  ISETP.GE.U32.AND P0, PT, R7, c[0x0][0x164], PT ;  /* 0x0000590007007a0c */ /* 0x000fc80003f06070 */
[----:B------:R-:W-:Y:S02]  /*6f30*/  IADD3.X R4, ~R0, R21, RZ, P1, !PT ;  /* 0x0000001500047210 */ /* 0x000fe40000ffe5ff */
[----:B------:R-:W-:Y:S02]  /*6f40*/  IADD3 R2, P1, R7, -c[0x0][0x164], RZ ;  /* 0x8000590007027a10 */ /* 0x000fe40007f3e0ff */
[C---:B------:R-:W-:Y:S02]  /*6f50*/  ISETP.GE.U32.AND.EX P0, PT, R4.reuse, UR5, PT, P0 ;  /* 0x0000000504007c0c */ /* 0x040fe4000bf06100 */
[----:B------:R-:W-:Y:S02]  /*6f60*/  IADD3.X R3, R4, ~UR5, RZ, P1, !PT ;  /* 0x8000000504037c10 */ /* 0x000fe40008ffe4ff */
[----:B------:R-:W-:Y:S02]  /*6f70*/  IADD3 R0, R5, 0x1, RZ ;  /* 0x0000000105007810 */ /* 0x000fe40007ffe0ff */
[----:B------:R-:W-:-:S02]  /*6f80*/  SEL R2, R2, R7, P0 ;  /* 0x0000000702027207 */ /* 0x000fc40000000000 */
[----:B------:R-:W-:Y:S02]  /*6f90*/  SEL R3, R3, R4, P0 ;  /* 0x0000000403037207 */ /* 0x000fe40000000000 */
[----:B------:R-:W-:Y:S02]  /*6fa0*/  SEL R5, R0, R5, P0 ;  /* 0x0000000500057207 */ /* 0x000fe40000000000 */
[----:B------:R-:W-:Y:S02]  /*6fb0*/  ISETP.GE.U32.AND P0, PT, R2, c[0x0][0x164], PT ;  /* 0x0000590002007a0c */ /* 0x000fe40003f06070 */
[----:B------:R-:W-:Y:S02]  /*6fc0*/  ISETP.NE.U32.AND P1, PT, RZ, c[0x0][0x164], PT ;  /* 0x00005900ff007a0c */ /* 0x000fe40003f25070 */
[----:B------:R-:W-:Y:S02]  /*6fd0*/  IADD3 R38, R5, 0x1, RZ ;  /* 0x0000000105267810 */ /* 0x000fe40007ffe0ff */
[----:B------:R-:W-:-:S02]  /*6fe0*/  ISETP.GE.U32.AND.EX P0, PT, R3, UR5, PT, P0 ;  /* 0x0000000503007c0c */ /* 0x000fc4000bf06100 */
[----:B------:R-:W-:Y:S02]  /*6ff0*/  MOV R2, R6 ;  /* 0x0000000600027202 */ /* 0x000fe40000000f00 */
[----:B------:R-:W-:Y:S02]  /*7000*/  MOV R3, 0x0 ;  /* 0x0000000000037802 */ /* 0x000fe40000000f00 */
[----:B------:R-:W-:Y:S02]  /*7010*/  ISETP.NE.AND.EX P1, PT, RZ, UR5, PT, P1 ;  /* 0x00000005ff007c0c */ /* 0x000fe4000bf25310 */
[----:B------:R-:W-:-:S04]  /*7020*/  SEL R38, R38, R5, P0 ;  /* 0x0000000526267207 */ /* 0x000fc80000000000 */
[----:B------:R-:W-:Y:S01]  /*7030*/  SEL R38, R38, 0xffffffff, P1 ;  /* 0xffffffff26267807 */ /* 0x000fe20000800000 */
[----:B------:R-:W-:Y:S06]  /*7040*/  RET.REL.NODEC R2 `(my_create_soft_contacts_cuda_kernel_forward) ;  /* 0xffff8fb002007950 */ /* 0x000fec0003c3ffff */
        .weak           $__internal_5_$__cuda_sm20_rcp_rn_f32_slowpath
        .type           $__internal_5_$__cuda_sm20_rcp_rn_f32_slowpath,@function
        .size           $__internal_5_$__cuda_sm20_rcp_rn_f32_slowpath,($__internal_6_$__cuda_sm20_sqrt_rn_f32_slowpath - $__internal_5_$__cuda_sm20_rcp_rn_f32_slowpath)
$__internal_5_$__cuda_sm20_rcp_rn_f32_slowpath:
[----:B------:R-:W-:Y:S01]  /*7050*/  SHF.L.U32 R19, R22, 0x1, RZ ;  /* 0x0000000116137819 */ /* 0x000fe200000006ff */
[----:B------:R-:W-:Y:S03]  /*7060*/  BSSY B3, `(.L_x_396) ;  /* 0x0000031000037945 */ /* 0x000fe60003800000 */
[----:B------:R-:W-:Y:S02]  /*7070*/  SHF.R.U32.HI R79, RZ, 0x18, R19 ;  /* 0x00000018ff4f7819 */ /* 0x000fe40000011613 */
[----:B------:R-:W-:Y:S02]  /*7080*/  MOV R19, R22 ;  /* 0x0000001600137202 */ /* 0x000fe40000000f00 */
        /* <DEDUP_REMOVED lines=12> */
.L_x_397:
        /* <DEDUP_REMOVED lines=33> */
.L_x_399:
[----:B------:R0:W1:Y:S02]  /*7360*/  MUFU.RCP R22, R19 ;  /* 0x0000001300167308 */ /* 0x0000640000001000 */
.L_x_398:
[----:B------:R-:W-:Y:S05]  /*7370*/  BSYNC B3 ;  /* 0x0000000000037941 */ /* 0x000fea0003800000 */
.L_x_396:
[----:B01----:R-:W-:Y:S02]  /*7380*/  MOV R19, R22 ;  /* 0x0000001600137202 */ /* 0x003fe40000000f00 */
[----:B------:R-:W-:Y:S02]  /*7390*/  MOV R22, R78 ;  /* 0x0000004e00167202 */ /* 0x000fe40000000f00 */
[----:B------:R-:W-:-:S04]  /*73a0*/  MOV R23, 0x0 ;  /* 0x0000000000177802 */ /* 0x000fc80000000f00 */
[----:B------:R-:W-:Y:S05]  /*73b0*/  RET.REL.NODEC R22 `(my_create_soft_contacts_cuda_kernel_forward) ;  /* 0xffff8c4016007950 */ /* 0x000fea0003c3ffff */
        .weak           $__internal_6_$__cuda_sm20_sqrt_rn_f32_slowpath
        .type           $__internal_6_$__cuda_sm20_sqrt_rn_f32_slowpath,@function
        .size           $__internal_6_$__cuda_sm20_sqrt_rn_f32_slowpath,($__internal_7_$__cuda_sm3x_div_rn_noftz_f32_slowpath - $__internal_6_$__cuda_sm20_sqrt_rn_f32_slowpath)
$__internal_6_$__cuda_sm20_sqrt_rn_f32_slowpath:
        /* <DEDUP_REMOVED lines=13> */
[----:B------:R-:W-:Y:S01]  /*7490*/  @P1 FMUL.FTZ R80, R22, 0.5 ;  /* 0x3f00000016501820 */ /* 0x000fe20000410000 */
[----:B------:R-:W-:Y:S02]  /*74a0*/  @!P1 MOV R22, R19 ;  /* 0x0000001300169202 */ /* 0x000fe40000000f00 */
[----:B------:R-:W-:-:S04]  /*74b0*/  @P1 FADD.FTZ R79, -R78, -RZ ;  /* 0x800000ff4e4f1221 */ /* 0x000fc80000010100 */
[----:B------:R-:W-:-:S04]  /*74c0*/  @P1 FFMA R79, R78, R79, R23 ;  /* 0x0000004f4e4f1223 */ /* 0x000fc80000000017 */
[----:B------:R-:W-:-:S04]  /*74d0*/  @P1 FFMA R79, R79, R80, R78 ;  /* 0x000000504f4f1223 */ /* 0x000fc8000000004e */
[----:B------:R-:W-:-:S05]  /*74e0*/  @P1 FMUL.FTZ R22, R79, 2.3283064365386962891e-10 ;  /* 0x2f8000004f161820 */ /* 0x000fca0000410000 */
.L_x_400:
[----:B------:R-:W-:Y:S02]  /*74f0*/  MOV R19, R22 ;  /* 0x0000001600137202 */ /* 0x000fe40000000f00 */
[----:B------:R-:W-:Y:S02]  /*7500*/  MOV R22, R81 ;  /* 0x0000005100167202 */ /* 0x000fe40000000f00 */
[----:B------:R-:W-:-:S04]  /*7510*/  MOV R23, 0x0 ;  /* 0x0000000000177802 */ /* 0x000fc80000000f00 */
[----:B------:R-:W-:Y:S05]  /*7520*/  RET.REL.NODEC R22 `(my_create_soft_contacts_cuda_kernel_forward) ;  /* 0xffff8ad016007950 */ /* 0x000fea0003c3ffff */
        .weak           $__internal_7_$__cuda_sm3x_div_rn_noftz_f32_slowpath
        .type           $__internal_7_$__cuda_sm3x_div_rn_noftz_f32_slowpath,@function
        .size           $__internal_7_$__cuda_sm3x_div_rn_noftz_f32_slowpath,(.L_x_1241 - $__internal_7_$__cuda_sm3x_div_rn_noftz_f32_slowpath)
$__internal_7_$__cuda_sm3x_div_rn_noftz_f32_slowpath:
        /* <DEDUP_REMOVED lines=34> */
.L_x_402:
[----:B------:R-:W-:Y:S01]  /*7750*/  LEA R79, R83, 0xc0800000, 0x17 ;  /* 0xc0800000534f7811 */ /* 0x000fe200078eb8ff */
[----:B------:R-:W-:Y:S03]  /*7760*/  BSSY B3, `(.L_x_407) ;  /* 0x0000036000037945 */ /* 0x000fe60003800000 */
[----:B------:R-:W-:Y:S02]  /*7770*/  IADD3 R79, -R79, R22, RZ ;  /* 0x000000164f4f7210 */ /* 0x000fe40007ffe1ff */
[----:B------:R-:W-:Y:S02]  /*7780*/  IADD3 R22, R81, -0x7f, RZ ;  /* 0xffffff8151167810 */ /* 0x000fe40007ffe0ff */
[----:B------:R-:W0:Y:S01]  /*7790*/  MUFU.RCP R80, R79 ;  /* 0x0000004f00507308 */ /* 0x000e220000001000 */
[----:B------:R-:W-:Y:S02]  /*77a0*/  FADD.FTZ R82, -R79, -RZ ;  /* 0x800000ff4f527221 */ /* 0x000fe40000010100 */
[C---:B------:R-:W-:Y:S01]  /*77b0*/  IMAD R19, R22.reuse, -0x800000, R19 ;  /* 0xff80000016137824 */ /* 0x040fe200078e0213 */
[----:B------:R-:W-:-:S04]  /*77c0*/  IADD3 R22, R22, 0x7f, -R83 ;  /* 0x0000007f16167810 */ /* 0x000fc80007ffe853 */
[----:B------:R-:W-:Y:S01]  /*77d0*/  IADD3 R22, R22, R23, RZ ;  /* 0x0000001716167210 */ /* 0x000fe20007ffe0ff */
[----:B0-----:R-:W-:-:S04]  /*77e0*/  FFMA R81, R80, R82, 1 ;  /* 0x3f80000050517423 */ /* 0x001fc80000000052 */
[----:B------:R-:W-:-:S04]  /*77f0*/  FFMA R85, R80, R81, R80 ;  /* 0x0000005150557223 */ /* 0x000fc80000000050 */
[----:B------:R-:W-:-:S04]  /*7800*/  FFMA R80, R19, R85, RZ ;  /* 0x0000005513507223 */ /* 0x000fc800000000ff */
[----:B------:R-:W-:-:S04]  /*7810*/  FFMA R81, R82, R80, R19 ;  /* 0x0000005052517223 */ /* 0x000fc80000000013 */
[----:B------:R-:W-:-:S04]  /*7820*/  FFMA R84, R85, R81, R80 ;  /* 0x0000005155547223 */ /* 0x000fc80000000050 */
[----:B------:R-:W-:-:S04]  /*7830*/  FFMA R81, R82, R84, R19 ;  /* 0x0000005452517223 */ /* 0x000fc80000000013 */
        /* <DEDUP_REMOVED lines=36> */
.L_x_409:
[----:B------:R-:W-:-:S04]  /*7a80*/  LOP3.LUT R80, R80, 0x80000000, RZ, 0xc0, !PT ;  /* 0x8000000050507812 */ /* 0x000fc800078ec0ff */
[----:B------:R-:W-:Y:S01]  /*7a90*/  LOP3.LUT R80, R80, 0x7f800000, RZ, 0xfc, !PT ;  /* 0x7f80000050507812 */ /* 0x000fe200078efcff */
[----:B------:R-:W-:Y:S05]  /*7aa0*/  BRA `(.L_x_410) ;  /* 0x0000001000007947 */ /* 0x000fea0003800000 */
.L_x_408:
[----:B------:R-:W-:Y:S02]  /*7ab0*/  LEA R80, R22, R80, 0x17 ;  /* 0x0000005016507211 */ /* 0x000fe400078eb8ff */
.L_x_410:
[----:B------:R-:W-:Y:S05]  /*7ac0*/  BSYNC B3 ;  /* 0x0000000000037941 */ /* 0x000fea0003800000 */
.L_x_407:
[----:B------:R-:W-:Y:S05]  /*7ad0*/  BRA `(.L_x_411) ;  /* 0x0000008000007947 */ /* 0x000fea0003800000 */
.L_x_406:
[----:B------:R-:W-:-:S04]  /*7ae0*/  LOP3.LUT R19, R22, 0x80000000, R19, 0x48, !PT ;  /* 0x8000000016137812 */ /* 0x000fc800078e4813 */
[----:B------:R-:W-:Y:S01]  /*7af0*/  LOP3.LUT R80, R19, 0x7f800000, RZ, 0xfc, !PT ;  /* 0x7f80000013507812 */ /* 0x000fe200078efcff */
[----:B------:R-:W-:Y:S05]  /*7b00*/  BRA `(.L_x_411) ;  /* 0x0000005000007947 */ /* 0x000fea0003800000 */
.L_x_405:
[----:B------:R-:W-:Y:S01]  /*7b10*/  LOP3.LUT R80, R22, 0x80000000, R19, 0x48, !PT ;  /* 0x8000000016507812 */ /* 0x000fe200078e4813 */
[----:B------:R-:W-:Y:S05]  /*7b20*/  BRA `(.L_x_411) ;  /* 0x0000003000007947 */ /* 0x000fea0003800000 */
.L_x_404:
[----:B------:R-:W0:Y:S01]  /*7b30*/  MUFU.RSQ R80, -QNAN ;  /* 0xffc0000000507908 */ /* 0x000e220000001400 */
[----:B------:R-:W-:Y:S05]  /*7b40*/  BRA `(.L_x_411) ;  /* 0x0000001000007947 */ /* 0x000fea0003800000 */
.L_x_403:
[----:B------:R-:W-:Y:S02]  /*7b50*/  FADD.FTZ R80, R19, R22 ;  /* 0x0000001613507221 */ /* 0x000fe40000010000 */
.L_x_411:
[----:B------:R-:W-:Y:S05]  /*7b60*/  BSYNC B2 ;  /* 0x0000000000027941 */ /* 0x000fea0003800000 */
.L_x_401:
[----:B------:R-:W-:Y:S02]  /*7b70*/  MOV R22, R78 ;  /* 0x0000004e00167202 */ /* 0x000fe40000000f00 */
[----:B------:R-:W-:Y:S02]  /*7b80*/  MOV R23, 0x0 ;  /* 0x0000000000177802 */ /* 0x000fe40000000f00 */
[----:B0-----:R-:W-:Y:S02]  /*7b90*/  MOV R19, R80 ;  /* 0x0000005000137202 */ /* 0x001fe40000000f00 */
[----:B------:R-:W-:Y:S05]  /*7ba0*/  RET.REL.NODEC R22 `(my_create_soft_contacts_cuda_kernel_forward) ;  /* 0xffff845016007950 */ /* 0x000fea0003c3ffff */
.L_x_412:
        /* <DEDUP_REMOVED lines=13> */
.L_x_1241:


//--------------------- .text.my_solve_particle_shape_contacts_cuda_kernel_backward --------------------------
	.section	.text.my_solve_particle_shape_contacts_cuda_kernel_backward,"ax",@progbits
	.sectioninfo	@"SHI_REGISTERS=105"
	.align	128
        .global         my_solve_particle_shape_contacts_cuda_kernel_backward
        .type           my_solve_particle_shape_contacts_cuda_kernel_backward,@function
        .size           my_solve_particle_shape_contacts_cuda_kernel_backward,(.L_x_1244 - my_solve_particle_shape_contacts_cuda_kernel_backward)
        .other          my_solve_particle_shape_contacts_cuda_kernel_backward,@"STO_CUDA_ENTRY STV_DEFAULT"
my_solve_particle_shape_contacts_cuda_kernel_backward:
.text.my_solve_particle_shape_contacts_cuda_kernel_backward:
[----:B------:R-:W-:Y:S02]  /*0000*/  MOV R1, c[0x0][0x28] ;  /* 0x00000a0000017a02 */ /* 0x000fe40000000f00 */
[----:B------:R-:W0:Y:S01]  /*0010*/  S2R R2, SR_TID.X ;  /* 0x0000000000027919 */ /* 0x000e220000002100 */
[----:B------:R-:W-:-:S03]  /*0020*/  MOV R3, RZ ;  /* 0x000000ff00037202 */ /* 0x000fc60000000f00 */
[----:B------:R-:W0:Y:S02]  /*0030*/  S2R R5, SR_CTAID.X ;  /* 0x0000000000057919 */ /* 0x000e240000002500 */
[----:B0-----:R-:W-:-:S05]  /*0040*/  IMAD.WIDE.U32 R2, R5, c[0x0][0x0], R2 ;  /* 0x0000000005027a25 */ /* 0x001fca00078e0002 */
[----:B------:R-:W-:-:S04]  /*0050*/  ISETP.GE.U32.AND P0, PT, R2, c[0x0][0x178], PT ;  /* 0x00005e0002007a0c */ /* 0x000fc80003f06070 */
[----:B------:R-:W-:-:S13]  /*0060*/  ISETP.GE.U32.AND.EX P0, PT, R3, c[0x0][0x17c], PT, P0 ;  /* 0x00005f0003007a0c */ /* 0x000fda0003f06100 */
[----:B------:R-:W-:Y:S05]  /*0070*/  @P0 EXIT ;  /* 0x000000000000094d */ /* 0x000fea0003800000 */
[----:B------:R-:W-:Y:S01]  /*0080*/  BSSY B1, `(.L_x_413) ;  /* 0x00006c1000017945 */ /* 0x000fe20003800000 */
[----:B------:R-:W-:Y:S01]  /*0090*/  MOV R20, R2 ;  /* 0x0000000200147202 */ /* 0x000fe20000000f00 */
[----:B------:R-:W-:Y:S01]  /*00a0*/  ULDC UR4, c[0x0][0x5a0] ;  /* 0x0001680000047ab9 */ /* 0x000fe20000000800 */
[----:B------:R-:W-:Y:S01]  /*00b0*/  MOV R21, R3 ;  /* 0x0000000300157202 */ /* 0x000fe20000000f00 */
        /* <DEDUP_REMOVED lines=25> */
[----:B------:R-:W-:Y:S02]  /*0250*/  USHF.R.S32.HI UR4, URZ, 0x1f, UR4 ;  /* 0x0000001f3f047899 */ /* 0x000fe40008011404 */
        /* <DEDUP_REMOVED lines=25> */
[----:B------:R-:W-:-:S02]  /*03f0*/  ULDC.64 UR32, c[0x0][0x118] ;  /* 0x0000460000207ab9 */ /* 0x000fc40000000a00 */
.L_x_497:
[----:B------:R-:W-:Y:S02]  /*0400*/  MOV R2, c[0x0][0x510] ;  /* 0x0001440000027a02 */ /* 0x000fe40000000f00 */
[----:B------:R-:W-:-:S05]  /*0410*/  MOV R3, c[0x0][0x514] ;  /* 0x0001450000037a02 */ /* 0x000fca0000000f00 */
[----:B------:R-:W2:Y:S01]  /*0420*/  LDG.E R2, [R2.64] ;  /* 0x0000002002027981 */ /* 0x000ea2000c1e1900 */
[----:B------:R-:W-:Y:S01]  /*0430*/  YIELD ;  /* 0x0000000000007946 */ /* 0x000fe20003800000 */
[----:B------:R-:W-:Y:S01]  /*0440*/  BSSY B0, `(.L_x_414) ;  /* 0x000067e000007945 */ /* 0x000fe20003800000 */
[----:B--2---:R-:W-:-:S04]  /*0450*/  IMNMX R5, R2, c[0x0][0x660], PT ;  /* 0x0001980002057a17 */ /* 0x004fc80003800200 */
[----:B------:R-:W-:-:S13]  /*0460*/  ISETP.GT.AND P0, PT, R5, R20, PT ;  /* 0x000000140500720c */ /* 0x000fda0003f04270 */
[----:B------:R-:W-:Y:S05]  /*0470*/  @!P0 BRA `(.L_x_415) ;  /* 0x000067a000008947 */ /* 0x000fea0003800000 */
[----:B------:R-:W-:Y:S02]  /*0480*/  SHF.R.S32.HI R55, RZ, 0x1f, R20 ;  /* 0x0000001fff377819 */ /* 0x000fe40000011414 */
[----:B------:R-:W-:-:S03]  /*0490*/  MOV R3, c[0x0][0x568] ;  /* 0x00015a0000037a02 */ /* 0x000fc60000000f00 */
[----:B------:R-:W-:Y:S02]  /*04a0*/  IMAD R5, R55, c[0x0][0x568], RZ ;  /* 0x00015a0037057a24 */ /* 0x000fe400078e02ff */
[----:B------:R-:W-:-:S04]  /*04b0*/  IMAD.WIDE.U32 R2, R20, R3, c[0x0][0x548] ;  /* 0x0001520014027625 */ /* 0x000fc800078e0003 */
[----:B------:R-:W-:Y:S01]  /*04c0*/  IMAD R5, R20, UR6, R5 ;  /* 0x0000000614057c24 */ /* 0x000fe2000f8e0205 */
[----:B------:R-:W-:-:S04]  /*04d0*/  MOV R4, R2 ;  /* 0x0000000200047202 */ /* 0x000fc80000000f00 */
[----:B------:R-:W-:-:S05]  /*04e0*/  IADD3 R5, R3, R5, RZ ;  /* 0x0000000503057210 */ /* 0x000fca0007ffe0ff */
[----:B------:R-:W2:Y:S01]  /*04f0*/  LDG.E R54, [R4.64] ;  /* 0x0000002004367981 */ /* 0x000ea2000c1e1900 */
[----:B------:R-:W-:Y:S01]  /*0500*/  MOV R3, c[0x0][0x5a0] ;  /* 0x0001680000037a02 */ /* 0x000fe20000000f00 */
[----:B------:R-:W-:Y:S01]  /*0510*/  IMAD R7, R55, c[0x0][0x5a0], RZ ;  /* 0x0001680037077a24 */ /* 0x000fe200078e02ff */
[----:B------:R-:W-:-:S03]  /*0520*/  MOV R11, c[0x0][0x280] ;  /* 0x0000a000000b7a02 */ /* 0x000fc60000000f00 */
[----:B------:R-:W-:-:S04]  /*0530*/  IMAD.WIDE.U32 R2, R20, R3, c[0x0][0x580] ;  /* 0x0001600014027625 */ /* 0x000fc800078e0003 */
[----:B------:R-:W-:-:S05]  /*0540*/  IMAD R7, R20, UR4, R7 ;  /* 0x0000000414077c24 */ /* 0x000fca000f8e0207 */
[----:B------:R-:W-:-:S05]  /*0550*/  IADD3 R3, R3, R7, RZ ;  /* 0x0000000703037210 */ /* 0x000fca0007ffe0ff */
[----:B------:R-:W3:Y:S01]  /*0560*/  LDG.E R22, [R2.64] ;  /* 0x0000002002167981 */ /* 0x000ee2000c1e1900 */
[----:B--2---:R-:W-:Y:S01]  /*0570*/  SHF.R.S32.HI R53, RZ, 0x1f, R54 ;  /* 0x0000001fff357819 */ /* 0x004fe20000011436 */
[----:B------:R-:W-:-:S04]  /*0580*/  IMAD.WIDE.U32 R6, R54, R11, c[0x0][0x260] ;  /* 0x0000980036067625 */ /* 0x000fc800078e000b */
[----:B------:R-:W-:-:S04]  /*0590*/  IMAD R9, R53, c[0x0][0x280], RZ ;  /* 0x0000a00035097a24 */ /* 0x000fc800078e02ff */
[----:B------:R-:W-:Y:S01]  /*05a0*/  IMAD R9, R54, UR7, R9 ;  /* 0x0000000736097c24 */ /* 0x000fe2000f8e0209 */
[----:B------:R-:W-:-:S04]  /*05b0*/  MOV R8, R6 ;  /* 0x0000000600087202 */ /* 0x000fc80000000f00 */
[----:B------:R-:W-:-:S05]  /*05c0*/  IADD3 R9, R7, R9, RZ ;  /* 0x0000000907097210 */ /* 0x000fca0007ffe0ff */
[----:B------:R-:W2:Y:S01]  /*05d0*/  LDG.E R8, [R8.64] ;  /* 0x0000002008087981 */ /* 0x000ea2000c1e1900 */
[----:B---3--:R-:W-:Y:S02]  /*05e0*/  SHF.R.S32.HI R4, RZ, 0x1f, R22 ;  /* 0x0000001fff047819 */ /* 0x008fe40000011416 */
[----:B------:R-:W-:-:S03]  /*05f0*/  MOV R7, c[0x0][0x3d0] ;  /* 0x0000f40000077a02 */ /* 0x000fc60000000f00 */
[----:B------:R-:W-:Y:S02]  /*0600*/  IMAD R5, R4, c[0x0][0x3d0], RZ ;  /* 0x0000f40004057a24 */ /* 0x000fe400078e02ff */
[----:B------:R-:W-:-:S04]  /*0610*/  IMAD.WIDE.U32 R6, R22, R7, c[0x0][0x3b0] ;  /* 0x0000ec0016067625 */ /* 0x000fc800078e0007 */
[----:B------:R-:W-:-:S05]  /*0620*/  IMAD R5, R22, UR5, R5 ;  /* 0x0000000516057c24 */ /* 0x000fca000f8e0205 */
[----:B------:R-:W-:Y:S02]  /*0630*/  IADD3 R7, R7, R5, RZ ;  /* 0x0000000507077210 */ /* 0x000fe40007ffe0ff */
[----:B--2---:R-:W-:-:S04]  /*0640*/  LOP3.LUT R0, R8, 0x1, RZ, 0xc0, !PT ;  /* 0x0000000108007812 */ /* 0x004fc800078ec0ff */
[----:B------:R-:W-:-:S13]  /*0650*/  ISETP.NE.U32.AND P0, PT, R0, 0x1, PT ;  /* 0x000000010000780c */ /* 0x000fda0003f05070 */
[----:B------:R-:W-:Y:S05]  /*0660*/  @P0 BRA `(.L_x_415) ;  /* 0x000065b000000947 */ /* 0x000fea0003800000 */
[----:B------:R-:W-:Y:S01]  /*0670*/  MOV R11, c[0x0][0x5d8] ;  /* 0x00017600000b7a02 */ /* 0x000fe20000000f00 */
[C---:B------:R-:W-:Y:S01]  /*0680*/  IMAD R0, R55.reuse, c[0x0][0x5d8], RZ ;  /* 0x0001760037007a24 */ /* 0x040fe200078e02ff */
[----:B------:R-:W-:Y:S01]  /*0690*/  MOV R13, c[0x0][0x648] ;  /* 0x00019200000d7a02 */ /* 0x000fe20000000f00 */
[----:B------:R-:W-:Y:S01]  /*06a0*/  IMAD R2, R55, c[0x0][0x648], RZ ;  /* 0x0001920037027a24 */ /* 0x000fe200078e02ff */
[----:B------:R-:W-:Y:S01]  /*06b0*/  SHF.R.S32.HI R3, RZ, 0x1f, R11 ;  /* 0x0000001fff037819 */ /* 0x000fe2000001140b */
[----:B------:R0:W2:Y:S01]  /*06c0*/  LDG.E R51, [R6.64] ;  /* 0x0000002006337981 */ /* 0x0000a2000c1e1900 */
[----:B------:R-:W-:Y:S02]  /*06d0*/  SHF.R.S32.HI R5, RZ, 0x1f, R13 ;  /* 0x0000001fff057819 */ /* 0x000fe4000001140d */
[----:B------:R-:W-:Y:S01]  /*06e0*/  MOV R15, c[0x0][0x248] ;  /* 0x00009200000f7a02 */ /* 0x000fe20000000f00 */
[----:B------:R-:W-:Y:S01]  /*06f0*/  IMAD R17, R20, R3, R0 ;  /* 0x0000000314117224 */ /* 0x000fe200078e0200 */
[----:B------:R-:W-:-:S02]  /*0700*/  MOV R3, c[0x0][0x1a0] ;  /* 0x0000680000037a02 */ /* 0x000fc40000000f00 */
[----:B------:R-:W-:Y:S01]  /*0710*/  MOV R9, c[0x0][0x1d8] ;  /* 0x0000760000097a02 */ /* 0x000fe20000000f00 */
[----:B------:R-:W-:Y:S01]  /*0720*/  IMAD R19, R20, R5, R2 ;  /* 0x0000000514137224 */ /* 0x000fe200078e0202 */
[----:B------:R-:W-:Y:S01]  /*0730*/  SHF.R.S32.HI R45, RZ, 0x1f, R15 ;  /* 0x0000001fff2d7819 */ /* 0x000fe2000001140f */
[C---:B------:R-:W-:Y:S01]  /*0740*/  IMAD R12, R53.reuse, c[0x0][0x248], RZ ;  /* 0x00009200350c7a24 */ /* 0x040fe200078e02ff */
[----:B------:R-:W-:Y:S01]  /*0750*/  SHF.R.S32.HI R49, RZ, 0x1f, R3 ;  /* 0x0000001fff317819 */ /* 0x000fe20000011403 */
[C---:B------:R-:W-:Y:S01]  /*0760*/  IMAD R0, R53.reuse, c[0x0][0x1a0], RZ ;  /* 0x0000680035007a24 */ /* 0x040fe200078e02ff */
[----:B------:R-:W-:Y:S01]  /*0770*/  SHF.R.S32.HI R47, RZ, 0x1f, R9 ;  /* 0x0000001fff2f7819 */ /* 0x000fe20000011409 */
[----:B------:R-:W-:Y:S02]  /*0780*/  IMAD R5, R53, c[0x0][0x1d8], RZ ;  /* 0x0000760035057a24 */ /* 0x000fe400078e02ff */
[C---:B------:R-:W-:Y:S02]  /*0790*/  IMAD R23, R54.reuse, R45, R12 ;  /* 0x0000002d36177224 */ /* 0x040fe400078e020c */
[----:B------:R-:W-:-:S04]  /*07a0*/  IMAD.WIDE.U32 R2, R54, R3, c[0x0][0x180] ;  /* 0x0000600036027625 */ /* 0x000fc800078e0003 */
[----:B------:R-:W-:-:S04]  /*07b0*/  IMAD.WIDE.U32 R8, R54, R9, c[0x0][0x1b8] ;  /* 0x00006e0036087625 */ /* 0x000fc800078e0009 */
[C---:B0-----:R-:W-:Y:S02]  /*07c0*/  IMAD R7, R54.reuse, R49, R0 ;  /* 0x0000003136077224 */ /* 0x041fe400078e0200 */
[C---:B------:R-:W-:Y:S02]  /*07d0*/  IMAD R5, R54.reuse, R47, R5 ;  /* 0x0000002f36057224 */ /* 0x040fe400078e0205 */
[----:B------:R-:W-:-:S04]  /*07e0*/  IMAD.WIDE.U32 R14, R54, R15, c[0x0][0x228] ;  /* 0x00008a00360e7625 */ /* 0x000fc800078e000f */
[----:B------:R-:W-:Y:S01]  /*07f0*/  IMAD.WIDE.U32 R12, R20, R13, c[0x0][0x628] ;  /* 0x00018a00140c7625 */ /* 0x000fe200078e000d */
[----:B------:R-:W-:Y:S02]  /*0800*/  IADD3 R7, R3, R7, RZ ;  /* 0x0000000703077210 */ /* 0x000fe40007ffe0ff */
[----:B------:R-:W-:Y:S02]  /*0810*/  IADD3 R9, R9, R5, RZ ;  /* 0x0000000509097210 */ /* 0x000fe40007ffe0ff */
[----:B------:R-:W-:Y:S02]  /*0820*/  IADD3 R15, R15, R23, RZ ;  /* 0x000000170f0f7210 */ /* 0x000fe40007ffe0ff */
[----:B------:R-:W-:Y:S01]  /*0830*/  IADD3 R13, R13, R19, RZ ;  /* 0x000000130d0d7210 */ /* 0x000fe20007ffe0ff */
[----:B------:R0:W5:Y:S01]  /*0840*/  LDG.E R58, [R8.64] ;  /* 0x00000020083a7981 */ /* 0x000162000c1e1900 */
[----:B------:R-:W-:-:S03]  /*0850*/  MOV R6, R2 ;  /* 0x0000000200067202 */ /* 0x000fc60000000f00 */
[----:B------:R0:W5:Y:S04]  /*0860*/  LDG.E R61, [R8.64+0x4] ;  /* 0x00000420083d7981 */ /* 0x000168000c1e1900 */
[----:B------:R0:W5:Y:S04]  /*0870*/  LDG.E R31, [R6.64] ;  /* 0x00000020061f7981 */ /* 0x000168000c1e1900 */
[----:B------:R0:W5:Y:S04]  /*0880*/  LDG.E R24, [R6.64+0x4] ;  /* 0x0000042006187981 */ /* 0x000168000c1e1900 */
[----:B------:R0:W5:Y:S04]  /*0890*/  LDG.E R35, [R6.64+0x8] ;  /* 0x0000082006237981 */ /* 0x000168000c1e1900 */
[----:B------:R0:W5:Y:S04]  /*08a0*/  LDG.E R59, [R8.64+0x8] ;  /* 0x00000820083b7981 */ /* 0x000168000c1e1900 */
[----:B------:R0:W5:Y:S04]  /*08b0*/  LDG.E R29, [R14.64] ;  /* 0x000000200e1d7981 */ /* 0x000168000c1e1900 */
[----:B------:R0:W5:Y:S04]  /*08c0*/  LDG.E R3, [R12.64] ;  /* 0x000000200c037981 */ /* 0x000168000c1e1900 */
[----:B------:R0:W5:Y:S04]  /*08d0*/  LDG.E R2, [R12.64+0x4] ;  /* 0x000004200c027981 */ /* 0x000168000c1e1900 */
[----:B------:R0:W5:Y:S01]  /*08e0*/  LDG.E R0, [R12.64+0x8] ;  /* 0x000008200c007981 */ /* 0x000162000c1e1900 */
[----:B------:R-:W-:Y:S01]  /*08f0*/  IMAD.WIDE.U32 R10, R20, R11, c[0x0][0x5b8] ;  /* 0x00016e00140a7625 */ /* 0x000fe200078e000b */
[----:B------:R-:W-:Y:S04]  /*0900*/  BSSY B2, `(.L_x_416) ;  /* 0x0000023000027945 */ /* 0x000fe80003800000 */
[----:B------:R-:W-:Y:S01]  /*0910*/  IADD3 R11, R11, R17, RZ ;  /* 0x000000110b0b7210 */ /* 0x000fe20007ffe0ff */
[----:B------:R-:W-:Y:S01]  /*0920*/  CS2R R42, SRZ ;  /* 0x00000000002a7805 */ /* 0x000fe2000001ff00 */
[----:B------:R-:W-:Y:S01]  /*0930*/  MOV R46, 0x3f800000 ;  /* 0x3f800000002e7802 */ /* 0x000fe20000000f00 */
[----:B------:R-:W-:Y:S01]  /*0940*/  CS2R R40, SRZ ;  /* 0x0000000000287805 */ /* 0x000fe2000001ff00 */
[----:B------:R-:W-:Y:S01]  /*0950*/  MOV R44, RZ ;  /* 0x000000ff002c7202 */ /* 0x000fe20000000f00 */
[----:B------:R1:W5:Y:S01]  /*0960*/  LDG.E R52, [R10.64] ;  /* 0x000000200a347981 */ /* 0x000362000c1e1900 */
[----:B------:R-:W-:-:S02]  /*0970*/  MOV R5, RZ ;  /* 0x000000ff00057202 */ /* 0x000fc40000000f00 */
[----:B------:R-:W-:Y:S01]  /*0980*/  MOV R39, RZ ;  /* 0x000000ff00277202 */ /* 0x000fe20000000f00 */
[----:B------:R1:W5:Y:S04]  /*0990*/  LDG.E R50, [R10.64+0x4] ;  /* 0x000004200a327981 */ /* 0x000368000c1e1900 */
[----:B------:R1:W5:Y:S02]  /*09a0*/  LDG.E R48, [R10.64+0x8] ;  /* 0x000008200a307981 */ /* 0x000364000c1e1900 */
[----:B-1----:R-:W-:Y:S01]  /*09b0*/  CS2R R10, SRZ ;  /* 0x00000000000a7805 */ /* 0x002fe2000001ff00 */
[----:B--2---:R-:W-:Y:S02]  /*09c0*/  ISETP.GE.AND P2, PT, R51, RZ, PT ;  /* 0x000000ff3300720c */ /* 0x004fe40003f46270 */
[----:B------:R-:W-:-:S11]  /*09d0*/  SHF.R.S32.HI R38, RZ, 0x1f, R51 ;  /* 0x0000001fff267819 */ /* 0x000fd60000011433 */
[----:B------:R-:W-:Y:S05]  /*09e0*/  @!P2 BRA `(.L_x_417) ;  /* 0x000001400000a947 */ /* 0x000fea0003800000 */
[C---:B0-----:R-:W-:Y:S01]  /*09f0*/  IMAD R6, R38.reuse, c[0x0][0x2b8], RZ ;  /* 0x0000ae0026067a24 */ /* 0x041fe200078e02ff */
[----:B------:R-:W-:Y:S01]  /*0a00*/  MOV R10, c[0x0][0x2b8] ;  /* 0x0000ae00000a7a02 */ /* 0x000fe20000000f00 */
[----:B------:R-:W-:Y:S01]  /*0a10*/  IMAD R8, R38, c[0x0][0x328], RZ ;  /* 0x0000ca0026087a24 */ /* 0x000fe200078e02ff */
[----:B------:R-:W-:Y:S01]  /*0a20*/  MOV R12, c[0x0][0x328] ;  /* 0x0000ca00000c7a02 */ /* 0x000fe20000000f00 */
[C---:B------:R-:W-:Y:S02]  /*0a30*/  IMAD R5, R51.reuse, UR8, R6 ;  /* 0x0000000833057c24 */ /* 0x040fe4000f8e0206 */
[C---:B------:R-:W-:Y:S02]  /*0a40*/  IMAD R11, R51.reuse, UR9, R8 ;  /* 0x00000009330b7c24 */ /* 0x040fe4000f8e0208 */
[----:B------:R-:W-:-:S04]  /*0a50*/  IMAD.WIDE.U32 R6, R51, R10, c[0x0][0x298] ;  /* 0x0000a60033067625 */ /* 0x000fc800078e000a */
[----:B------:R-:W-:Y:S01]  /*0a60*/  IMAD.WIDE.U32 R8, R51, R12, c[0x0][0x308] ;  /* 0x0000c20033087625 */ /* 0x000fe200078e000c */
[----:B------:R-:W-:-:S04]  /*0a70*/  IADD3 R7, R7, R5, RZ ;  /* 0x0000000507077210 */ /* 0x000fc80007ffe0ff */
[----:B------:R-:W-:Y:S01]  /*0a80*/  IADD3 R9, R9, R11, RZ ;  /* 0x0000000b09097210 */ /* 0x000fe20007ffe0ff */
[----:B------:R0:W5:Y:S04]  /*0a90*/  LDG.E R46, [R6.64+0x18] ;  /* 0x00001820062e7981 */ /* 0x000168000c1e1900 */
[----:B------:R0:W5:Y:S04]  /*0aa0*/  LDG.E R42, [R8.64] ;  /* 0x00000020082a7981 */ /* 0x000168000c1e1900 */
[----:B------:R0:W5:Y:S04]  /*0ab0*/  LDG.E R43, [R8.64+0x4] ;  /* 0x00000420082b7981 */ /* 0x000168000c1e1900 */
[----:B------:R0:W5:Y:S04]  /*0ac0*/  LDG.E R44, [R8.64+0x8] ;  /* 0x00000820082c7981 */ /* 0x000168000c1e1900 */
[----:B------:R0:W5:Y:S04]  /*0ad0*/  LDG.E R39, [R6.64+0x14] ;  /* 0x0000142006277981 */ /* 0x000168000c1e1900 */
[----:B------:R0:W5:Y:S04]  /*0ae0*/  LDG.E R40, [R6.64+0x10] ;  /* 0x0000102006287981 */ /* 0x000168000c1e1900 */
[----:B------:R0:W5:Y:S04]  /*0af0*/  LDG.E R41, [R6.64+0xc] ;  /* 0x00000c2006297981 */ /* 0x000168000c1e1900 */
[----:B------:R0:W5:Y:S04]  /*0b00*/  LDG.E R11, [R6.64+0x8] ;  /* 0x00000820060b7981 */ /* 0x000168000c1e1900 */
[----:B------:R0:W5:Y:S04]  /*0b10*/  LDG.E R10, [R6.64+0x4] ;  /* 0x00000420060a7981 */ /* 0x000168000c1e1900 */
[----:B------:R0:W5:Y:S02]  /*0b20*/  LDG.E R5, [R6.64] ;  /* 0x0000002006057981 */ /* 0x000164000c1e1900 */
.L_x_417:
[----:B0-----:R-:W-:Y:S05]  /*0b30*/  BSYNC B2 ;  /* 0x0000000000027941 */ /* 0x001fea0003800000 */
.L_x_416:
[----:B-----5:R-:W-:Y:S01]  /*0b40*/  FSEL R8, R43, RZ, P2 ;  /* 0x000000ff2b087208 */ /* 0x020fe20001000000 */
[----:B------:R-:W-:Y:S01]  /*0b50*/  FADD R13, R46, R46 ;  /* 0x0000002e2e0d7221 */ /* 0x000fe20000000000 */
[----:B------:R-:W-:Y:S01]  /*0b60*/  FSEL R6, R42, RZ, P2 ;  /* 0x000000ff2a067208 */ /* 0x000fe20001000000 */
[----:B------:R-:W-:Y:S01]  /*0b70*/  BSSY B2, `(.L_x_418) ;  /* 0x000048d000027945 */ /* 0x000fe20003800000 */
[----:B------:R-:W-:Y:S01]  /*0b80*/  FSEL R12, R44, RZ, P2 ;  /* 0x000000ff2c0c7208 */ /* 0x000fe20001000000 */
[----:B------:R-:W-:Y:S01]  /*0b90*/  FMUL R7, R8, R40 ;  /* 0x0000002808077220 */ /* 0x000fe20000400000 */
[----:B------:R-:W-:Y:S01]  /*0ba0*/  FFMA R13, R13, R46, -1 ;  /* 0xbf8000000d0d7423 */ /* 0x000fe2000000002e */
[-C--:B------:R-:W-:Y:S01]  /*0bb0*/  FMUL R15, R6, R40.reuse ;  /* 0x00000028060f7220 */ /* 0x080fe20000400000 */
[----:B------:R-:W-:Y:S01]  /*0bc0*/  FMUL R17, R8, R39 ;  /* 0x0000002708117220 */ /* 0x000fe20000400000 */
[-C--:B------:R-:W-:Y:S01]  /*0bd0*/  FFMA R7, R6, R41.reuse, R7 ;  /* 0x0000002906077223 */ /* 0x080fe20000000007 */
[-C--:B------:R-:W-:Y:S01]  /*0be0*/  FMUL R9, R12, R41.reuse ;  /* 0x000000290c097220 */ /* 0x080fe20000400000 */
[----:B------:R-:W-:Y:S01]  /*0bf0*/  FFMA R27, R8, R41, -R15 ;  /* 0x00000029081b7223 */ /* 0x000fe2000000080f */
[-C--:B------:R-:W-:Y:S01]  /*0c00*/  FMUL R15, R52, R40.reuse ;  /* 0x00000028340f7220 */ /* 0x080fe20000400000 */
[-C--:B------:R-:W-:Y:S01]  /*0c10*/  FFMA R7, R12, R39.reuse, R7 ;  /* 0x000000270c077223 */ /* 0x080fe20000000007 */
[----:B------:R-:W-:Y:S01]  /*0c20*/  FFMA R23, R6, R39, -R9 ;  /* 0x0000002706177223 */ /* 0x000fe20000000809 */
[----:B------:R-:W-:Y:S01]  /*0c30*/  FMUL R9, R48, R41 ;  /* 0x0000002930097220 */ /* 0x000fe20000400000 */
[-C--:B------:R-:W-:Y:S01]  /*0c40*/  FFMA R19, R12, R40.reuse, -R17 ;  /* 0x000000280c137223 */ /* 0x080fe20000000811 */
[----:B------:R-:W-:Y:S01]  /*0c50*/  FADD R14, R7, R7 ;  /* 0x00000007070e7221 */ /* 0x000fe20000000000 */
[-C--:B------:R-:W-:Y:S01]  /*0c60*/  FMUL R7, R50, R40.reuse ;  /* 0x0000002832077220 */ /* 0x080fe20000400000 */
[----:B------:R-:W-:Y:S01]  /*0c70*/  FFMA R9, R52, R39, -R9 ;  /* 0x0000002734097223 */ /* 0x000fe20000000809 */
[-C--:B------:R-:W-:Y:S01]  /*0c80*/  FFMA R17, R50, R41.reuse, -R15 ;  /* 0x0000002932117223 */ /* 0x080fe2000000080f */
[-C--:B------:R-:W-:Y:S01]  /*0c90*/  FMUL R16, R14, R41.reuse ;  /* 0x000000290e107220 */ /* 0x080fe20000400000 */
[----:B------:R-:W-:Y:S01]  /*0ca0*/  FFMA R7, R52, R41, R7 ;  /* 0x0000002934077223 */ /* 0x000fe20000000007 */
[----:B------:R-:W-:Y:S01]  /*0cb0*/  FMUL R18, R14, R40 ;  /* 0x000000280e127220 */ /* 0x000fe20000400000 */
[----:B------:R-:W-:Y:S01]  /*0cc0*/  FMUL R9, R9, R46 ;  /* 0x0000002e09097220 */ /* 0x000fe20000400000 */
[C---:B------:R-:W-:Y:S01]  /*0cd0*/  FFMA R16, R13.reuse, R6, R16 ;  /* 0x000000060d107223 */ /* 0x040fe20000000010 */
[-C--:B------:R-:W-:Y:S01]  /*0ce0*/  FFMA R7, R48, R39.reuse, R7 ;  /* 0x0000002730077223 */ /* 0x080fe20000000007 */
[----:B------:R-:W-:Y:S01]  /*0cf0*/  FFMA R18, R13, R8, R18 ;  /* 0x000000080d127223 */ /* 0x000fe20000000012 */
[----:B------:R-:W-:Y:S01]  /*0d00*/  FMUL R23, R23, R46 ;  /* 0x0000002e17177220 */ /* 0x000fe20000400000 */
[-C--:B------:R-:W-:Y:S01]  /*0d10*/  FMUL R25, R14, R39.reuse ;  /* 0x000000270e197220 */ /* 0x080fe20000400000 */
[----:B------:R-:W-:Y:S01]  /*0d20*/  FADD R6, R7, R7 ;  /* 0x0000000707067221 */ /* 0x000fe20000000000 */
[-C--:B------:R-:W-:Y:S01]  /*0d30*/  FMUL R7, R50, R39.reuse ;  /* 0x0000002732077220 */ /* 0x080fe20000400000 */
[----:B------:R-:W-:Y:S01]  /*0d40*/  FFMA R23, R23, 2, R18 ;  /* 0x4000000017177823 */ /* 0x000fe20000000012 */
[----:B------:R-:W-:Y:S01]  /*0d50*/  FFMA R25, R13, R12, R25 ;  /* 0x0000000c0d197223 */ /* 0x000fe20000000019 */
[-C--:B------:R-:W-:Y:S01]  /*0d60*/  FMUL R8, R6, R40.reuse ;  /* 0x0000002806087220 */ /* 0x080fe20000400000 */
[----:B------:R-:W-:Y:S01]  /*0d70*/  FFMA R7, R48, R40, -R7 ;  /* 0x0000002830077223 */ /* 0x000fe20000000807 */
[C---:B------:R-:W-:Y:S01]  /*0d80*/  FMUL R15, R6.reuse, R39 ;  /* 0x00000027060f7220 */ /* 0x040fe20000400000 */
[----:B------:R-:W-:Y:S01]  /*0d90*/  FMUL R19, R19, R46 ;  /* 0x0000002e13137220 */ /* 0x000fe20000400000 */
[----:B------:R-:W-:Y:S01]  /*0da0*/  FFMA R8, R13, R50, R8 ;  /* 0x000000320d087223 */ /* 0x000fe20000000008 */
[----:B------:R-:W-:Y:S01]  /*0db0*/  FMUL R7, R7, R46 ;  /* 0x0000002e07077220 */ /* 0x000fe20000400000 */
[----:B------:R-:W-:Y:S01]  /*0dc0*/  FFMA R15, R13, R48, R15 ;  /* 0x000000300d0f7223 */ /* 0x000fe2000000000f */
[-C--:B------:R-:W-:Y:S01]  /*0dd0*/  FMUL R12, R27, R46.reuse ;  /* 0x0000002e1b0c7220 */ /* 0x080fe20000400000 */
[----:B------:R-:W-:Y:S01]  /*0de0*/  FFMA R9, R9, 2, R8 ;  /* 0x4000000009097823 */ /* 0x000fe20000000008 */
[----:B------:R-:W-:Y:S01]  /*0df0*/  FMUL R8, R6, R41 ;  /* 0x0000002906087220 */ /* 0x000fe20000400000 */
[----:B------:R-:W-:Y:S01]  /*0e00*/  FMUL R6, R17, R46 ;  /* 0x0000002e11067220 */ /* 0x000fe20000400000 */
[----:B------:R-:W-:Y:S01]  /*0e10*/  FFMA R16, R19, 2, R16 ;  /* 0x4000000013107823 */ /* 0x000fe20000000010 */
[----:B------:R-:W-:Y:S01]  /*0e20*/  FADD R9, R9, R10 ;  /* 0x0000000a09097221 */ /* 0x000fe20000000000 */
[----:B------:R-:W-:Y:S01]  /*0e30*/  FFMA R8, R13, R52, R8 ;  /* 0x000000340d087223 */ /* 0x000fe20000000008 */
[----:B------:R-:W-:Y:S01]  /*0e40*/  FFMA R6, R6, 2, R15 ;  /* 0x4000000006067823 */ /* 0x000fe2000000000f */
[----:B------:R-:W-:Y:S01]  /*0e50*/  FADD R10, R23, R10 ;  /* 0x0000000a170a7221 */ /* 0x000fe20000000000 */
[----:B------:R-:W-:Y:S01]  /*0e60*/  FADD R37, R24, -R9 ;  /* 0x8000000918257221 */ /* 0x000fe20000000000 */
[----:B------:R-:W-:Y:S01]  /*0e70*/  FFMA R8, R7, 2, R8 ;  /* 0x4000000007087823 */ /* 0x000fe20000000008 */
[----:B------:R-:W-:Y:S01]  /*0e80*/  FADD R6, R6, R11 ;  /* 0x0000000b06067221 */ /* 0x000fe20000000000 */
[----:B------:R-:W-:Y:S01]  /*0e90*/  FADD R33, R9, -R10 ;  /* 0x8000000a09217221 */ /* 0x000fe20000000000 */
[----:B------:R-:W-:Y:S01]  /*0ea0*/  FMUL R7, R37, R2 ;  /* 0x0000000225077220 */ /* 0x000fe20000400000 */
[----:B------:R-:W-:Y:S01]  /*0eb0*/  FADD R8, R8, R5 ;  /* 0x0000000508087221 */ /* 0x000fe20000000000 */
[----:B------:R-:W-:Y:S01]  /*0ec0*/  FADD R35, R35, -R6 ;  /* 0x8000000623237221 */ /* 0x000fe20000000000 */
[----:B------:R-:W-:Y:S01]  /*0ed0*/  FFMA R12, R12, 2, R25 ;  /* 0x400000000c0c7823 */ /* 0x000fe20000000019 */
[----:B------:R-:W-:Y:S01]  /*0ee0*/  FADD R5, R16, R5 ;  /* 0x0000000510057221 */ /* 0x000fe20000000000 */
[----:B------:R-:W-:Y:S01]  /*0ef0*/  FADD R36, R31, -R8 ;  /* 0x800000081f247221 */ /* 0x000fe20000000000 */
[----:B------:R-:W-:Y:S01]  /*0f00*/  MOV R16, RZ ;  /* 0x000000ff00107202 */ /* 0x000fe20000000f00 */
[----:B------:R-:W-:Y:S01]  /*0f10*/  FADD R11, R12, R11 ;  /* 0x0000000b0c0b7221 */ /* 0x000fe20000000000 */
[----:B------:R-:W-:Y:S01]  /*0f20*/  FADD R34, R8, -R5 ;  /* 0x8000000508227221 */ /* 0x000fe20000000000 */
[----:B------:R-:W-:Y:S01]  /*0f30*/  FFMA R14, R36, R3, R7 ;  /* 0x00000003240e7223 */ /* 0x000fe20000000007 */
[----:B------:R-:W-:Y:S01]  /*0f40*/  MOV R25, RZ ;  /* 0x000000ff00197202 */ /* 0x000fe20000000f00 */
[----:B------:R-:W-:Y:S01]  /*0f50*/  FADD R32, R6, -R11 ;  /* 0x8000000b06207221 */ /* 0x000fe20000000000 */
[----:B------:R-:W-:Y:S01]  /*0f60*/  MOV R5, RZ ;  /* 0x000000ff00057202 */ /* 0x000fe20000000f00 */
[----:B------:R-:W-:Y:S01]  /*0f70*/  FFMA R14, R35, R0, R14 ;  /* 0x00000000230e7223 */ /* 0x000fe2000000000e */
[----:B------:R-:W-:Y:S01]  /*0f80*/  CS2R R6, SRZ ;  /* 0x0000000000067805 */ /* 0x000fe2000001ff00 */
[----:B------:R-:W-:Y:S01]  /*0f90*/  MOV R12, RZ ;  /* 0x000000ff000c7202 */ /* 0x000fe20000000f00 */
[----:B------:R-:W-:Y:S01]  /*0fa0*/  CS2R R10, SRZ ;  /* 0x00000000000a7805 */ /* 0x000fe2000001ff00 */
[----:B------:R-:W-:Y:S01]  /*0fb0*/  FADD R9, R14, -R29 ;  /* 0x8000001d0e097221 */ /* 0x000fe20000000000 */
[----:B------:R-:W-:-:S02]  /*0fc0*/  MOV R14, RZ ;  /* 0x000000ff000e7202 */ /* 0x000fc40000000f00 */
[----:B------:R-:W-:Y:S02]  /*0fd0*/  MOV R8, RZ ;  /* 0x000000ff00087202 */ /* 0x000fe40000000f00 */
[----:B------:R-:W-:Y:S02]  /*0fe0*/  FSETP.GT.AND P0, PT, R9, c[0x0][0x504], PT ;  /* 0x0001410009007a0b */ /* 0x000fe40003f04000 */
[----:B------:R-:W-:Y:S02]  /*0ff0*/  MOV R79, RZ ;  /* 0x000000ff004f7202 */ /* 0x000fe40000000f00 */
[----:B------:R-:W-:Y:S02]  /*1000*/  MOV R81, RZ ;  /* 0x000000ff00517202 */ /* 0x000fe40000000f00 */
[----:B------:R-:W-:Y:S02]  /*1010*/  MOV R83, RZ ;  /* 0x000000ff00537202 */ /* 0x000fe40000000f00 */
[----:B------:R-:W-:-:S05]  /*1020*/  MOV R85, RZ ;  /* 0x000000ff00557202 */ /* 0x000fca0000000f00 */
[----:B------:R-:W-:Y:S05]  /*1030*/  @P0 BRA `(.L_x_419) ;  /* 0x0000440000000947 */ /* 0x000fea0003800000 */
[----:B------:R-:W-:Y:S01]  /*1040*/  @P2 IMAD R6, R38, c[0x0][0x2f0], RZ ;  /* 0x0000bc0026062a24 */ /* 0x000fe200078e02ff */
[----:B------:R-:W-:Y:S01]  /*1050*/  @P2 MOV R8, c[0x0][0x2f0] ;  /* 0x0000bc0000082a02 */ /* 0x000fe20000000f00 */
[----:B------:R-:W-:Y:S01]  /*1060*/  CS2R R30, SRZ ;  /* 0x00000000001e7805 */ /* 0x000fe2000001ff00 */
[----:B------:R-:W-:Y:S01]  /*1070*/  MOV R15, c[0x0][0x610] ;  /* 0x00018400000f7a02 */ /* 0x000fe20000000f00 */
[C---:B------:R-:W-:Y:S01]  /*1080*/  @P2 IMAD R11, R51.reuse, UR12, R6 ;  /* 0x0000000c330b2c24 */ /* 0x040fe2000f8e0206 */
[----:B------:R-:W-:Y:S01]  /*1090*/  MOV R29, RZ ;  /* 0x000000ff001d7202 */ /* 0x000fe20000000f00 */
[----:B------:R-:W-:Y:S01]  /*10a0*/  @P2 IMAD.WIDE.U32 R6, R51, R8, c[0x0][0x2d0] ;  /* 0x0000b40033062625 */ /* 0x000fe200078e0008 */
[----:B------:R-:W-:-:S03]  /*10b0*/  SHF.R.S32.HI R5, RZ, 0x1f, R15 ;  /* 0x0000001fff057819 */ /* 0x000fc6000001140f */
[----:B------:R-:W-:Y:S01]  /*10c0*/  IMAD R8, R55, c[0x0][0x610], RZ ;  /* 0x0001840037087a24 */ /* 0x000fe200078e02ff */
[----:B------:R-:W-:Y:S01]  /*10d0*/  @P2 IADD3 R7, R7, R11, RZ ;  /* 0x0000000b07072210 */ /* 0x000fe20007ffe0ff */
[----:B------:R-:W-:-:S04]  /*10e0*/  IMAD.WIDE.U32 R10, R20, R15, c[0x0][0x5f0] ;  /* 0x00017c00140a7625 */ /* 0x000fc800078e000f */
[----:B------:R-:W-:Y:S01]  /*10f0*/  IMAD R5, R20, R5, R8 ;  /* 0x0000000514057224 */ /* 0x000fe200078e0208 */
[----:B------:R-:W2:Y:S04]  /*1100*/  @P2 LDG.E R30, [R6.64] ;  /* 0x00000020061e2981 */ /* 0x000ea8000c1e1900 */
[----:B------:R-:W-:Y:S01]  /*1110*/  IADD3 R11, R11, R5, RZ ;  /* 0x000000050b0b7210 */ /* 0x000fe20007ffe0ff */
[----:B------:R-:W3:Y:S04]  /*1120*/  @P2 LDG.E R31, [R6.64+0x8] ;  /* 0x00000820061f2981 */ /* 0x000ee8000c1e1900 */
[----:B------:R0:W4:Y:S01]  /*1130*/  LDG.E R80, [R10.64+0x4] ;  /* 0x000004200a507981 */ /* 0x000122000c1e1900 */
[----:B------:R-:W-:-:S03]  /*1140*/  MOV R12, RZ ;  /* 0x000000ff000c7202 */ /* 0x000fc60000000f00 */
[----:B------:R0:W3:Y:S01]  /*1150*/  LDG.E R78, [R10.64] ;  /* 0x000000200a4e7981 */ /* 0x0000e2000c1e1900 */
[----:B------:R-:W-:-:S03]  /*1160*/  MOV R8, RZ ;  /* 0x000000ff00087202 */ /* 0x000fc60000000f00 */
[----:B------:R0:W3:Y:S04]  /*1170*/  LDG.E R76, [R10.64+0x8] ;  /* 0x000008200a4c7981 */ /* 0x0000e8000c1e1900 */
[----:B------:R3:W3:Y:S04]  /*1180*/  @P2 LDG.E R29, [R6.64+0x4] ;  /* 0x00000420061d2981 */ /* 0x0006e8000c1e1900 */
[----:B------:R3:W3:Y:S04]  /*1190*/  @P2 LDG.E R12, [R6.64+0x10] ;  /* 0x00001020060c2981 */ /* 0x0006e8000c1e1900 */
[----:B------:R3:W3:Y:S01]  /*11a0*/  @P2 LDG.E R8, [R6.64+0xc] ;  /* 0x00000c2006082981 */ /* 0x0006e2000c1e1900 */
[----:B------:R-:W-:-:S06]  /*11b0*/  MOV R16, RZ ;  /* 0x000000ff00107202 */ /* 0x000fcc0000000f00 */
[----:B------:R3:W3:Y:S01]  /*11c0*/  @P2 LDG.E R16, [R6.64+0x14] ;  /* 0x0000142006102981 */ /* 0x0006e2000c1e1900 */
[----:B------:R-:W-:Y:S02]  /*11d0*/  ULDC UR30, c[0x0][0x4b0] ;  /* 0x00012c00001e7ab9 */ /* 0x000fe40000000800 */
[----:B------:R-:W-:Y:S01]  /*11e0*/  USHF.R.S32.HI UR30, URZ, 0x1f, UR30 ;  /* 0x0000001f3f1e7899 */ /* 0x000fe2000801141e */
[----:B------:R-:W-:-:S05]  /*11f0*/  IMAD R15, R53, c[0x0][0x210], RZ ;  /* 0x00008400350f7a24 */ /* 0x000fca00078e02ff */
[----:B------:R-:W-:Y:S02]  /*1200*/  IMAD R5, R22, UR30, RZ ;  /* 0x0000001e16057c24 */ /* 0x000fe4000f8e02ff */
[----:B------:R-:W-:-:S04]  /*1210*/  IMAD.WIDE.U32 R24, R54, c[0x0][0x210], RZ ;  /* 0x0000840036187a25 */ /* 0x000fc800078e00ff */
[----:B------:R-:W-:Y:S02]  /*1220*/  IMAD R15, R54, UR11, R15 ;  /* 0x0000000b360f7c24 */ /* 0x000fe4000f8e020f */
[----:B------:R-:W-:-:S04]  /*1230*/  IMAD.WIDE.U32 R22, R22, c[0x0][0x4b0], RZ ;  /* 0x00012c0016167a25 */ /* 0x000fc800078e00ff */
[----:B------:R-:W-:Y:S01]  /*1240*/  IMAD R5, R4, c[0x0][0x4b0], R5 ;  /* 0x00012c0004057a24 */ /* 0x000fe200078e0205 */
[----:B------:R-:W-:Y:S02]  /*1250*/  IADD3 R14, P1, R24, c[0x0][0x1f0], RZ ;  /* 0x00007c00180e7a10 */ /* 0x000fe40007f3e0ff */
[----:B------:R-:W-:Y:S02]  /*1260*/  IADD3 R74, R25, R15, RZ ;  /* 0x0000000f194a7210 */ /* 0x000fe40007ffe0ff */
[----:B------:R-:W-:Y:S02]  /*1270*/  IADD3 R4, P0, R22, c[0x0][0x490], RZ ;  /* 0x0001240016047a10 */ /* 0x000fe40007f1e0ff */
[----:B------:R-:W-:Y:S02]  /*1280*/  IADD3 R28, R23, R5, RZ ;  /* 0x00000005171c7210 */ /* 0x000fe40007ffe0ff */
[----:B------:R-:W-:Y:S02]  /*1290*/  IADD3.X R15, R74, c[0x0][0x1f4], RZ, P1, !PT ;  /* 0x00007d004a0f7a10 */ /* 0x000fe40000ffe4ff */
[----:B------:R-:W-:-:S03]  /*12a0*/  IADD3.X R5, R28, c[0x0][0x494], RZ, P0, !PT ;  /* 0x000125001c057a10 */ /* 0x000fc600007fe4ff */
[----:B0-----:R0:W5:Y:S04]  /*12b0*/  LDG.E R11, [R14.64] ;  /* 0x000000200e0b7981 */ /* 0x001168000c1e1900 */
[----:B------:R1:W5:Y:S01]  /*12c0*/  LDG.E R10, [R4.64] ;  /* 0x00000020040a7981 */ /* 0x000362000c1e1900 */
[----:B------:R-:W-:Y:S01]  /*12d0*/  BSSY B3, `(.L_x_420) ;  /* 0x0000076000037945 */ /* 0x000fe20003800000 */
[----:B------:R-:W-:Y:S01]  /*12e0*/  CS2R R72, SRZ ;  /* 0x0000000000487805 */ /* 0x000fe2000001ff00 */
        /* <DEDUP_REMOVED lines=10> */
[----:B--2---:R-:W-:Y:S01]  /*1390*/  FMUL R17, R32, R30 ;  /* 0x0000001e20117220 */ /* 0x004fe20000400000 */
[----:B----4-:R-:W-:Y:S01]  /*13a0*/  FMUL R19, R80, R40 ;  /* 0x0000002850137220 */ /* 0x010fe20000400000 */
[----:B---3--:R-:W-:-:S02]  /*13b0*/  FMUL R7, R33, R31 ;  /* 0x0000001f21077220 */ /* 0x008fc40000400000 */
[----:B------:R-:W-:Y:S01]  /*13c0*/  FFMA R17, R34, R31, -R17 ;  /* 0x0000001f22117223 */ /* 0x000fe20000000811 */
[----:B------:R-:W-:-:S04]  /*13d0*/  FFMA R19, R78, R41, R19 ;  /* 0x000000294e137223 */ /* 0x000fc80000000013 */
[-C--:B------:R-:W-:Y:S01]  /*13e0*/  FFMA R19, R76, R39.reuse, R19 ;  /* 0x000000274c137223 */ /* 0x080fe20000000013 */
[----:B-1----:R-:W-:Y:S01]  /*13f0*/  FMUL R5, R80, R39 ;  /* 0x0000002750057220 */ /* 0x002fe20000400000 */
[----:B0-----:R-:W-:Y:S01]  /*1400*/  FMUL R15, R76, R41 ;  /* 0x000000294c0f7220 */ /* 0x001fe20000400000 */
[-C--:B------:R-:W-:Y:S01]  /*1410*/  FFMA R7, R32, R29.reuse, -R7 ;  /* 0x0000001d20077223 */ /* 0x080fe20000000807 */
[----:B------:R-:W-:Y:S01]  /*1420*/  FMUL R6, R34, R29 ;  /* 0x0000001d22067220 */ /* 0x000fe20000400000 */
[----:B------:R-:W-:Y:S01]  /*1430*/  FADD R4, R19, R19 ;  /* 0x0000001313047221 */ /* 0x000fe20000000000 */
[----:B------:R-:W-:Y:S01]  /*1440*/  FADD R12, R17, R12 ;  /* 0x0000000c110c7221 */ /* 0x000fe20000000000 */
[-C--:B------:R-:W-:Y:S01]  /*1450*/  FMUL R17, R78, R40.reuse ;  /* 0x000000284e117220 */ /* 0x080fe20000400000 */
[----:B------:R-:W-:Y:S01]  /*1460*/  FFMA R5, R76, R40, -R5 ;  /* 0x000000284c057223 */ /* 0x000fe20000000805 */
[----:B------:R-:W-:Y:S01]  /*1470*/  FADD R8, R7, R8 ;  /* 0x0000000807087221 */ /* 0x000fe20000000000 */
[----:B------:R-:W-:Y:S01]  /*1480*/  FFMA R7, R33, R30, -R6 ;  /* 0x0000001e21077223 */ /* 0x000fe20000000806 */
[----:B------:R-:W-:Y:S01]  /*1490*/  FFMA R27, R80, R41, -R17 ;  /* 0x00000029501b7223 */ /* 0x000fe20000000811 */
[----:B------:R-:W-:Y:S01]  /*14a0*/  FFMA R17, R78, R39, -R15 ;  /* 0x000000274e117223 */ /* 0x000fe2000000080f */
[C---:B------:R-:W-:Y:S01]  /*14b0*/  FMUL R6, R4.reuse, R41 ;  /* 0x0000002904067220 */ /* 0x040fe20000400000 */
[C---:B------:R-:W-:Y:S01]  /*14c0*/  FMUL R19, R4.reuse, R39 ;  /* 0x0000002704137220 */ /* 0x040fe20000400000 */
[----:B------:R-:W-:Y:S01]  /*14d0*/  FMUL R15, R4, R40 ;  /* 0x00000028040f7220 */ /* 0x000fe20000400000 */
[-C--:B------:R-:W-:Y:S01]  /*14e0*/  FMUL R14, R27, R46.reuse ;  /* 0x0000002e1b0e7220 */ /* 0x080fe20000400000 */
[----:B------:R-:W-:Y:S01]  /*14f0*/  FMUL R5, R5, R46 ;  /* 0x0000002e05057220 */ /* 0x000fe20000400000 */
[C---:B------:R-:W-:Y:S01]  /*1500*/  FFMA R6, R13.reuse, R78, R6 ;  /* 0x0000004e0d067223 */ /* 0x040fe20000000006 */
[----:B------:R-:W-:Y:S01]  /*1510*/  FFMA R19, R13, R76, R19 ;  /* 0x0000004c0d137223 */ /* 0x000fe20000000013 */
[----:B------:R-:W-:Y:S01]  /*1520*/  FMUL R4, R17, R46 ;  /* 0x0000002e11047220 */ /* 0x000fe20000400000 */
[----:B------:R-:W-:Y:S01]  /*1530*/  FFMA R15, R13, R80, R15 ;  /* 0x000000500d0f7223 */ /* 0x000fe2000000000f */
[----:B------:R-:W-:Y:S01]  /*1540*/  FADD R7, R7, R16 ;  /* 0x0000001007077221 */ /* 0x000fe20000000000 */
[----:B------:R-:W-:Y:S01]  /*1550*/  FFMA R5, R5, 2, R6 ;  /* 0x4000000005057823 */ /* 0x000fe20000000006 */
[----:B------:R-:W-:Y:S01]  /*1560*/  FFMA R14, R14, 2, R19 ;  /* 0x400000000e0e7823 */ /* 0x000fe20000000013 */
[----:B------:R-:W-:-:S02]  /*1570*/  FFMA R17, R4, 2, R15 ;  /* 0x4000000004117823 */ /* 0x000fc4000000000f */
[----:B------:R-:W-:Y:S01]  /*1580*/  FADD R15, R8, R5 ;  /* 0x00000005080f7221 */ /* 0x000fe20000000000 */
[----:B------:R-:W-:Y:S01]  /*1590*/  FADD R14, R7, R14 ;  /* 0x0000000e070e7221 */ /* 0x000fe20000000000 */
[----:B------:R-:W-:Y:S01]  /*15a0*/  FADD R12, R12, R17 ;  /* 0x000000110c0c7221 */ /* 0x000fe20000000000 */
[----:B------:R-:W-:Y:S01]  /*15b0*/  MOV R8, RZ ;  /* 0x000000ff00087202 */ /* 0x000fe20000000f00 */
[----:B------:R-:W-:Y:S01]  /*15c0*/  CS2R R6, SRZ ;  /* 0x0000000000067805 */ /* 0x000fe2000001ff00 */
[----:B------:R-:W-:Y:S01]  /*15d0*/  CS2R R4, SRZ ;  /* 0x0000000000047805 */ /* 0x000fe2000001ff00 */
[----:B------:R-:W-:Y:S05]  /*15e0*/  @!P2 BRA `(.L_x_421) ;  /* 0x000004400000a947 */ /* 0x000fea0003800000 */
[----:B------:R-:W-:Y:S01]  /*15f0*/  IMAD R4, R38, c[0x0][0x398], RZ ;  /* 0x0000e60026047a24 */ /* 0x000fe200078e02ff */
[----:B------:R-:W-:-:S03]  /*1600*/  MOV R6, c[0x0][0x398] ;  /* 0x0000e60000067a02 */ /* 0x000fc60000000f00 */
[C---:B------:R-:W-:Y:S02]  /*1610*/  IMAD R7, R51.reuse, UR14, R4 ;  /* 0x0000000e33077c24 */ /* 0x040fe4000f8e0204 */
[----:B------:R-:W-:-:S05]  /*1620*/  IMAD.WIDE.U32 R4, R51, R6, c[0x0][0x378] ;  /* 0x0000de0033047625 */ /* 0x000fca00078e0006 */
[----:B------:R-:W-:-:S05]  /*1630*/  IADD3 R5, R5, R7, RZ ;  /* 0x0000000705057210 */ /* 0x000fca0007ffe0ff */
[----:B------:R0:W2:Y:S01]  /*1640*/  LDG.E R75, [R4.64+0x10] ;  /* 0x00001020044b7981 */ /* 0x0000a2000c1e1900 */
[----:B------:R-:W-:-:S03]  /*1650*/  IMAD R6, R38, c[0x0][0x360], RZ ;  /* 0x0000d80026067a24 */ /* 0x000fc600078e02ff */
[----:B------:R0:W3:Y:S04]  /*1660*/  LDG.E R69, [R4.64+0x4] ;  /* 0x0000042004457981 */ /* 0x0000e8000c1e1900 */
[----:B------:R0:W4:Y:S01]  /*1670*/  LDG.E R84, [R4.64+0xc] ;  /* 0x00000c2004547981 */ /* 0x000122000c1e1900 */
[----:B------:R-:W-:-:S03]  /*1680*/  MOV R8, c[0x0][0x360] ;  /* 0x0000d80000087a02 */ /* 0x000fc60000000f00 */
[----:B------:R0:W4:Y:S04]  /*1690*/  LDG.E R71, [R4.64+0x1c] ;  /* 0x00001c2004477981 */ /* 0x000128000c1e1900 */
[----:B------:R0:W4:Y:S04]  /*16a0*/  LDG.E R82, [R4.64] ;  /* 0x0000002004527981 */ /* 0x000128000c1e1900 */
[----:B------:R0:W4:Y:S01]  /*16b0*/  LDG.E R77, [R4.64+0x14] ;  /* 0x00001420044d7981 */ /* 0x000122000c1e1900 */
[----:B------:R-:W-:-:S03]  /*16c0*/  IMAD R17, R51, UR15, R6 ;  /* 0x0000000f33117c24 */ /* 0x000fc6000f8e0206 */
[----:B------:R0:W4:Y:S01]  /*16d0*/  LDG.E R72, [R4.64+0x18] ;  /* 0x0000182004487981 */ /* 0x000122000c1e1900 */
[----:B------:R-:W-:-:S03]  /*16e0*/  IMAD.WIDE.U32 R6, R51, R8, c[0x0][0x340] ;  /* 0x0000d00033067625 */ /* 0x000fc600078e0008 */
[----:B------:R0:W4:Y:S04]  /*16f0*/  LDG.E R70, [R4.64+0x8] ;  /* 0x0000082004467981 */ /* 0x000128000c1e1900 */
[----:B------:R0:W4:Y:S01]  /*1700*/  LDG.E R73, [R4.64+0x20] ;  /* 0x0000202004497981 */ /* 0x000122000c1e1900 */
[----:B------:R-:W-:-:S05]  /*1710*/  IADD3 R7, R7, R17, RZ ;  /* 0x0000001107077210 */ /* 0x000fca0007ffe0ff */
[----:B------:R1:W4:Y:S01]  /*1720*/  LDG.E R27, [R6.64] ;  /* 0x00000020061b7981 */ /* 0x000322000c1e1900 */
[----:B------:R-:W-:Y:S01]  /*1730*/  FMUL R67, R34, R0 ;  /* 0x0000000022437220 */ /* 0x000fe20000400000 */
[C---:B------:R-:W-:Y:S01]  /*1740*/  FMUL R66, R32.reuse, R2 ;  /* 0x0000000220427220 */ /* 0x040fe20000400000 */
[CC--:B------:R-:W-:Y:S01]  /*1750*/  FMUL R17, R33.reuse, R3.reuse ;  /* 0x0000000321117220 */ /* 0x0c0fe20000400000 */
[----:B------:R-:W-:Y:S01]  /*1760*/  MOV R65, R46 ;  /* 0x0000002e00417202 */ /* 0x000fe20000000f00 */
[----:B------:R-:W-:Y:S01]  /*1770*/  FFMA R67, R32, R3, -R67 ;  /* 0x0000000320437223 */ /* 0x000fe20000000843 */
[----:B------:R-:W-:Y:S01]  /*1780*/  FFMA R66, R33, R0, -R66 ;  /* 0x0000000021427223 */ /* 0x000fe20000000842 */
[----:B------:R-:W-:Y:S01]  /*1790*/  FFMA R68, R34, R2, -R17 ;  /* 0x0000000222447223 */ /* 0x000fe20000000811 */
[-C--:B------:R-:W-:Y:S01]  /*17a0*/  MOV R64, R39.reuse ;  /* 0x0000002700407202 */ /* 0x080fe20000000f00 */
[CC--:B------:R-:W-:Y:S01]  /*17b0*/  FMUL R19, R67.reuse, R40.reuse ;  /* 0x0000002843137220 */ /* 0x0c0fe20000400000 */
[C---:B0-----:R-:W-:Y:S01]  /*17c0*/  FMUL R5, R67.reuse, R39 ;  /* 0x0000002743057220 */ /* 0x041fe20000400000 */
[-C--:B------:R-:W-:Y:S01]  /*17d0*/  FMUL R17, R68, R41.reuse ;  /* 0x0000002944117220 */ /* 0x080fe20000400000 */
[CC--:B------:R-:W-:Y:S01]  /*17e0*/  FMUL R18, R66.reuse, R40.reuse ;  /* 0x0000002842127220 */ /* 0x0c0fe20000400000 */
[----:B------:R-:W-:Y:S01]  /*17f0*/  FFMA R4, R66, R41, R19 ;  /* 0x0000002942047223 */ /* 0x000fe20000000013 */
[----:B------:R-:W-:Y:S01]  /*1800*/  FFMA R5, R68, R40, -R5 ;  /* 0x0000002844057223 */ /* 0x000fe20000000805 */
[----:B------:R-:W-:Y:S01]  /*1810*/  FFMA R17, R66, R39, -R17 ;  /* 0x0000002742117223 */ /* 0x000fe20000000811 */
[----:B------:R-:W-:Y:S01]  /*1820*/  FFMA R19, R67, R41, -R18 ;  /* 0x0000002943137223 */ /* 0x000fe20000000812 */
[----:B------:R-:W-:Y:S01]  /*1830*/  FFMA R4, R68, R39, R4 ;  /* 0x0000002744047223 */ /* 0x000fe20000000004 */
[-C--:B-1----:R-:W-:Y:S01]  /*1840*/  FMUL R6, R5, R46.reuse ;  /* 0x0000002e05067220 */ /* 0x082fe20000400000 */
[----:B------:R-:W-:Y:S01]  /*1850*/  FMUL R16, R17, R46 ;  /* 0x0000002e11107220 */ /* 0x000fe20000400000 */
[----:B------:R-:W-:Y:S01]  /*1860*/  MOV R63, R40 ;  /* 0x00000028003f7202 */ /* 0x000fe20000000f00 */
[----:B------:R-:W-:Y:S01]  /*1870*/  FADD R4, R4, R4 ;  /* 0x0000000404047221 */ /* 0x000fe20000000000 */
[-C--:B------:R-:W-:Y:S01]  /*1880*/  FFMA R8, R5, R46.reuse, R6 ;  /* 0x0000002e05087223 */ /* 0x080fe20000000006 */
[-C--:B------:R-:W-:Y:S01]  /*1890*/  FFMA R17, R17, R46.reuse, R16 ;  /* 0x0000002e11117223 */ /* 0x080fe20000000010 */
[C---:B------:R-:W-:Y:S01]  /*18a0*/  FMUL R16, R19.reuse, R46 ;  /* 0x0000002e13107220 */ /* 0x040fe20000400000 */
[C---:B------:R-:W-:Y:S01]  /*18b0*/  FMUL R6, R4.reuse, R40 ;  /* 0x0000002804067220 */ /* 0x040fe20000400000 */
[C---:B------:R-:W-:Y:S01]  /*18c0*/  FMUL R5, R4.reuse, R41 ;  /* 0x0000002904057220 */ /* 0x040fe20000400000 */
[----:B------:R-:W-:Y:S01]  /*18d0*/  FMUL R7, R4, R39 ;  /* 0x0000002704077220 */ /* 0x000fe20000400000 */
[----:B------:R-:W-:Y:S01]  /*18e0*/  FFMA R16, R19, R46, R16 ;  /* 0x0000002e13107223 */ /* 0x000fe20000000010 */
[C---:B------:R-:W-:Y:S01]  /*18f0*/  FFMA R6, R13.reuse, R67, R6 ;  /* 0x000000430d067223 */ /* 0x040fe20000000006 */
[C---:B------:R-:W-:Y:S01]  /*1900*/  FFMA R5, R13.reuse, R66, R5 ;  /* 0x000000420d057223 */ /* 0x040fe20000000005 */
[----:B------:R-:W-:Y:S01]  /*1910*/  FFMA R13, R13, R68, R7 ;  /* 0x000000440d0d7223 */ /* 0x000fe20000000007 */
[----:B------:R-:W-:Y:S01]  /*1920*/  MOV R62, R41 ;  /* 0x00000029003e7202 */ /* 0x000fe20000000f00 */
[----:B------:R-:W-:Y:S01]  /*1930*/  FADD R6, R6, -R17 ;  /* 0x8000001106067221 */ /* 0x000fe20000000000 */
[----:B------:R-:W-:Y:S01]  /*1940*/  FADD R7, R5, -R8 ;  /* 0x8000000805077221 */ /* 0x000fe20000000000 */
[----:B------:R-:W-:-:S02]  /*1950*/  FADD R8, R13, -R16 ;  /* 0x800000100d087221 */ /* 0x000fc40000000000 */
[C---:B--2---:R-:W-:Y:S01]  /*1960*/  FMUL R4, R6.reuse, R75 ;  /* 0x0000004b06047220 */ /* 0x044fe20000400000 */
[----:B---3--:R-:W-:-:S03]  /*1970*/  FMUL R5, R6, R69 ;  /* 0x0000004506057220 */ /* 0x008fc60000400000 */
[C---:B----4-:R-:W-:Y:S01]  /*1980*/  FFMA R17, R7.reuse, R84, R4 ;  /* 0x0000005407117223 */ /* 0x050fe20000000004 */
[----:B------:R-:W-:Y:S01]  /*1990*/  FMUL R13, R6, R71 ;  /* 0x00000047060d7220 */ /* 0x000fe20000400000 */
[C---:B------:R-:W-:Y:S02]  /*19a0*/  FFMA R5, R7.reuse, R82, R5 ;  /* 0x0000005207057223 */ /* 0x040fe40000000005 */
[----:B------:R-:W-:Y:S01]  /*19b0*/  FFMA R60, R8, R77, R17 ;  /* 0x0000004d083c7223 */ /* 0x000fe20000000011 */
[----:B------:R-:W-:-:S03]  /*19c0*/  FFMA R16, R7, R72, R13 ;  /* 0x0000004807107223 */ /* 0x000fc6000000000d */
[----:B------:R-:W-:Y:S01]  /*19d0*/  FMUL R18, R6, R60 ;  /* 0x0000003c06127220 */ /* 0x000fe20000400000 */
[C---:B------:R-:W-:Y:S01]  /*19e0*/  FFMA R4, R8.reuse, R70, R5 ;  /* 0x0000004608047223 */ /* 0x040fe20000000005 */
[----:B------:R-:W-:-:S03]  /*19f0*/  FFMA R5, R8, R73, R16 ;  /* 0x0000004908057223 */ /* 0x000fc60000000010 */
[----:B------:R-:W-:-:S04]  /*1a00*/  FFMA R18, R7, R4, R18 ;  /* 0x0000000407127223 */ /* 0x000fc80000000012 */
[----:B------:R-:W-:-:S04]  /*1a10*/  FFMA R18, R8, R5, R18 ;  /* 0x0000000508127223 */ /* 0x000fc80000000012 */
[----:B------:R-:W-:Y:S02]  /*1a20*/  FADD R56, R18, R27 ;  /* 0x0000001b12387221 */ /* 0x000fe40000000000 */
.L_x_421:
[----:B------:R-:W-:Y:S05]  /*1a30*/  BSYNC B3 ;  /* 0x0000000000037941 */ /* 0x000fea0003800000 */
.L_x_420:
[----:B-----5:R-:W-:Y:S01]  /*1a40*/  FMUL R13, RZ, R11 ;  /* 0x0000000bff0d7220 */ /* 0x020fe20000400000 */
[----:B------:R-:W-:Y:S01]  /*1a50*/  FADD R61, R61, -R12 ;  /* 0x8000000c3d3d7221 */ /* 0x000fe20000000000 */
[----:B------:R-:W-:Y:S01]  /*1a60*/  FADD R58, R58, -R15 ;  /* 0x8000000f3a3a7221 */ /* 0x000fe20000000000 */
[----:B------:R-:W-:Y:S01]  /*1a70*/  FADD R59, R59, -R14 ;  /* 0x8000000e3b3b7221 */ /* 0x000fe20000000000 */
[----:B------:R-:W-:Y:S01]  /*1a80*/  FADD R10, R10, c[0x0][0x500] ;  /* 0x000140000a0a7621 */ /* 0x000fe20000000000 */
[----:B------:R-:W-:Y:S01]  /*1a90*/  FSEL R90, R13, R56, !P2 ;  /* 0x000000380d5a7208 */ /* 0x000fe20005000000 */
[----:B------:R-:W-:Y:S01]  /*1aa0*/  FMUL R12, R2, R61 ;  /* 0x0000003d020c7220 */ /* 0x000fe20000400000 */
[----:B------:R-:W-:Y:S01]  /*1ab0*/  BSSY B3, `(.L_x_422) ;  /* 0x00001bb000037945 */ /* 0x000fe20003800000 */
[----:B------:R-:W-:Y:S01]  /*1ac0*/  FMUL R10, R10, 0.5 ;  /* 0x3f0000000a0a7820 */ /* 0x000fe20000400000 */
[----:B------:R-:W-:Y:S01]  /*1ad0*/  MOV R86, RZ ;  /* 0x000000ff00567202 */ /* 0x000fe20000000f00 */
[----:B------:R-:W-:Y:S01]  /*1ae0*/  FADD R90, R11, R90 ;  /* 0x0000005a0b5a7221 */ /* 0x000fe20000000000 */
[C---:B------:R-:W-:Y:S01]  /*1af0*/  FFMA R57, R3.reuse, R58, R12 ;  /* 0x0000003a03397223 */ /* 0x040fe2000000000c */
[----:B------:R-:W-:Y:S01]  /*1b00*/  CS2R R18, SRZ ;  /* 0x0000000000127805 */ /* 0x000fe2000001ff00 */
[----:B------:R-:W-:Y:S01]  /*1b10*/  CS2R R26, SRZ ;  /* 0x00000000001a7805 */ /* 0x000fe2000001ff00 */
[----:B------:R-:W-:Y:S01]  /*1b20*/  MOV R88, RZ ;  /* 0x000000ff00587202 */ /* 0x000fe20000000f00 */
[----:B------:R-:W-:Y:S01]  /*1b30*/  FFMA R57, R0, R59, R57 ;  /* 0x0000003b00397223 */ /* 0x000fe20000000039 */
[----:B------:R-:W-:Y:S01]  /*1b40*/  FSETP.NEU.AND P1, PT, R90, RZ, PT ;  /* 0x000000ff5a00720b */ /* 0x000fe20003f2d000 */
[----:B------:R-:W-:Y:S01]  /*1b50*/  CS2R R92, SRZ ;  /* 0x00000000005c7805 */ /* 0x000fe2000001ff00 */
[----:B------:R-:W-:Y:S01]  /*1b60*/  MOV R79, RZ ;  /* 0x000000ff004f7202 */ /* 0x000fe20000000f00 */
[-C--:B------:R-:W-:Y:S01]  /*1b70*/  FFMA R13, -R3, R57.reuse, R58 ;  /* 0x00000039030d7223 */ /* 0x080fe2000000013a */
[----:B------:R-:W-:Y:S01]  /*1b80*/  FSETP.GEU.AND P0, PT, |R57|, c[0x0][0x508], PT ;  /* 0x0001420039007a0b */ /* 0x000fe20003f0e200 */
[-C--:B------:R-:W-:Y:S01]  /*1b90*/  FFMA R12, -R2, R57.reuse, R61 ;  /* 0x00000039020c7223 */ /* 0x080fe2000000013d */
[----:B------:R-:W-:Y:S01]  /*1ba0*/  MOV R81, RZ ;  /* 0x000000ff00517202 */ /* 0x000fe20000000f00 */
[----:B------:R-:W-:Y:S01]  /*1bb0*/  FFMA R17, -R0, R57, R59 ;  /* 0x0000003900117223 */ /* 0x000fe2000000013b */
[----:B------:R-:W-:-:S02]  /*1bc0*/  MOV R83, RZ ;  /* 0x000000ff00537202 */ /* 0x000fc40000000f00 */
[----:B------:R-:W-:Y:S02]  /*1bd0*/  MOV R85, RZ ;  /* 0x000000ff00557202 */ /* 0x000fe40000000f00 */
[----:B------:R-:W-:Y:S02]  /*1be0*/  MOV R14, RZ ;  /* 0x000000ff000e7202 */ /* 0x000fe40000000f00 */
[----:B------:R-:W-:Y:S02]  /*1bf0*/  MOV R16, RZ ;  /* 0x000000ff00107202 */ /* 0x000fe40000000f00 */
[----:B------:R-:W-:Y:S01]  /*1c00*/  FSEL R10, R10, c[0x0][0x50c], P0 ;  /* 0x000143000a0a7a08 */ /* 0x000fe20000000000 */
[----:B------:R-:W-:Y:S05]  /*1c10*/  @!P1 BRA `(.L_x_423) ;  /* 0x00001a4000009947 */ /* 0x000fea0003800000 */
[----:B------:R-:W-:Y:S01]  /*1c20*/  FMUL R14, R12, R12 ;  /* 0x0000000c0c0e7220 */ /* 0x000fe20000400000 */
[----:B------:R-:W-:Y:S03]  /*1c30*/  BSSY B4, `(.L_x_424) ;  /* 0x000000f000047945 */ /* 0x000fe60003800000 */
[----:B------:R-:W-:-:S04]  /*1c40*/  FFMA R14, R13, R13, R14 ;  /* 0x0000000d0d0e7223 */ /* 0x000fc8000000000e */
[----:B------:R-:W-:-:S04]  /*1c50*/  FFMA R15, R17, R17, R14 ;  /* 0x00000011110f7223 */ /* 0x000fc8000000000e */
[----:B------:R0:W1:Y:S01]  /*1c60*/  MUFU.RSQ R14, R15 ;  /* 0x0000000f000e7308 */ /* 0x0000620000001400 */
[----:B------:R-:W-:-:S04]  /*1c70*/  IADD3 R16, R15, -0xd000000, RZ ;  /* 0xf30000000f107810 */ /* 0x000fc80007ffe0ff */
[----:B------:R-:W-:Y:S01]  /*1c80*/  ISETP.GT.U32.AND P0, PT, R16, 0x727fffff, PT ;  /* 0x727fffff1000780c */ /* 0x000fe20003f04070 */
[----:B------:R-:W-:-:S12]  /*1c90*/  FMUL R16, R9, R10 ;  /* 0x0000000a09107220 */ /* 0x000fd80000400000 */
[----:B------:R-:W-:Y:S05]  /*1ca0*/  @!P0 BRA `(.L_x_425) ;  /* 0x0000003000008947 */ /* 0x000fea0003800000 */
[----:B01----:R-:W-:Y:S02]  /*1cb0*/  MOV R79, 0x1cd0 ;  /* 0x00001cd0004f7802 */ /* 0x003fe40000000f00 */
[----:B------:R-:W-:Y:S05]  /*1cc0*/  CALL.REL.NOINC `($__internal_9_$__cuda_sm20_sqrt_rn_f32_slowpath) ;  /* 0x0000534000007944 */ /* 0x000fea0003c00000 */
[----:B------:R-:W-:Y:S05]  /*1cd0*/  BRA `(.L_x_426) ;  /* 0x0000004000007947 */ /* 0x000fea0003800000 */
.L_x_425:
[----:B01----:R-:W-:Y:S01]  /*1ce0*/  FMUL.FTZ R88, R15, R14 ;  /* 0x0000000e0f587220 */ /* 0x003fe20000410000 */
[----:B------:R-:W-:-:S03]  /*1cf0*/  FMUL.FTZ R14, R14, 0.5 ;  /* 0x3f0000000e0e7820 */ /* 0x000fc60000410000 */
[----:B------:R-:W-:-:S04]  /*1d00*/  FFMA R15, -R88, R88, R15 ;  /* 0x00000058580f7223 */ /* 0x000fc8000000010f */
[----:B------:R-:W-:Y:S02]  /*1d10*/  FFMA R88, R15, R14, R88 ;  /* 0x0000000e0f587223 */ /* 0x000fe40000000058 */
.L_x_426:
[----:B------:R-:W-:Y:S05]  /*1d20*/  BSYNC B4 ;  /* 0x0000000000047941 */ /* 0x000fea0003800000 */
.L_x_424:
[----:B------:R-:W-:Y:S01]  /*1d30*/  FSETP.GT.AND P0, PT, R88, RZ, PT ;  /* 0x000000ff5800720b */ /* 0x000fe20003f04000 */
[----:B------:R-:W-:Y:S01]  /*1d40*/  FADD R15, RZ, -R88 ;  /* 0x80000058ff0f7221 */ /* 0x000fe20000000000 */
[----:B------:R-:W-:Y:S01]  /*1d50*/  BSSY B6, `(.L_x_427) ;  /* 0x0000033000067945 */ /* 0x000fe20003800000 */
[----:B------:R-:W-:Y:S02]  /*1d60*/  MOV R14, RZ ;  /* 0x000000ff000e7202 */ /* 0x000fe40000000f00 */
[----:B------:R-:W-:Y:S01]  /*1d70*/  MOV R85, RZ ;  /* 0x000000ff00557202 */ /* 0x000fe20000000f00 */
[----:B------:R-:W-:Y:S01]  /*1d80*/  FMUL R15, R15, c[0x0][0x664] ;  /* 0x000199000f0f7a20 */ /* 0x000fe20000400000 */
[----:B------:R-:W-:Y:S02]  /*1d90*/  MOV R87, RZ ;  /* 0x000000ff00577202 */ /* 0x000fe40000000f00 */
[----:B------:R-:W-:-:S04]  /*1da0*/  MOV R89, RZ ;  /* 0x000000ff00597202 */ /* 0x000fc80000000f00 */
        /* <DEDUP_REMOVED lines=11> */
[----:B------:R-:W-:Y:S02]  /*1e60*/  MOV R94, 0x1e80 ;  /* 0x00001e80005e7802 */ /* 0x000fe40000000f00 */
[----:B------:R-:W-:Y:S05]  /*1e70*/  CALL.REL.NOINC `($__internal_10_$__cuda_sm3x_div_rn_noftz_f32_slowpath) ;  /* 0x0000530000007944 */ /* 0x000fea0003c00000 */
[----:B0-----:R-:W-:Y:S02]  /*1e80*/  MOV R89, R17 ;  /* 0x0000001100597202 */ /* 0x001fe40000000f00 */
.L_x_430:
[----:B------:R-:W-:Y:S05]  /*1e90*/  BSYNC B7 ;  /* 0x0000000000077941 */ /* 0x000fea0003800000 */
.L_x_429:
        /* <DEDUP_REMOVED lines=12> */
[----:B------:R-:W-:Y:S05]  /*1f60*/  CALL.REL.NOINC `($__internal_10_$__cuda_sm3x_div_rn_noftz_f32_slowpath) ;  /* 0x0000521000007944 */ /* 0x000fea0003c00000 */
[----:B0-----:R-:W-:Y:S02]  /*1f70*/  MOV R87, R17 ;  /* 0x0000001100577202 */ /* 0x001fe40000000f00 */
.L_x_432:
[----:B------:R-:W-:Y:S05]  /*1f80*/  BSYNC B7 ;  /* 0x0000000000077941 */ /* 0x000fea0003800000 */
.L_x_431:
        /* <DEDUP_REMOVED lines=14> */
.L_x_433:
[----:B------:R-:W-:Y:S05]  /*2070*/  BSYNC B7 ;  /* 0x0000000000077941 */ /* 0x000fea0003800000 */
.L_x_428:
[----:B------:R-:W-:Y:S05]  /*2080*/  BSYNC B6 ;  /* 0x0000000000067941 */ /* 0x000fea0003800000 */
.L_x_427:
[----:B------:R-:W0:Y:S01]  /*2090*/  MUFU.RCP R17, R90 ;  /* 0x0000005a00117308 */ /* 0x000e220000001000 */
[C---:B------:R-:W-:Y:S01]  /*20a0*/  FSETP.GT.AND P3, PT, R16.reuse, R15, PT ;  /* 0x0000000f1000720b */ /* 0x040fe20003f64000 */
[----:B------:R-:W-:Y:S01]  /*20b0*/  FMUL R13, R3, R9 ;  /* 0x00000009030d7220 */ /* 0x000fe20000400000 */
[----:B------:R-:W-:Y:S02]  /*20c0*/  BSSY B6, `(.L_x_434) ;  /* 0x0000013000067945 */ /* 0x000fe40003800000 */
[----:B------:R-:W-:Y:S01]  /*20d0*/  FSEL R12, R16, R15, P3 ;  /* 0x0000000f100c7208 */ /* 0x000fe20001800000 */
[----:B------:R-:W-:-:S04]  /*20e0*/  FMUL R15, R2, R9 ;  /* 0x00000009020f7220 */ /* 0x000fc80000400000 */
[C---:B------:R-:W-:Y:S01]  /*20f0*/  FFMA R13, R12.reuse, R85, -R13 ;  /* 0x000000550c0d7223 */ /* 0x040fe2000000080d */
[----:B------:R-:W-:-:S03]  /*2100*/  FFMA R15, R12, R87, -R15 ;  /* 0x000000570c0f7223 */ /* 0x000fc6000000080f */
[----:B------:R-:W1:Y:S01]  /*2110*/  FCHK P0, R13, R90 ;  /* 0x0000005a0d007302 */ /* 0x000e620000000000 */
[----:B0-----:R-:W-:-:S04]  /*2120*/  FFMA R16, -R90, R17, 1 ;  /* 0x3f8000005a107423 */ /* 0x001fc80000000111 */
[----:B------:R-:W-:Y:S01]  /*2130*/  FFMA R18, R17, R16, R17 ;  /* 0x0000001011127223 */ /* 0x000fe20000000011 */
[----:B------:R-:W-:-:S03]  /*2140*/  FMUL R16, R0, R9 ;  /* 0x0000000900107220 */ /* 0x000fc60000400000 */
[----:B------:R-:W-:Y:S01]  /*2150*/  FFMA R91, R13, R18, RZ ;  /* 0x000000120d5b7223 */ /* 0x000fe200000000ff */
[----:B------:R-:W-:-:S03]  /*2160*/  FFMA R16, R12, R89, -R16 ;  /* 0x000000590c107223 */ /* 0x000fc60000000810 */
[----:B------:R-:W-:-:S04]  /*2170*/  FFMA R17, -R90, R91, R13 ;  /* 0x0000005b5a117223 */ /* 0x000fc8000000010d */
[----:B------:R-:W-:Y:S01]  /*2180*/  FFMA R91, R18, R17, R91 ;  /* 0x00000011125b7223 */ /* 0x000fe2000000005b */
[----:B-1----:R-:W-:Y:S05]  /*2190*/  @!P0 BRA `(.L_x_435) ;  /* 0x0000005000008947 */ /* 0x002fea0003800000 */
[----:B------:R-:W-:Y:S02]  /*21a0*/  MOV R17, R13 ;  /* 0x0000000d00117202 */ /* 0x000fe40000000f00 */
[----:B------:R-:W-:Y:S02]  /*21b0*/  MOV R18, R90 ;  /* 0x0000005a00127202 */ /* 0x000fe40000000f00 */
[----:B------:R-:W-:Y:S02]  /*21c0*/  MOV R94, 0x21e0 ;  /* 0x000021e0005e7802 */ /* 0x000fe40000000f00 */
[----:B------:R-:W-:Y:S05]  /*21d0*/  CALL.REL.NOINC `($__internal_10_$__cuda_sm3x_div_rn_noftz_f32_slowpath) ;  /* 0x00004fa000007944 */ /* 0x000fea0003c00000 */
[----:B0-----:R-:W-:Y:S02]  /*21e0*/  MOV R91, R17 ;  /* 0x00000011005b7202 */ /* 0x001fe40000000f00 */
.L_x_435:
[----:B------:R-:W-:Y:S05]  /*21f0*/  BSYNC B6 ;  /* 0x0000000000067941 */ /* 0x000fea0003800000 */
.L_x_434:
        /* <DEDUP_REMOVED lines=14> */
.L_x_437:
[----:B------:R-:W-:Y:S05]  /*22e0*/  BSYNC B6 ;  /* 0x0000000000067941 */ /* 0x000fea0003800000 */
.L_x_436:
        /* <DEDUP_REMOVED lines=14> */
.L_x_439:
[----:B------:R-:W-:Y:S05]  /*23d0*/  BSYNC B6 ;  /* 0x0000000000067941 */ /* 0x000fea0003800000 */
.L_x_438:
[----:B------:R-:W-:Y:S01]  /*23e0*/  BSSY B4, `(.L_x_440) ;  /* 0x0000052000047945 */ /* 0x000fe20003800000 */
[----:B------:R-:W-:Y:S01]  /*23f0*/  FMUL R91, R91, c[0x0][0x668] ;  /* 0x00019a005b5b7a20 */ /* 0x000fe20000400000 */
[----:B------:R-:W-:Y:S01]  /*2400*/  FMUL R92, R92, c[0x0][0x668] ;  /* 0x00019a005c5c7a20 */ /* 0x000fe20000400000 */
[----:B------:R-:W-:Y:S01]  /*2410*/  FMUL R93, R93, c[0x0][0x668] ;  /* 0x00019a005d5d7a20 */ /* 0x000fe20000400000 */
[----:B------:R-:W-:Y:S02]  /*2420*/  MOV R94, RZ ;  /* 0x000000ff005e7202 */ /* 0x000fe40000000f00 */
[----:B------:R-:W-:-:S02]  /*2430*/  MOV R18, RZ ;  /* 0x000000ff00127202 */ /* 0x000fc40000000f00 */
[----:B------:R-:W-:Y:S02]  /*2440*/  MOV R79, RZ ;  /* 0x000000ff004f7202 */ /* 0x000fe40000000f00 */
[----:B------:R-:W-:Y:S02]  /*2450*/  MOV R81, RZ ;  /* 0x000000ff00517202 */ /* 0x000fe40000000f00 */
[----:B------:R-:W-:Y:S01]  /*2460*/  MOV R83, RZ ;  /* 0x000000ff00537202 */ /* 0x000fe20000000f00 */
[----:B------:R-:W-:Y:S05]  /*2470*/  @!P2 BRA `(.L_x_441) ;  /* 0x000004800000a947 */ /* 0x000fea0003800000 */
        /* <DEDUP_REMOVED lines=8> */
[----:B------:R-:W2:Y:S04]  /*2500*/  LDG.E R14, [R18.64] ;  /* 0x00000020120e7981 */ /* 0x000ea8000c1e1900 */
[----:B------:R-:W3:Y:S04]  /*2510*/  LDG.E R17, [R18.64+0x4] ;  /* 0x0000042012117981 */ /* 0x000ee8000c1e1900 */
[----:B------:R-:W4:Y:S04]  /*2520*/  LDG.E R26, [R18.64+0x8] ;  /* 0x00000820121a7981 */ /* 0x000f28000c1e1900 */
[----:B------:R-:W5:Y:S04]  /*2530*/  LDG.E R27, [R18.64+0xc] ;  /* 0x00000c20121b7981 */ /* 0x000f68000c1e1900 */
[----:B------:R-:W5:Y:S04]  /*2540*/  LDG.E R79, [R18.64+0x10] ;  /* 0x00001020124f7981 */ /* 0x000f68000c1e1900 */
[----:B------:R-:W5:Y:S01]  /*2550*/  LDG.E R81, [R18.64+0x14] ;  /* 0x0000142012517981 */ /* 0x000f62000c1e1900 */
[----:B--2---:R-:W-:Y:S01]  /*2560*/  FADD R14, RZ, -R14 ;  /* 0x8000000eff0e7221 */ /* 0x004fe20000000000 */
[----:B---3--:R-:W-:Y:S01]  /*2570*/  FADD R17, RZ, -R17 ;  /* 0x80000011ff117221 */ /* 0x008fe20000000000 */
[----:B----4-:R-:W-:Y:S01]  /*2580*/  FADD R26, RZ, -R26 ;  /* 0x8000001aff1a7221 */ /* 0x010fe20000000000 */
[----:B-----5:R-:W-:Y:S01]  /*2590*/  FADD R27, RZ, -R27 ;  /* 0x8000001bff1b7221 */ /* 0x020fe20000000000 */
[----:B------:R-:W-:Y:S01]  /*25a0*/  FADD R79, RZ, -R79 ;  /* 0x8000004fff4f7221 */ /* 0x000fe20000000000 */
[----:B------:R-:W-:Y:S01]  /*25b0*/  FADD R81, RZ, -R81 ;  /* 0x80000051ff517221 */ /* 0x000fe20000000000 */
[----:B------:R-:W-:Y:S05]  /*25c0*/  BRA `(.L_x_443) ;  /* 0x0000018000007947 */ /* 0x000fea0003800000 */
.L_x_442:
[----:B------:R-:W-:-:S04]  /*25d0*/  ISETP.NE.U32.AND P0, PT, RZ, c[0x0][0x6b0], PT ;  /* 0x0001ac00ff007a0c */ /* 0x000fc80003f05070 */
[----:B------:R-:W-:-:S13]  /*25e0*/  ISETP.NE.AND.EX P0, PT, RZ, c[0x0][0x6b4], PT, P0 ;  /* 0x0001ad00ff007a0c */ /* 0x000fda0003f05300 */
[----:B------:R-:W-:Y:S01]  /*25f0*/  @P0 MOV R18, c[0x0][0x6c8] ;  /* 0x0001b20000120a02 */ /* 0x000fe20000000f00 */
[----:B------:R-:W-:-:S04]  /*2600*/  @P0 IMAD R14, R38, c[0x0][0x6c8], RZ ;  /* 0x0001b200260e0a24 */ /* 0x000fc800078e02ff */
[C---:B------:R-:W-:Y:S02]  /*2610*/  @P0 IMAD R17, R51.reuse, UR25, R14 ;  /* 0x0000001933110c24 */ /* 0x040fe4000f8e020e */
[----:B------:R-:W-:-:S05]  /*2620*/  @P0 IMAD.WIDE.U32 R18, R51, R18, c[0x0][0x6b0] ;  /* 0x0001ac0033120625 */ /* 0x000fca00078e0012 */
[----:B------:R-:W-:-:S05]  /*2630*/  @P0 IADD3 R19, R19, R17, RZ ;  /* 0x0000001113130210 */ /* 0x000fca0007ffe0ff */
[----:B------:R-:W2:Y:S04]  /*2640*/  @P0 LDG.E R17, [R18.64] ;  /* 0x0000002012110981 */ /* 0x000ea8000c1e1900 */
[----:B------:R-:W3:Y:S04]  /*2650*/  @P0 LDG.E R83, [R18.64+0x4] ;  /* 0x0000042012530981 */ /* 0x000ee8000c1e1900 */
[----:B------:R-:W4:Y:S04]  /*2660*/  @P0 LDG.E R94, [R18.64+0x8] ;  /* 0x00000820125e0981 */ /* 0x000f28000c1e1900 */
[----:B------:R-:W5:Y:S04]  /*2670*/  @P0 LDG.E R95, [R18.64+0xc] ;  /* 0x00000c20125f0981 */ /* 0x000f68000c1e1900 */
[----:B------:R-:W5:Y:S04]  /*2680*/  @P0 LDG.E R96, [R18.64+0x10] ;  /* 0x0000102012600981 */ /* 0x000f68000c1e1900 */
[----:B------:R-:W5:Y:S01]  /*2690*/  @P0 LDG.E R97, [R18.64+0x14] ;  /* 0x0000142012610981 */ /* 0x000f62000c1e1900 */
[----:B------:R-:W-:Y:S01]  /*26a0*/  MOV R14, RZ ;  /* 0x000000ff000e7202 */ /* 0x000fe20000000f00 */
[----:B------:R-:W-:Y:S01]  /*26b0*/  CS2R R26, SRZ ;  /* 0x00000000001a7805 */ /* 0x000fe2000001ff00 */
[----:B------:R-:W-:-:S02]  /*26c0*/  MOV R79, RZ ;  /* 0x000000ff004f7202 */ /* 0x000fc40000000f00 */
[----:B------:R-:W-:Y:S01]  /*26d0*/  MOV R81, RZ ;  /* 0x000000ff00517202 */ /* 0x000fe20000000f00 */
[----:B--2---:R-:W-:Y:S01]  /*26e0*/  @P0 FADD R14, RZ, -R17 ;  /* 0x80000011ff0e0221 */ /* 0x004fe20000000000 */
[----:B------:R-:W-:Y:S01]  /*26f0*/  MOV R17, RZ ;  /* 0x000000ff00117202 */ /* 0x000fe20000000f00 */
[----:B---3--:R-:W-:Y:S01]  /*2700*/  @P0 FADD R17, RZ, -R83 ;  /* 0x80000053ff110221 */ /* 0x008fe20000000000 */
[----:B----4-:R-:W-:Y:S01]  /*2710*/  @P0 FADD R26, RZ, -R94 ;  /* 0x8000005eff1a0221 */ /* 0x010fe20000000000 */
[----:B-----5:R-:W-:Y:S01]  /*2720*/  @P0 FADD R27, RZ, -R95 ;  /* 0x8000005fff1b0221 */ /* 0x020fe20000000000 */
[----:B------:R-:W-:Y:S01]  /*2730*/  @P0 FADD R79, RZ, -R96 ;  /* 0x80000060ff4f0221 */ /* 0x000fe20000000000 */
[----:B------:R-:W-:Y:S01]  /*2740*/  @P0 FADD R81, RZ, -R97 ;  /* 0x80000061ff510221 */ /* 0x000fe20000000000 */
.L_x_443:
[----:B------:R-:W-:Y:S01]  /*2750*/  FADD R19, RZ, R26 ;  /* 0x0000001aff137221 */ /* 0x000fe20000000000 */
[----:B------:R-:W-:Y:S01]  /*2760*/  FADD R26, RZ, R14 ;  /* 0x0000000eff1a7221 */ /* 0x000fe20000000000 */
[C---:B------:R-:W-:Y:S01]  /*2770*/  FMUL R18, R11.reuse, R91 ;  /* 0x0000005b0b127220 */ /* 0x040fe20000400000 */
[----:B------:R-:W-:Y:S01]  /*2780*/  FADD R83, RZ, R17 ;  /* 0x00000011ff537221 */ /* 0x000fe20000000000 */
[C---:B------:R-:W-:Y:S01]  /*2790*/  FMUL R17, R11.reuse, R93 ;  /* 0x0000005d0b117220 */ /* 0x040fe20000400000 */
[----:B------:R-:W-:Y:S01]  /*27a0*/  FMUL R97, R32, R26 ;  /* 0x0000001a20617220 */ /* 0x000fe20000400000 */
[----:B------:R-:W-:Y:S01]  /*27b0*/  FMUL R94, R18, R19 ;  /* 0x00000013125e7220 */ /* 0x000fe20000400000 */
[----:B------:R-:W-:Y:S01]  /*27c0*/  FMUL R14, R11, R92 ;  /* 0x0000005c0b0e7220 */ /* 0x000fe20000400000 */
[C---:B------:R-:W-:Y:S01]  /*27d0*/  FMUL R95, R17.reuse, R83 ;  /* 0x00000053115f7220 */ /* 0x040fe20000400000 */
[CC--:B------:R-:W-:Y:S01]  /*27e0*/  FFMA R96, R34.reuse, R19.reuse, -R97 ;  /* 0x0000001322607223 */ /* 0x0c0fe20000000861 */
[-C--:B------:R-:W-:Y:S01]  /*27f0*/  FFMA R17, R17, R26.reuse, -R94 ;  /* 0x0000001a11117223 */ /* 0x080fe2000000085e */
[C---:B------:R-:W-:Y:S01]  /*2800*/  FMUL R97, R33.reuse, R19 ;  /* 0x0000001321617220 */ /* 0x040fe20000400000 */
[----:B------:R-:W-:Y:S01]  /*2810*/  FMUL R94, R34, R83 ;  /* 0x00000053225e7220 */ /* 0x000fe20000400000 */
[C---:B------:R-:W-:Y:S01]  /*2820*/  FFMA R95, R14.reuse, R19, -R95 ;  /* 0x000000130e5f7223 */ /* 0x040fe2000000085f */
[-C--:B------:R-:W-:Y:S01]  /*2830*/  FMUL R19, R14, R26.reuse ;  /* 0x0000001a0e137220 */ /* 0x080fe20000400000 */
[----:B------:R-:W-:Y:S01]  /*2840*/  FADD R14, RZ, R27 ;  /* 0x0000001bff0e7221 */ /* 0x000fe20000000000 */
[-C--:B------:R-:W-:Y:S01]  /*2850*/  FFMA R97, R32, R83.reuse, -R97 ;  /* 0x0000005320617223 */ /* 0x080fe20000000861 */
[----:B------:R-:W-:Y:S01]  /*2860*/  FFMA R26, R33, R26, -R94 ;  /* 0x0000001a211a7223 */ /* 0x000fe2000000085e */
[----:B------:R-:W-:Y:S01]  /*2870*/  FADD R79, RZ, R79 ;  /* 0x0000004fff4f7221 */ /* 0x000fe20000000000 */
[----:B------:R-:W-:Y:S01]  /*2880*/  FADD R81, RZ, R81 ;  /* 0x00000051ff517221 */ /* 0x000fe20000000000 */
[----:B------:R-:W-:Y:S01]  /*2890*/  FFMA R19, R18, R83, -R19 ;  /* 0x0000005312137223 */ /* 0x000fe20000000813 */
[----:B------:R-:W-:Y:S01]  /*28a0*/  FADD R18, R97, R14 ;  /* 0x0000000e61127221 */ /* 0x000fe20000000000 */
[----:B------:R-:W-:Y:S01]  /*28b0*/  FADD R94, R96, R79 ;  /* 0x0000004f605e7221 */ /* 0x000fe20000000000 */
[----:B------:R-:W-:Y:S01]  /*28c0*/  FADD R14, R26, R81 ;  /* 0x000000511a0e7221 */ /* 0x000fe20000000000 */
[----:B------:R-:W-:Y:S01]  /*28d0*/  FADD R83, RZ, R95 ;  /* 0x0000005fff537221 */ /* 0x000fe20000000000 */
[----:B------:R-:W-:Y:S01]  /*28e0*/  FADD R81, RZ, R17 ;  /* 0x00000011ff517221 */ /* 0x000fe20000000000 */
[----:B------:R-:W-:-:S02]  /*28f0*/  FADD R79, RZ, R19 ;  /* 0x00000013ff4f7221 */ /* 0x000fc40000000000 */
.L_x_441:
[----:B------:R-:W-:Y:S05]  /*2900*/  BSYNC B4 ;  /* 0x0000000000047941 */ /* 0x000fea0003800000 */
.L_x_440:
        /* <DEDUP_REMOVED lines=10> */
[----:B------:R-:W4:Y:S01]  /*29b0*/  LDG.E R95, [R26.64+0x8] ;  /* 0x000008201a5f7981 */ /* 0x000f22000c1e1900 */
[----:B--2---:R-:W-:Y:S01]  /*29c0*/  FADD R18, R18, R17 ;  /* 0x0000001112127221 */ /* 0x004fe20000000000 */
[----:B---3--:R-:W-:Y:S01]  /*29d0*/  FADD R94, R94, R19 ;  /* 0x000000135e5e7221 */ /* 0x008fe20000000000 */
[----:B----4-:R-:W-:Y:S01]  /*29e0*/  FADD R14, R14, R95 ;  /* 0x0000005f0e0e7221 */ /* 0x010fe20000000000 */
[----:B------:R-:W-:Y:S05]  /*29f0*/  BRA `(.L_x_445) ;  /* 0x000000e000007947 */ /* 0x000fea0003800000 */
.L_x_444:
        /* <DEDUP_REMOVED lines=13> */
[----:B----4-:R-:W-:-:S03]  /*2ad0*/  FADD R14, R14, R95 ;  /* 0x0000005f0e0e7221 */ /* 0x010fc60000000000 */
.L_x_445:
[C---:B------:R-:W-:Y:S01]  /*2ae0*/  FFMA R19, R11.reuse, R94, RZ ;  /* 0x0000005e0b137223 */ /* 0x040fe200000000ff */
[----:B------:R-:W-:Y:S01]  /*2af0*/  FMUL R98, R90, R90 ;  /* 0x0000005a5a627220 */ /* 0x000fe20000400000 */
[C---:B------:R-:W-:Y:S01]  /*2b00*/  FFMA R17, R11.reuse, R18, RZ ;  /* 0x000000120b117223 */ /* 0x040fe200000000ff */
[----:B------:R-:W-:Y:S01]  /*2b10*/  FFMA R11, R11, R14, RZ ;  /* 0x0000000e0b0b7223 */ /* 0x000fe200000000ff */
[----:B------:R-:W-:Y:S01]  /*2b20*/  FFMA R27, R19, c[0x0][0x668], RZ ;  /* 0x00019a00131b7a23 */ /* 0x000fe200000000ff */
[----:B------:R-:W0:Y:S01]  /*2b30*/  MUFU.RCP R96, R98 ;  /* 0x0000006200607308 */ /* 0x000e220000001000 */
[----:B------:R-:W-:Y:S01]  /*2b40*/  FFMA R97, R17, c[0x0][0x668], RZ ;  /* 0x00019a0011617a23 */ /* 0x000fe200000000ff */
[----:B------:R-:W-:Y:S01]  /*2b50*/  FFMA R95, R11, c[0x0][0x668], RZ ;  /* 0x00019a000b5f7a23 */ /* 0x000fe200000000ff */
[----:B------:R-:W-:Y:S01]  /*2b60*/  FMUL R26, R15, R27 ;  /* 0x0000001b0f1a7220 */ /* 0x000fe20000400000 */
[----:B------:R-:W-:Y:S01]  /*2b70*/  FMUL R92, R92, R94 ;  /* 0x0000005e5c5c7220 */ /* 0x000fe20000400000 */
[----:B------:R-:W-:Y:S02]  /*2b80*/  BSSY B6, `(.L_x_446) ;  /* 0x0000011000067945 */ /* 0x000fe40003800000 */
[----:B------:R-:W-:Y:S01]  /*2b90*/  FFMA R17, R13, R97, R26 ;  /* 0x000000610d117223 */ /* 0x000fe2000000001a */
[----:B------:R-:W-:-:S03]  /*2ba0*/  FFMA R92, R91, R18, R92 ;  /* 0x000000125b5c7223 */ /* 0x000fc6000000005c */
[----:B------:R-:W-:Y:S01]  /*2bb0*/  FFMA R17, R16, R95, R17 ;  /* 0x0000005f10117223 */ /* 0x000fe20000000011 */
[----:B------:R-:W-:Y:S01]  /*2bc0*/  FFMA R93, R93, R14, R92 ;  /* 0x0000000e5d5d7223 */ /* 0x000fe2000000005c */
[----:B------:R-:W-:Y:S02]  /*2bd0*/  MOV R14, RZ ;  /* 0x000000ff000e7202 */ /* 0x000fe40000000f00 */
        /* <DEDUP_REMOVED lines=9> */
[----:B------:R-:W-:Y:S05]  /*2c70*/  CALL.REL.NOINC `($__internal_10_$__cuda_sm3x_div_rn_noftz_f32_slowpath) ;  /* 0x0000450000007944 */ /* 0x000fea0003c00000 */
[----:B0-----:R-:W-:Y:S02]  /*2c80*/  MOV R15, R17 ;  /* 0x00000011000f7202 */ /* 0x001fe40000000f00 */
.L_x_447:
[----:B------:R-:W-:Y:S05]  /*2c90*/  BSYNC B6 ;  /* 0x0000000000067941 */ /* 0x000fea0003800000 */
.L_x_446:
        /* <DEDUP_REMOVED lines=14> */
.L_x_449:
[----:B------:R-:W-:Y:S05]  /*2d80*/  BSYNC B6 ;  /* 0x0000000000067941 */ /* 0x000fea0003800000 */
.L_x_448:
        /* <DEDUP_REMOVED lines=15> */
.L_x_451:
[----:B------:R-:W-:Y:S05]  /*2e80*/  BSYNC B6 ;  /* 0x0000000000067941 */ /* 0x000fea0003800000 */
.L_x_450:
[----:B------:R-:W0:Y:S01]  /*2e90*/  MUFU.RCP R13, R90 ;  /* 0x0000005a000d7308 */ /* 0x000e220000001000 */
[----:B------:R-:W-:Y:S07]  /*2ea0*/  BSSY B6, `(.L_x_452) ;  /* 0x000000e000067945 */ /* 0x000fee0003800000 */
[----:B------:R-:W1:Y:S01]  /*2eb0*/  FCHK P0, R95, R90 ;  /* 0x0000005a5f007302 */ /* 0x000e620000000000 */
[----:B0-----:R-:W-:-:S04]  /*2ec0*/  FFMA R16, -R90, R13, 1 ;  /* 0x3f8000005a107423 */ /* 0x001fc8000000010d */
[----:B------:R-:W-:Y:S01]  /*2ed0*/  FFMA R13, R13, R16, R13 ;  /* 0x000000100d0d7223 */ /* 0x000fe2000000000d */
[----:B------:R-:W-:-:S03]  /*2ee0*/  FADD R16, RZ, R92 ;  /* 0x0000005cff107221 */ /* 0x000fc60000000000 */
        /* <DEDUP_REMOVED lines=9> */
.L_x_453:
[----:B------:R-:W-:Y:S05]  /*2f80*/  BSYNC B6 ;  /* 0x0000000000067941 */ /* 0x000fea0003800000 */
.L_x_452:
[----:B------:R-:W-:Y:S01]  /*2f90*/  FSETP.GT.AND P0, PT, R88, RZ, PT ;  /* 0x000000ff5800720b */ /* 0x000fe20003f04000 */
[----:B------:R-:W-:Y:S01]  /*2fa0*/  FMUL R18, R16, R87 ;  /* 0x0000005710127220 */ /* 0x000fe20000400000 */
[----:B------:R-:W-:Y:S01]  /*2fb0*/  FADD R13, RZ, R27 ;  /* 0x0000001bff0d7221 */ /* 0x000fe20000000000 */
[----:B------:R-:W-:Y:S01]  /*2fc0*/  BSSY B4, `(.L_x_454) ;  /* 0x0000026000047945 */ /* 0x000fe20003800000 */
[C---:B------:R-:W-:Y:S01]  /*2fd0*/  FFMA R94, R12.reuse, R11, RZ ;  /* 0x0000000b0c5e7223 */ /* 0x040fe200000000ff */
[----:B------:R-:W-:Y:S01]  /*2fe0*/  FFMA R26, R11, R85, R18 ;  /* 0x000000550b1a7223 */ /* 0x000fe20000000012 */
[C---:B------:R-:W-:Y:S01]  /*2ff0*/  FFMA R18, R12.reuse, R16, RZ ;  /* 0x000000100c127223 */ /* 0x040fe200000000ff */
[----:B------:R-:W-:Y:S01]  /*3000*/  FFMA R90, R12, R13, RZ ;  /* 0x0000000d0c5a7223 */ /* 0x000fe200000000ff */
[----:B------:R-:W-:Y:S01]  /*3010*/  MOV R16, RZ ;  /* 0x000000ff00107202 */ /* 0x000fe20000000f00 */
[----:B------:R-:W-:Y:S01]  /*3020*/  FFMA R17, R13, R89, R26 ;  /* 0x000000590d117223 */ /* 0x000fe2000000001a */
[----:B------:R-:W-:-:S03]  /*3030*/  MOV R26, RZ ;  /* 0x000000ff001a7202 */ /* 0x000fc60000000f00 */
[----:B------:R-:W-:Y:S05]  /*3040*/  @!P0 BRA `(.L_x_455) ;  /* 0x000001d000008947 */ /* 0x000fea0003800000 */
[----:B------:R-:W-:Y:S01]  /*3050*/  IADD3 R11, R88, 0x1800000, RZ ;  /* 0x01800000580b7810 */ /* 0x000fe20007ffe0ff */
[----:B------:R-:W-:Y:S03]  /*3060*/  BSSY B5, `(.L_x_456) ;  /* 0x000000c000057945 */ /* 0x000fe60003800000 */
[----:B------:R-:W-:-:S04]  /*3070*/  LOP3.LUT R11, R11, 0x7f800000, RZ, 0xc0, !PT ;  /* 0x7f8000000b0b7812 */ /* 0x000fc800078ec0ff */
[----:B------:R-:W-:-:S13]  /*3080*/  ISETP.GT.U32.AND P0, PT, R11, 0x1ffffff, PT ;  /* 0x01ffffff0b00780c */ /* 0x000fda0003f04070 */
[----:B------:R-:W-:Y:S05]  /*3090*/  @P0 BRA `(.L_x_457) ;  /* 0x0000004000000947 */ /* 0x000fea0003800000 */
[----:B------:R-:W-:Y:S02]  /*30a0*/  MOV R12, R88 ;  /* 0x00000058000c7202 */ /* 0x000fe40000000f00 */
[----:B------:R-:W-:Y:S02]  /*30b0*/  MOV R95, 0x30d0 ;  /* 0x000030d0005f7802 */ /* 0x000fe40000000f00 */
[----:B------:R-:W-:Y:S05]  /*30c0*/  CALL.REL.NOINC `($__internal_8_$__cuda_sm20_rcp_rn_f32_slowpath) ;  /* 0x00003be000007944 */ /* 0x000fea0003c00000 */
[----:B------:R-:W-:Y:S05]  /*30d0*/  BRA `(.L_x_458) ;  /* 0x0000004000007947 */ /* 0x000fea0003800000 */
.L_x_457:
[----:B------:R-:W0:Y:S02]  /*30e0*/  MUFU.RCP R12, R88 ;  /* 0x00000058000c7308 */ /* 0x000e240000001000 */
[----:B0-----:R-:W-:-:S04]  /*30f0*/  FFMA R11, R12, R88, -1 ;  /* 0xbf8000000c0b7423 */ /* 0x001fc80000000058 */
[----:B------:R-:W-:-:S04]  /*3100*/  FADD.FTZ R11, -R11, -RZ ;  /* 0x800000ff0b0b7221 */ /* 0x000fc80000010100 */
[----:B------:R-:W-:Y:S02]  /*3110*/  FFMA R11, R12, R11, R12 ;  /* 0x0000000b0c0b7223 */ /* 0x000fe4000000000c */
.L_x_458:
[----:B------:R-:W-:Y:S05]  /*3120*/  BSYNC B5 ;  /* 0x0000000000057941 */ /* 0x000fea0003800000 */
.L_x_456:
        /* <DEDUP_REMOVED lines=15> */
.L_x_455:
[----:B------:R-:W-:Y:S05]  /*3220*/  BSYNC B4 ;  /* 0x0000000000047941 */ /* 0x000fea0003800000 */
.L_x_454:
[----:B------:R-:W-:Y:S01]  /*3230*/  FSETP.GT.AND P0, PT, R88, RZ, PT ;  /* 0x000000ff5800720b */ /* 0x000fe20003f04000 */
[----:B------:R-:W-:Y:S01]  /*3240*/  FADD R17, RZ, R17 ;  /* 0x00000011ff117221 */ /* 0x000fe20000000000 */
[----:B------:R-:W-:Y:S04]  /*3250*/  BSSY B6, `(.L_x_459) ;  /* 0x0000036000067945 */ /* 0x000fe80003800000 */
[C---:B------:R-:W-:Y:S02]  /*3260*/  FSEL R11, R17.reuse, RZ, !P3 ;  /* 0x000000ff110b7208 */ /* 0x040fe40005800000 */
[----:B------:R-:W-:-:S03]  /*3270*/  FSEL R12, R17, RZ, P3 ;  /* 0x000000ff110c7208 */ /* 0x000fc60001800000 */
[----:B------:R-:W-:Y:S02]  /*3280*/  FFMA R11, R11, c[0x0][0x664], RZ ;  /* 0x000199000b0b7a23 */ /* 0x000fe400000000ff */
[----:B------:R-:W-:Y:S05]  /*3290*/  @!P0 BRA `(.L_x_460) ;  /* 0x0000031000008947 */ /* 0x000fea0003800000 */
[----:B------:R-:W0:Y:S01]  /*32a0*/  MUFU.RCP R13, R88 ;  /* 0x00000058000d7308 */ /* 0x000e220000001000 */
[----:B------:R-:W-:Y:S01]  /*32b0*/  FFMA R17, -R3, R57, R58 ;  /* 0x0000003903117223 */ /* 0x000fe2000000013a */
[----:B------:R-:W-:Y:S01]  /*32c0*/  BSSY B7, `(.L_x_461) ;  /* 0x000000d000077945 */ /* 0x000fe20003800000 */
[----:B------:R-:W-:-:S05]  /*32d0*/  FADD R11, RZ, -R11 ;  /* 0x8000000bff0b7221 */ /* 0x000fca0000000000 */
        /* <DEDUP_REMOVED lines=11> */
.L_x_462:
[----:B------:R-:W-:Y:S05]  /*3390*/  BSYNC B7 ;  /* 0x0000000000077941 */ /* 0x000fea0003800000 */
.L_x_461:
[----:B------:R-:W0:Y:S01]  /*33a0*/  MUFU.RCP R19, R88 ;  /* 0x0000005800137308 */ /* 0x000e220000001000 */
[----:B------:R-:W-:Y:S01]  /*33b0*/  FFMA R17, -R2, R57, R61 ;  /* 0x0000003902117223 */ /* 0x000fe2000000013d */
[----:B------:R-:W-:Y:S06]  /*33c0*/  BSSY B7, `(.L_x_463) ;  /* 0x000000c000077945 */ /* 0x000fec0003800000 */
        /* <DEDUP_REMOVED lines=11> */
.L_x_464:
[----:B------:R-:W-:Y:S05]  /*3480*/  BSYNC B7 ;  /* 0x0000000000077941 */ /* 0x000fea0003800000 */
.L_x_463:
        /* <DEDUP_REMOVED lines=14> */
.L_x_466:
[----:B------:R-:W-:Y:S05]  /*3570*/  BSYNC B7 ;  /* 0x0000000000077941 */ /* 0x000fea0003800000 */
.L_x_465:
[C---:B------:R-:W-:Y:S01]  /*3580*/  FFMA R16, R11.reuse, R13, R16 ;  /* 0x0000000d0b107223 */ /* 0x040fe20000000010 */
[C---:B------:R-:W-:Y:S01]  /*3590*/  FFMA R26, R11.reuse, R85, R26 ;  /* 0x000000550b1a7223 */ /* 0x040fe2000000001a */
[----:B------:R-:W-:Y:S02]  /*35a0*/  FFMA R14, R11, R19, R14 ;  /* 0x000000130b0e7223 */ /* 0x000fe4000000000e */
.L_x_460:
[----:B------:R-:W-:Y:S05]  /*35b0*/  BSYNC B6 ;  /* 0x0000000000067941 */ /* 0x000fea0003800000 */
.L_x_459:
[----:B------:R-:W-:Y:S01]  /*35c0*/  FADD R19, RZ, R27 ;  /* 0x0000001bff137221 */ /* 0x000fe20000000000 */
[----:B------:R-:W-:Y:S01]  /*35d0*/  FADD R27, RZ, R92 ;  /* 0x0000005cff1b7221 */ /* 0x000fe20000000000 */
[----:B------:R-:W-:Y:S01]  /*35e0*/  FADD R88, RZ, R91 ;  /* 0x0000005bff587221 */ /* 0x000fe20000000000 */
[----:B------:R-:W-:Y:S01]  /*35f0*/  FADD R93, RZ, R93 ;  /* 0x0000005dff5d7221 */ /* 0x000fe20000000000 */
[----:B------:R-:W-:Y:S01]  /*3600*/  FADD R92, RZ, -R15 ;  /* 0x8000000fff5c7221 */ /* 0x000fe20000000000 */
[-C--:B------:R-:W-:Y:S01]  /*3610*/  FFMA R85, R10, R12.reuse, RZ ;  /* 0x0000000c0a557223 */ /* 0x080fe200000000ff */
[----:B------:R-:W-:Y:S01]  /*3620*/  FFMA R18, R9, R12, RZ ;  /* 0x0000000c09127223 */ /* 0x000fe200000000ff */
[----:B------:R-:W-:Y:S01]  /*3630*/  FADD R88, RZ, -R88 ;  /* 0x80000058ff587221 */ /* 0x000fe20000000000 */
[----:B------:R-:W-:Y:S01]  /*3640*/  FADD R27, RZ, -R27 ;  /* 0x8000001bff1b7221 */ /* 0x000fe20000000000 */
[----:B------:R-:W-:-:S02]  /*3650*/  FADD R19, RZ, -R19 ;  /* 0x80000013ff137221 */ /* 0x000fc40000000000 */
.L_x_423:
[----:B------:R-:W-:Y:S05]  /*3660*/  BSYNC B3 ;  /* 0x0000000000037941 */ /* 0x000fea0003800000 */
.L_x_422:
[----:B------:R-:W-:Y:S01]  /*3670*/  BSSY B3, `(.L_x_467) ;  /* 0x00000d0000037945 */ /* 0x000fe20003800000 */
[----:B------:R-:W-:Y:S01]  /*3680*/  FADD R10, R92, R93 ;  /* 0x0000005d5c0a7221 */ /* 0x000fe20000000000 */
[----:B------:R-:W-:Y:S01]  /*3690*/  FADD R11, RZ, R92 ;  /* 0x0000005cff0b7221 */ /* 0x000fe20000000000 */
[----:B------:R-:W-:Y:S01]  /*36a0*/  MOV R90, RZ ;  /* 0x000000ff005a7202 */ /* 0x000fe20000000f00 */
[----:B------:R-:W-:Y:S01]  /*36b0*/  CS2R R12, SRZ ;  /* 0x00000000000c7805 */ /* 0x000fe2000001ff00 */
[----:B------:R-:W-:-:S02]  /*36c0*/  MOV R92, RZ ;  /* 0x000000ff005c7202 */ /* 0x000fc40000000f00 */
[----:B------:R-:W-:Y:S02]  /*36d0*/  MOV R17, RZ ;  /* 0x000000ff00117202 */ /* 0x000fe40000000f00 */
[----:B------:R-:W-:Y:S01]  /*36e0*/  MOV R15, RZ ;  /* 0x000000ff000f7202 */ /* 0x000fe20000000f00 */
[----:B------:R-:W-:Y:S05]  /*36f0*/  @!P2 BRA `(.L_x_468) ;  /* 0x00000c700000a947 */ /* 0x000fea0003800000 */
[----:B------:R-:W-:Y:S01]  /*3700*/  ISETP.NE.U32.AND P0, PT, RZ, c[0x0][0x8a0], PT ;  /* 0x00022800ff007a0c */ /* 0x000fe20003f05070 */
[C---:B------:R-:W-:Y:S01]  /*3710*/  FFMA R15, R11.reuse, R6, RZ ;  /* 0x000000060b0f7223 */ /* 0x040fe200000000ff */
[C---:B------:R-:W-:Y:S01]  /*3720*/  FFMA R13, R11.reuse, R7, RZ ;  /* 0x000000070b0d7223 */ /* 0x040fe200000000ff */
[----:B------:R-:W-:Y:S01]  /*3730*/  FFMA R17, R11, R8, RZ ;  /* 0x000000080b117223 */ /* 0x000fe200000000ff */
[----:B------:R-:W-:Y:S01]  /*3740*/  ISETP.NE.AND.EX P0, PT, RZ, c[0x0][0x8a4], PT, P0 ;  /* 0x00022900ff007a0c */ /* 0x000fe20003f05300 */
[C---:B------:R-:W-:Y:S01]  /*3750*/  FMUL R84, R15.reuse, R84 ;  /* 0x000000540f547220 */ /* 0x040fe20000400000 */
[C---:B------:R-:W-:Y:S01]  /*3760*/  FMUL R12, R15.reuse, R75 ;  /* 0x0000004b0f0c7220 */ /* 0x040fe20000400000 */
[----:B------:R-:W-:Y:S01]  /*3770*/  FMUL R77, R15, R77 ;  /* 0x0000004d0f4d7220 */ /* 0x000fe20000400000 */
[----:B------:R-:W-:Y:S01]  /*3780*/  FFMA R60, R11, R60, RZ ;  /* 0x0000003c0b3c7223 */ /* 0x000fe200000000ff */
[C---:B------:R-:W-:Y:S01]  /*3790*/  FFMA R84, R13.reuse, R82, R84 ;  /* 0x000000520d547223 */ /* 0x040fe20000000054 */
[C---:B------:R-:W-:Y:S01]  /*37a0*/  FFMA R12, R13.reuse, R69, R12 ;  /* 0x000000450d0c7223 */ /* 0x040fe2000000000c */
[----:B------:R-:W-:Y:S01]  /*37b0*/  FFMA R70, R13, R70, R77 ;  /* 0x000000460d467223 */ /* 0x000fe2000000004d */
[----:B------:R-:W-:Y:S01]  /*37c0*/  FFMA R4, R11, R4, RZ ;  /* 0x000000040b047223 */ /* 0x000fe200000000ff */
[C---:B------:R-:W-:Y:S01]  /*37d0*/  FFMA R69, R17.reuse, R72, R84 ;  /* 0x0000004811457223 */ /* 0x040fe20000000054 */
[C---:B------:R-:W-:Y:S01]  /*37e0*/  FFMA R71, R17.reuse, R71, R12 ;  /* 0x0000004711477223 */ /* 0x040fe2000000000c */
[----:B------:R-:W-:Y:S01]  /*37f0*/  FFMA R70, R17, R73, R70 ;  /* 0x0000004911467223 */ /* 0x000fe20000000046 */
[----:B------:R-:W-:Y:S01]  /*3800*/  FFMA R5, R11, R5, RZ ;  /* 0x000000050b057223 */ /* 0x000fe200000000ff */
[CC--:B------:R-:W-:Y:S01]  /*3810*/  FFMA R77, R15.reuse, R7.reuse, RZ ;  /* 0x000000070f4d7223 */ /* 0x0c0fe200000000ff */
[C---:B------:R-:W-:Y:S01]  /*3820*/  FFMA R87, R15.reuse, R6, RZ ;  /* 0x000000060f577223 */ /* 0x040fe200000000ff */
[----:B------:R-:W-:Y:S01]  /*3830*/  FFMA R89, R15, R8, RZ ;  /* 0x000000080f597223 */ /* 0x000fe200000000ff */
[CC--:B------:R-:W-:Y:S01]  /*3840*/  FFMA R91, R17.reuse, R7.reuse, RZ ;  /* 0x00000007115b7223 */ /* 0x0c0fe200000000ff */
[-C--:B------:R-:W-:Y:S01]  /*3850*/  FFMA R93, R17, R6.reuse, RZ ;  /* 0x00000006115d7223 */ /* 0x080fe200000000ff */
[C---:B------:R-:W-:Y:S01]  /*3860*/  FFMA R15, R13.reuse, R7, RZ ;  /* 0x000000070d0f7223 */ /* 0x040fe200000000ff */
[C---:B------:R-:W-:Y:S01]  /*3870*/  FFMA R73, R13.reuse, R6, RZ ;  /* 0x000000060d497223 */ /* 0x040fe200000000ff */
[-C--:B------:R-:W-:Y:S01]  /*3880*/  FFMA R75, R13, R8.reuse, RZ ;  /* 0x000000080d4b7223 */ /* 0x080fe200000000ff */
[----:B------:R-:W-:Y:S01]  /*3890*/  FFMA R17, R17, R8, RZ ;  /* 0x0000000811117223 */ /* 0x000fe200000000ff */
[----:B------:R-:W-:Y:S01]  /*38a0*/  FADD R6, R4, R69 ;  /* 0x0000004504067221 */ /* 0x000fe20000000000 */
[----:B------:R-:W-:Y:S01]  /*38b0*/  FADD R7, R60, R71 ;  /* 0x000000473c077221 */ /* 0x000fe20000000000 */
[----:B------:R-:W-:Y:S01]  /*38c0*/  FADD R8, R5, R70 ;  /* 0x0000004605087221 */ /* 0x000fe20000000000 */
[----:B------:R-:W-:Y:S05]  /*38d0*/  @!P0 BRA `(.L_x_469) ;  /* 0x0000007000008947 */ /* 0x000fea0003800000 */
[----:B------:R-:W-:Y:S01]  /*38e0*/  IMAD R4, R38, c[0x0][0x8c0], RZ ;  /* 0x0002300026047a24 */ /* 0x000fe200078e02ff */
[----:B------:R-:W-:-:S03]  /*38f0*/  MOV R12, c[0x0][0x8c0] ;  /* 0x00023000000c7a02 */ /* 0x000fc60000000f00 */
[C---:B------:R-:W-:Y:S02]  /*3900*/  IMAD R13, R51.reuse, UR28, R4 ;  /* 0x0000001c330d7c24 */ /* 0x040fe4000f8e0204 */
[----:B------:R-:W-:-:S05]  /*3910*/  IMAD.WIDE.U32 R4, R51, R12, c[0x0][0x8a0] ;  /* 0x0002280033047625 */ /* 0x000fca00078e000c */
[----:B------:R-:W-:-:S05]  /*3920*/  IADD3 R5, R5, R13, RZ ;  /* 0x0000000d05057210 */ /* 0x000fca0007ffe0ff */
[----:B------:R0:W-:Y:S01]  /*3930*/  RED.E.ADD.F32.FTZ.RN.STRONG.GPU [R4.64], R11 ;  /* 0x0000000b0400798e */ /* 0x0001e2000c10e7a0 */
[----:B------:R-:W-:Y:S05]  /*3940*/  BRA `(.L_x_470) ;  /* 0x0000009000007947 */ /* 0x000fea0003800000 */
.L_x_469:
        /* <DEDUP_REMOVED lines=8> */
[----:B------:R0:W-:Y:S02]  /*39d0*/  RED.E.ADD.F32.FTZ.RN.STRONG.GPU [R4.64], R11 ;  /* 0x0000000b0400798e */ /* 0x0001e4000c10e7a0 */
.L_x_470:
        /* <DEDUP_REMOVED lines=14> */
[----:B------:R0:W-:Y:S04]  /*3ac0*/  RED.E.ADD.F32.FTZ.RN.STRONG.GPU [R4.64+0x18], R91 ;  /* 0x0000185b0400798e */ /* 0x0001e8000c10e7a0 */
[----:B------:R0:W-:Y:S04]  /*3ad0*/  RED.E.ADD.F32.FTZ.RN.STRONG.GPU [R4.64+0x1c], R93 ;  /* 0x00001c5d0400798e */ /* 0x0001e8000c10e7a0 */
[----:B------:R0:W-:Y:S01]  /*3ae0*/  RED.E.ADD.F32.FTZ.RN.STRONG.GPU [R4.64+0x20], R17 ;  /* 0x000020110400798e */ /* 0x0001e2000c10e7a0 */
[----:B------:R-:W-:Y:S05]  /*3af0*/  BRA `(.L_x_472) ;  /* 0x0000011000007947 */ /* 0x000fea0003800000 */
.L_x_471:
[----:B------:R-:W-:-:S04]  /*3b00*/  ISETP.NE.U32.AND P0, PT, RZ, c[0x0][0x380], PT ;  /* 0x0000e000ff007a0c */ /* 0x000fc80003f05070 */
[----:B------:R-:W-:-:S13]  /*3b10*/  ISETP.NE.AND.EX P0, PT, RZ, c[0x0][0x384], PT, P0 ;  /* 0x0000e100ff007a0c */ /* 0x000fda0003f05300 */
[----:B------:R-:W-:Y:S05]  /*3b20*/  @!P0 BRA `(.L_x_472) ;  /* 0x000000e000008947 */ /* 0x000fea0003800000 */
[----:B0-----:R-:W-:Y:S01]  /*3b30*/  MOV R4, c[0x0][0x398] ;  /* 0x0000e60000047a02 */ /* 0x001fe20000000f00 */
        /* <DEDUP_REMOVED lines=12> */
[----:B------:R0:W-:Y:S02]  /*3c00*/  RED.E.ADD.F32.FTZ.RN.STRONG.GPU [R4.64+0x20], R17 ;  /* 0x000020110400798e */ /* 0x0001e4000c10e7a0 */
.L_x_472:
[-C--:B0-----:R-:W-:Y:S01]  /*3c10*/  FMUL R5, R62, R68.reuse ;  /* 0x000000443e057220 */ /* 0x081fe20000400000 */
[CC--:B------:R-:W-:Y:S01]  /*3c20*/  FMUL R4, R63.reuse, R68.reuse ;  /* 0x000000443f047220 */ /* 0x0c0fe20000400000 */
[CC--:B------:R-:W-:Y:S01]  /*3c30*/  FMUL R60, R64.reuse, R68.reuse ;  /* 0x00000044403c7220 */ /* 0x0c0fe20000400000 */
[----:B------:R-:W-:Y:S01]  /*3c40*/  FMUL R70, R64, R65 ;  /* 0x0000004140467220 */ /* 0x000fe20000400000 */
[CC--:B------:R-:W-:Y:S01]  /*3c50*/  FFMA R12, R62.reuse, R68.reuse, R5 ;  /* 0x000000443e0c7223 */ /* 0x0c0fe20000000005 */
[-C--:B------:R-:W-:Y:S01]  /*3c60*/  FFMA R17, R63, R68.reuse, R4 ;  /* 0x000000443f117223 */ /* 0x080fe20000000004 */
[C---:B------:R-:W-:Y:S01]  /*3c70*/  FMUL R5, R62.reuse, R67 ;  /* 0x000000433e057220 */ /* 0x040fe20000400000 */
[----:B------:R-:W-:Y:S01]  /*3c80*/  FMUL R68, R65, R68 ;  /* 0x0000004441447220 */ /* 0x000fe20000400000 */
[CC--:B------:R-:W-:Y:S01]  /*3c90*/  FMUL R4, R63.reuse, R66.reuse ;  /* 0x000000423f047220 */ /* 0x0c0fe20000400000 */
[----:B------:R-:W-:Y:S01]  /*3ca0*/  FMUL R75, R62, R63 ;  /* 0x0000003f3e4b7220 */ /* 0x000fe20000400000 */
[CC--:B------:R-:W-:Y:S01]  /*3cb0*/  FMUL R69, R64.reuse, R67.reuse ;  /* 0x0000004340457220 */ /* 0x0c0fe20000400000 */
[----:B------:R-:W-:Y:S01]  /*3cc0*/  FMUL R15, R64, R66 ;  /* 0x00000042400f7220 */ /* 0x000fe20000400000 */
[-C--:B------:R-:W-:Y:S01]  /*3cd0*/  FMUL R71, R62, R64.reuse ;  /* 0x000000403e477220 */ /* 0x080fe20000400000 */
[CC--:B------:R-:W-:Y:S01]  /*3ce0*/  FMUL R72, R63.reuse, R64.reuse ;  /* 0x000000403f487220 */ /* 0x0c0fe20000400000 */
[----:B------:R-:W-:Y:S01]  /*3cf0*/  FMUL R77, R64, R64 ;  /* 0x00000040404d7220 */ /* 0x000fe20000400000 */
[----:B------:R-:W-:Y:S01]  /*3d00*/  FFMA R13, R62, R67, R5 ;  /* 0x000000433e0d7223 */ /* 0x000fe20000000005 */
[CC--:B------:R-:W-:Y:S01]  /*3d10*/  FFMA R4, R63.reuse, R66.reuse, R4 ;  /* 0x000000423f047223 */ /* 0x0c0fe20000000004 */
[----:B------:R-:W-:Y:S01]  /*3d20*/  FADD R5, R68, R68 ;  /* 0x0000004444057221 */ /* 0x000fe20000000000 */
[----:B------:R-:W-:Y:S01]  /*3d30*/  FFMA R70, R64, R65, R70 ;  /* 0x0000004140467223 */ /* 0x000fe20000000046 */
[----:B------:R-:W-:Y:S01]  /*3d40*/  FFMA R75, R62, R63, R75 ;  /* 0x0000003f3e4b7223 */ /* 0x000fe2000000004b */
[C---:B------:R-:W-:Y:S01]  /*3d50*/  FFMA R69, R64.reuse, R67, R69 ;  /* 0x0000004340457223 */ /* 0x040fe20000000045 */
[----:B------:R-:W-:Y:S01]  /*3d60*/  FFMA R15, R64, R66, R15 ;  /* 0x00000042400f7223 */ /* 0x000fe2000000000f */
[-C--:B------:R-:W-:Y:S01]  /*3d70*/  FFMA R73, R62, R64.reuse, R71 ;  /* 0x000000403e497223 */ /* 0x080fe20000000047 */
[-C--:B------:R-:W-:Y:S01]  /*3d80*/  FFMA R86, R63, R64.reuse, R72 ;  /* 0x000000403f567223 */ /* 0x080fe20000000048 */
[----:B------:R-:W-:Y:S01]  /*3d90*/  FFMA R90, R64, R64, R77 ;  /* 0x00000040405a7223 */ /* 0x000fe2000000004d */
[C---:B------:R-:W-:Y:S01]  /*3da0*/  FADD R64, R5.reuse, R4 ;  /* 0x0000000405407221 */ /* 0x040fe20000000000 */
[--C-:B------:R-:W-:Y:S01]  /*3db0*/  FADD R5, R5, -R13.reuse ;  /* 0x8000000d05057221 */ /* 0x100fe20000000000 */
[----:B------:R-:W-:Y:S01]  /*3dc0*/  FADD R87, R4, -R13 ;  /* 0x8000000d04577221 */ /* 0x000fe20000000000 */
[C-C-:B------:R-:W-:Y:S01]  /*3dd0*/  FADD R4, R70.reuse, -R75.reuse ;  /* 0x8000004b46047221 */ /* 0x140fe20000000000 */
[----:B------:R-:W-:Y:S01]  /*3de0*/  FADD R13, R70, R75 ;  /* 0x0000004b460d7221 */ /* 0x000fe20000000000 */
[C---:B------:R-:W-:Y:S01]  /*3df0*/  FMUL R70, R63.reuse, R65 ;  /* 0x000000413f467220 */ /* 0x040fe20000400000 */
[C---:B------:R-:W-:Y:S01]  /*3e00*/  FMUL R82, R63.reuse, R63 ;  /* 0x0000003f3f527220 */ /* 0x040fe20000400000 */
[CC--:B------:R-:W-:Y:S01]  /*3e10*/  FMUL R71, R62.reuse, R65.reuse ;  /* 0x000000413e477220 */ /* 0x0c0fe20000400000 */
[CC--:B------:R-:W-:Y:S01]  /*3e20*/  FMUL R77, R62.reuse, R62.reuse ;  /* 0x0000003e3e4d7220 */ /* 0x0c0fe20000400000 */
[C---:B------:R-:W-:Y:S01]  /*3e30*/  FFMA R72, R63.reuse, R65, R70 ;  /* 0x000000413f487223 */ /* 0x040fe20000000046 */
[C---:B------:R-:W-:Y:S01]  /*3e40*/  FFMA R84, R63.reuse, R63, R82 ;  /* 0x0000003f3f547223 */ /* 0x040fe20000000052 */
[----:B------:R-:W-:Y:S01]  /*3e50*/  FMUL R70, R63, R67 ;  /* 0x000000433f467220 */ /* 0x000fe20000400000 */
[CC--:B------:R-:W-:Y:S01]  /*3e60*/  FFMA R75, R62.reuse, R65.reuse, R71 ;  /* 0x000000413e4b7223 */ /* 0x0c0fe20000000047 */
[C---:B------:R-:W-:Y:S01]  /*3e70*/  FFMA R82, R62.reuse, R62, R77 ;  /* 0x0000003e3e527223 */ /* 0x040fe2000000004d */
[-C--:B------:R-:W-:Y:S01]  /*3e80*/  FMUL R62, R62, R66.reuse ;  /* 0x000000423e3e7220 */ /* 0x080fe20000400000 */
[C---:B------:R-:W-:Y:S01]  /*3e90*/  FMUL R71, R65.reuse, R65 ;  /* 0x0000004141477220 */ /* 0x040fe20000400000 */
[----:B------:R-:W-:Y:S01]  /*3ea0*/  FADD R63, R70, R70 ;  /* 0x00000046463f7221 */ /* 0x000fe20000000000 */
[C---:B------:R-:W-:Y:S01]  /*3eb0*/  FMUL R66, R65.reuse, R66 ;  /* 0x0000004241427220 */ /* 0x040fe20000400000 */
[----:B------:R-:W-:Y:S01]  /*3ec0*/  FMUL R67, R65, R67 ;  /* 0x0000004341437220 */ /* 0x000fe20000400000 */
[----:B------:R-:W-:Y:S01]  /*3ed0*/  FADD R65, R62, R62 ;  /* 0x0000003e3e417221 */ /* 0x000fe20000000000 */
[C---:B------:R-:W-:Y:S01]  /*3ee0*/  FFMA R82, R71.reuse, 2, R82 ;  /* 0x4000000047527823 */ /* 0x040fe20000000052 */
[C---:B------:R-:W-:Y:S01]  /*3ef0*/  FFMA R84, R71.reuse, 2, R84 ;  /* 0x4000000047547823 */ /* 0x040fe20000000054 */
[----:B------:R-:W-:Y:S01]  /*3f00*/  FFMA R90, R71, 2, R90 ;  /* 0x40000000475a7823 */ /* 0x000fe2000000005a */
[----:B------:R-:W-:Y:S01]  /*3f10*/  FFMA R71, R60, 2, R63 ;  /* 0x400000003c477823 */ /* 0x000fe2000000003f */
[C-C-:B------:R-:W-:Y:S01]  /*3f20*/  FADD R89, R72.reuse, R73.reuse ;  /* 0x0000004948597221 */ /* 0x140fe20000000000 */
[----:B------:R-:W-:Y:S01]  /*3f30*/  FADD R91, R72, -R73 ;  /* 0x80000049485b7221 */ /* 0x000fe20000000000 */
[--C-:B------:R-:W-:Y:S01]  /*3f40*/  FFMA R73, R60, 2, R65.reuse ;  /* 0x400000003c497823 */ /* 0x100fe20000000041 */
[----:B------:R-:W-:Y:S01]  /*3f50*/  FFMA R65, R70, 2, R65 ;  /* 0x4000000046417823 */ /* 0x000fe20000000041 */
[----:B------:R-:W-:Y:S01]  /*3f60*/  FFMA R71, R62, 4, R71 ;  /* 0x408000003e477823 */ /* 0x000fe20000000047 */
[C---:B------:R-:W-:Y:S01]  /*3f70*/  FADD R62, R66.reuse, R66 ;  /* 0x00000042423e7221 */ /* 0x040fe20000000000 */
[----:B------:R-:W-:Y:S01]  /*3f80*/  FFMA R66, R66, 4, R69 ;  /* 0x4080000042427823 */ /* 0x000fe20000000045 */
[----:B------:R-:W-:Y:S01]  /*3f90*/  FFMA R65, R60, 4, R65 ;  /* 0x408000003c417823 */ /* 0x000fe20000000041 */
[----:B------:R-:W-:Y:S01]  /*3fa0*/  FADD R60, R67, R67 ;  /* 0x00000043433c7221 */ /* 0x000fe20000000000 */
[C-C-:B------:R-:W-:Y:S01]  /*3fb0*/  FADD R63, R75.reuse, -R86.reuse ;  /* 0x800000564b3f7221 */ /* 0x140fe20000000000 */
[C---:B------:R-:W-:Y:S01]  /*3fc0*/  FADD R69, R62.reuse, R69 ;  /* 0x000000453e457221 */ /* 0x040fe20000000000 */
[----:B------:R-:W-:Y:S01]  /*3fd0*/  FADD R86, R75, R86 ;  /* 0x000000564b567221 */ /* 0x000fe20000000000 */
[----:B------:R-:W-:Y:S01]  /*3fe0*/  FADD R75, R62, -R17 ;  /* 0x800000113e4b7221 */ /* 0x000fe20000000000 */
[----:B------:R-:W-:Y:S01]  /*3ff0*/  FADD R77, -R17, R66 ;  /* 0x00000042114d7221 */ /* 0x000fe20000000100 */
[----:B------:R-:W-:Y:S01]  /*4000*/  FMUL R91, R6, R91 ;  /* 0x0000005b065b7220 */ /* 0x000fe20000400000 */
[----:B------:R-:W-:Y:S01]  /*4010*/  FADD R90, R90, -1 ;  /* 0xbf8000005a5a7421 */ /* 0x000fe20000000000 */
[--C-:B------:R-:W-:Y:S01]  /*4020*/  FFMA R62, R67, 4, R12.reuse ;  /* 0x40800000433e7823 */ /* 0x100fe2000000000c */
[----:B------:R-:W-:Y:S01]  /*4030*/  FADD R17, R60, R12 ;  /* 0x0000000c3c117221 */ /* 0x000fe20000000000 */
[----:B------:R-:W-:Y:S01]  /*4040*/  FADD R84, R84, -1 ;  /* 0xbf80000054547421 */ /* 0x000fe20000000000 */
[----:B------:R-:W-:Y:S01]  /*4050*/  FFMA R73, R70, 4, R73 ;  /* 0x4080000046497823 */ /* 0x000fe20000000049 */
[----:B------:R-:W-:Y:S01]  /*4060*/  FMUL R12, R8, R69 ;  /* 0x00000045080c7220 */ /* 0x000fe20000400000 */
[----:B------:R-:W-:Y:S01]  /*4070*/  FADD R82, R82, -1 ;  /* 0xbf80000052527421 */ /* 0x000fe20000000000 */
[C---:B------:R-:W-:Y:S01]  /*4080*/  FMUL R89, R8.reuse, R89 ;  /* 0x0000005908597220 */ /* 0x040fe20000400000 */
[C---:B------:R-:W-:Y:S01]  /*4090*/  FFMA R90, R8.reuse, R90, -R91 ;  /* 0x0000005a085a7223 */ /* 0x040fe2000000085b */
[C---:B------:R-:W-:Y:S01]  /*40a0*/  FMUL R84, R7.reuse, R84 ;  /* 0x0000005407547220 */ /* 0x040fe20000400000 */
[C---:B------:R-:W-:Y:S01]  /*40b0*/  FFMA R73, R7.reuse, R73, R12 ;  /* 0x0000004907497223 */ /* 0x040fe2000000000c */
[----:B------:R-:W-:Y:S01]  /*40c0*/  FMUL R12, R8, R65 ;  /* 0x00000041080c7220 */ /* 0x000fe20000400000 */
[C---:B------:R-:W-:Y:S01]  /*40d0*/  FFMA R89, R6.reuse, R82, R89 ;  /* 0x0000005206597223 */ /* 0x040fe20000000059 */
[----:B------:R-:W-:Y:S01]  /*40e0*/  FFMA R86, R7, R86, R90 ;  /* 0x0000005607567223 */ /* 0x000fe2000000005a */
[----:B------:R-:W-:Y:S01]  /*40f0*/  FADD R62, -R15, R62 ;  /* 0x0000003e0f3e7221 */ /* 0x000fe20000000100 */
[C---:B------:R-:W-:Y:S01]  /*4100*/  FFMA R13, R6.reuse, R13, R84 ;  /* 0x0000000d060d7223 */ /* 0x040fe20000000054 */
[----:B------:R-:W-:Y:S01]  /*4110*/  FFMA R12, R6, R17, R12 ;  /* 0x00000011060c7223 */ /* 0x000fe2000000000c */
[----:B------:R-:W-:Y:S01]  /*4120*/  FADD R60, R60, -R15 ;  /* 0x8000000f3c3c7221 */ /* 0x000fe20000000000 */
[C---:B------:R-:W-:Y:S01]  /*4130*/  FFMA R4, R7.reuse, -R4, R89 ;  /* 0x8000000407047223 */ /* 0x040fe20000000059 */
[----:B------:R-:W-:Y:S01]  /*4140*/  FADD R86, RZ, R86 ;  /* 0x00000056ff567221 */ /* 0x000fe20000000000 */
[C---:B------:R-:W-:Y:S01]  /*4150*/  FMUL R15, R7.reuse, R64 ;  /* 0x00000040070f7220 */ /* 0x040fe20000400000 */
[C---:B------:R-:W-:Y:S01]  /*4160*/  FMUL R62, R7.reuse, R62 ;  /* 0x0000003e073e7220 */ /* 0x040fe20000400000 */
[----:B------:R-:W-:Y:S01]  /*4170*/  FFMA R13, R8, -R63, R13 ;  /* 0x8000003f080d7223 */ /* 0x000fe2000000000d */
[----:B------:R-:W-:Y:S01]  /*4180*/  FFMA R12, R7, -R75, R12 ;  /* 0x8000004b070c7223 */ /* 0x000fe2000000000c */
[----:B------:R-:W-:Y:S01]  /*4190*/  FADD R7, RZ, R4 ;  /* 0x00000004ff077221 */ /* 0x000fe20000000000 */
[----:B------:R-:W-:Y:S01]  /*41a0*/  FMUL R17, R3, R86 ;  /* 0x0000005603117220 */ /* 0x000fe20000400000 */
[----:B------:R-:W-:Y:S01]  /*41b0*/  FFMA R68, R68, 4, R87 ;  /* 0x4080000044447823 */ /* 0x000fe20000000057 */
[C---:B------:R-:W-:Y:S01]  /*41c0*/  FFMA R15, R6.reuse, R71, R15 ;  /* 0x00000047060f7223 */ /* 0x040fe2000000000f */
[----:B------:R-:W-:Y:S01]  /*41d0*/  FFMA R77, R6, R77, R62 ;  /* 0x0000004d064d7223 */ /* 0x000fe2000000003e */
[----:B------:R-:W-:Y:S01]  /*41e0*/  FADD R13, RZ, R13 ;  /* 0x0000000dff0d7221 */ /* 0x000fe20000000000 */
[-C--:B------:R-:W-:Y:S01]  /*41f0*/  FMUL R65, R32, R7.reuse ;  /* 0x0000000720417220 */ /* 0x080fe20000400000 */
[----:B------:R-:W-:Y:S01]  /*4200*/  FFMA R4, R0, R7, -R17 ;  /* 0x0000000700047223 */ /* 0x000fe20000000811 */
[----:B------:R-:W-:Y:S01]  /*4210*/  FFMA R5, R6, -R5, R73 ;  /* 0x8000000506057223 */ /* 0x000fe20000000049 */
[C---:B------:R-:W-:Y:S01]  /*4220*/  FFMA R15, R8.reuse, -R60, R15 ;  /* 0x8000003c080f7223 */ /* 0x040fe2000000000f */
[----:B------:R-:W-:Y:S01]  /*4230*/  FFMA R68, R8, R68, R77 ;  /* 0x0000004408447223 */ /* 0x000fe2000000004d */
[----:B------:R-:W-:Y:S01]  /*4240*/  FMUL R17, R0, R13 ;  /* 0x0000000d00117220 */ /* 0x000fe20000400000 */
[----:B------:R-:W-:Y:S01]  /*4250*/  FMUL R6, R2, R7 ;  /* 0x0000000702067220 */ /* 0x000fe20000400000 */
[-C--:B------:R-:W-:Y:S01]  /*4260*/  FMUL R63, R33, R86.reuse ;  /* 0x00000056213f7220 */ /* 0x080fe20000400000 */
[CC--:B------:R-:W-:Y:S01]  /*4270*/  FMUL R8, R34.reuse, R13.reuse ;  /* 0x0000000d22087220 */ /* 0x0c0fe20000400000 */
[-C--:B------:R-:W-:Y:S01]  /*4280*/  FFMA R65, R34, R86.reuse, -R65 ;  /* 0x0000005622417223 */ /* 0x080fe20000000841 */
[----:B------:R-:W-:Y:S01]  /*4290*/  FFMA R86, R2, R86, -R17 ;  /* 0x0000005602567223 */ /* 0x000fe20000000811 */
[-C--:B------:R-:W-:Y:S01]  /*42a0*/  FFMA R6, R3, R13.reuse, -R6 ;  /* 0x0000000d03067223 */ /* 0x080fe20000000806 */
[----:B------:R-:W-:Y:S01]  /*42b0*/  FFMA R63, R32, R13, -R63 ;  /* 0x0000000d203f7223 */ /* 0x000fe2000000083f */
[----:B------:R-:W-:Y:S01]  /*42c0*/  FFMA R8, R33, R7, -R8 ;  /* 0x0000000721087223 */ /* 0x000fe20000000808 */
[----:B------:R-:W-:Y:S01]  /*42d0*/  FADD R83, R83, R86 ;  /* 0x0000005653537221 */ /* 0x000fe20000000000 */
[----:B------:R-:W-:Y:S01]  /*42e0*/  FADD R17, RZ, R12 ;  /* 0x0000000cff117221 */ /* 0x000fe20000000000 */
[----:B------:R-:W-:Y:S01]  /*42f0*/  FADD R81, R81, R4 ;  /* 0x0000000451517221 */ /* 0x000fe20000000000 */
[----:B------:R-:W-:Y:S01]  /*4300*/  FADD R79, R79, R6 ;  /* 0x000000064f4f7221 */ /* 0x000fe20000000000 */
[----:B------:R-:W-:Y:S01]  /*4310*/  FADD R13, RZ, R5 ;  /* 0x00000005ff0d7221 */ /* 0x000fe20000000000 */
[----:B------:R-:W-:Y:S01]  /*4320*/  FADD R15, RZ, R15 ;  /* 0x0000000fff0f7221 */ /* 0x000fe20000000000 */
[----:B------:R-:W-:Y:S01]  /*4330*/  FADD R12, RZ, R68 ;  /* 0x00000044ff0c7221 */ /* 0x000fe20000000000 */
[----:B------:R-:W-:Y:S01]  /*4340*/  FADD R90, RZ, R65 ;  /* 0x00000041ff5a7221 */ /* 0x000fe20000000000 */
[----:B------:R-:W-:Y:S01]  /*4350*/  FADD R92, RZ, R63 ;  /* 0x0000003fff5c7221 */ /* 0x000fe20000000000 */
[----:B------:R-:W-:-:S02]  /*4360*/  FADD R86, RZ, R8 ;  /* 0x00000008ff567221 */ /* 0x000fc40000000000 */
.L_x_468:
[----:B------:R-:W-:Y:S05]  /*4370*/  BSYNC B3 ;  /* 0x0000000000037941 */ /* 0x000fea0003800000 */
.L_x_467:
[----:B------:R-:W-:Y:S01]  /*4380*/  ISETP.NE.U32.AND P1, PT, RZ, c[0x0][0x750], PT ;  /* 0x0001d400ff007a0c */ /* 0x000fe20003f25070 */
[----:B------:R-:W-:-:S03]  /*4390*/  FFMA R11, RZ, R11, RZ ;  /* 0x0000000bff0b7223 */ /* 0x000fc600000000ff */
[----:B------:R-:W-:Y:S02]  /*43a0*/  ISETP.NE.AND.EX P1, PT, RZ, c[0x0][0x754], PT, P1 ;  /* 0x0001d500ff007a0c */ /* 0x000fe40003f25310 */
[----:B------:R-:W-:-:S11]  /*43b0*/  FSEL R11, R11, RZ, !P2 ;  /* 0x000000ff0b0b7208 */ /* 0x000fd60005000000 */
        /* <DEDUP_REMOVED lines=8> */
.L_x_473:
[----:B------:R-:W-:-:S04]  /*4440*/  ISETP.NE.U32.AND P0, PT, RZ, c[0x0][0x1f8], PT ;  /* 0x00007e00ff007a0c */ /* 0x000fc80003f05070 */
[----:B------:R-:W-:-:S13]  /*4450*/  ISETP.NE.AND.EX P0, PT, RZ, c[0x0][0x1fc], PT, P0 ;  /* 0x00007f00ff007a0c */ /* 0x000fda0003f05300 */
[----:B------:R-:W-:Y:S05]  /*4460*/  @!P0 BRA `(.L_x_474) ;  /* 0x0000003000008947 */ /* 0x000fea0003800000 */
[----:B------:R-:W-:-:S04]  /*4470*/  IADD3 R4, P0, R24, c[0x0][0x1f8], RZ ;  /* 0x00007e0018047a10 */ /* 0x000fc80007f1e0ff */
[----:B------:R-:W-:-:S05]  /*4480*/  IADD3.X R5, R74, c[0x0][0x1fc], RZ, P0, !PT ;  /* 0x00007f004a057a10 */ /* 0x000fca00007fe4ff */
[----:B------:R0:W-:Y:S04]  /*4490*/  RED.E.ADD.F32.FTZ.RN.STRONG.GPU [R4.64], R11 ;  /* 0x0000000b0400798e */ /* 0x0001e8000c10e7a0 */
.L_x_474:
[----:B------:R-:W-:Y:S01]  /*44a0*/  FADD R7, RZ, R10 ;  /* 0x0000000aff077221 */ /* 0x000fe20000000000 */
[----:B------:R-:W-:Y:S05]  /*44b0*/  @!P1 BRA `(.L_x_475) ;  /* 0x0000007000009947 */ /* 0x000fea0003800000 */
[----:B0-----:R-:W-:Y:S01]  /*44c0*/  MOV R5, c[0x0][0x770] ;  /* 0x0001dc0000057a02 */ /* 0x001fe20000000f00 */
[----:B------:R-:W-:-:S04]  /*44d0*/  IMAD R11, R53, c[0x0][0x770], RZ ;  /* 0x0001dc00350b7a24 */ /* 0x000fc800078e02ff */
[C---:B------:R-:W-:Y:S02]  /*44e0*/  IMAD R11, R54.reuse, UR19, R11 ;  /* 0x00000013360b7c24 */ /* 0x040fe4000f8e020b */
[----:B------:R-:W-:-:S05]  /*44f0*/  IMAD.WIDE.U32 R4, R54, R5, c[0x0][0x750] ;  /* 0x0001d40036047625 */ /* 0x000fca00078e0005 */
[----:B------:R-:W-:-:S05]  /*4500*/  IADD3 R5, R5, R11, RZ ;  /* 0x0000000b05057210 */ /* 0x000fca0007ffe0ff */
[----:B------:R0:W-:Y:S01]  /*4510*/  RED.E.ADD.F32.FTZ.RN.STRONG.GPU [R4.64], R7 ;  /* 0x000000070400798e */ /* 0x0001e2000c10e7a0 */
[----:B------:R-:W-:Y:S05]  /*4520*/  BRA `(.L_x_476) ;  /* 0x0000006000007947 */ /* 0x000fea0003800000 */
.L_x_475:
[----:B------:R-:W-:-:S04]  /*4530*/  ISETP.NE.U32.AND P0, PT, RZ, c[0x0][0x1f8], PT ;  /* 0x00007e00ff007a0c */ /* 0x000fc80003f05070 */
[----:B------:R-:W-:-:S13]  /*4540*/  ISETP.NE.AND.EX P0, PT, RZ, c[0x0][0x1fc], PT, P0 ;  /* 0x00007f00ff007a0c */ /* 0x000fda0003f05300 */
[----:B------:R-:W-:Y:S05]  /*4550*/  @!P0 BRA `(.L_x_476) ;  /* 0x0000003000008947 */ /* 0x000fea0003800000 */
[----:B------:R-:W-:-:S04]  /*4560*/  IADD3 R24, P0, R24, c[0x0][0x1f8], RZ ;  /* 0x00007e0018187a10 */ /* 0x000fc80007f1e0ff */
[----:B------:R-:W-:-:S05]  /*4570*/  IADD3.X R25, R74, c[0x0][0x1fc], RZ, P0, !PT ;  /* 0x00007f004a197a10 */ /* 0x000fca00007fe4ff */
[----:B------:R1:W-:Y:S04]  /*4580*/  RED.E.ADD.F32.FTZ.RN.STRONG.GPU [R24.64], R7 ;  /* 0x000000071800798e */ /* 0x0003e8000c10e7a0 */
.L_x_476:
[----:B01----:R-:W-:Y:S01]  /*4590*/  FADD R7, RZ, -R26 ;  /* 0x8000001aff077221 */ /* 0x003fe20000000000 */
[----:B------:R-:W-:Y:S01]  /*45a0*/  FADD R5, RZ, -R16 ;  /* 0x80000010ff057221 */ /* 0x000fe20000000000 */
[-C--:B------:R-:W-:Y:S01]  /*45b0*/  FMUL R65, R76, R46.reuse ;  /* 0x0000002e4c417220 */ /* 0x080fe20000400000 */
[----:B------:R-:W-:Y:S01]  /*45c0*/  FMUL R6, R39, R46 ;  /* 0x0000002e27067220 */ /* 0x000fe20000400000 */
[----:B------:R-:W-:Y:S01]  /*45d0*/  FMUL R4, R2, R7 ;  /* 0x0000000702047220 */ /* 0x000fe20000400000 */
[C---:B------:R-:W-:Y:S01]  /*45e0*/  FFMA R25, R57.reuse, R5, R92 ;  /* 0x0000000539197223 */ /* 0x040fe2000000005c */
[----:B------:R-:W-:Y:S01]  /*45f0*/  FFMA R66, R57, R7, R90 ;  /* 0x0000000739427223 */ /* 0x000fe2000000005a */
[----:B------:R-:W-:Y:S01]  /*4600*/  FMUL R7, R40, R41 ;  /* 0x0000002928077220 */ /* 0x000fe20000400000 */
[----:B------:R-:W-:Y:S01]  /*4610*/  FFMA R71, R3, R5, R4 ;  /* 0x0000000503477223 */ /* 0x000fe20000000004 */
[----:B------:R-:W-:Y:S01]  /*4620*/  FMUL R5, R78, R40 ;  /* 0x000000284e057220 */ /* 0x000fe20000400000 */
[-C--:B------:R-:W-:Y:S01]  /*4630*/  FMUL R4, R80, R41.reuse ;  /* 0x0000002950047220 */ /* 0x080fe20000400000 */
[----:B------:R-:W-:Y:S01]  /*4640*/  FMUL R10, R41, R46 ;  /* 0x0000002e290a7220 */ /* 0x000fe20000400000 */
[----:B------:R-:W-:Y:S01]  /*4650*/  FMUL R24, R39, R40 ;  /* 0x0000002827187220 */ /* 0x000fe20000400000 */
[----:B------:R-:W-:Y:S01]  /*4660*/  FADD R5, R5, R5 ;  /* 0x0000000505057221 */ /* 0x000fe20000000000 */
[----:B------:R-:W-:Y:S01]  /*4670*/  FADD R8, R65, R65 ;  /* 0x0000004141087221 */ /* 0x000fe20000000000 */
[----:B------:R-:W-:Y:S01]  /*4680*/  FADD R68, R4, R4 ;  /* 0x0000000404447221 */ /* 0x000fe20000000000 */
[-C--:B------:R-:W-:Y:S01]  /*4690*/  FFMA R6, R39, R46.reuse, R6 ;  /* 0x0000002e27067223 */ /* 0x080fe20000000006 */
[-C--:B------:R-:W-:Y:S01]  /*46a0*/  FFMA R7, R40, R41.reuse, R7 ;  /* 0x0000002928077223 */ /* 0x080fe20000000007 */
[----:B------:R-:W-:Y:S01]  /*46b0*/  FFMA R60, R41, R46, R10 ;  /* 0x0000002e293c7223 */ /* 0x000fe2000000000a */
[----:B------:R-:W-:Y:S01]  /*46c0*/  FFMA R63, R39, R40, R24 ;  /* 0x00000028273f7223 */ /* 0x000fe20000000018 */
[C---:B------:R-:W-:Y:S01]  /*46d0*/  FADD R4, -R8.reuse, R5 ;  /* 0x0000000508047221 */ /* 0x040fe20000000100 */
[--C-:B------:R-:W-:Y:S01]  /*46e0*/  FADD R8, R8, R68.reuse ;  /* 0x0000004408087221 */ /* 0x100fe20000000000 */
[C-C-:B------:R-:W-:Y:S01]  /*46f0*/  FADD R10, R6.reuse, R7.reuse ;  /* 0x00000007060a7221 */ /* 0x140fe20000000000 */
[----:B------:R-:W-:Y:S01]  /*4700*/  FADD R24, R6, -R7 ;  /* 0x8000000706187221 */ /* 0x000fe20000000000 */
[----:B------:R-:W-:Y:S01]  /*4710*/  FADD R68, -R5, R68 ;  /* 0x0000004405447221 */ /* 0x000fe20000000100 */
[----:B------:R-:W-:Y:S01]  /*4720*/  FMUL R6, R41, R41 ;  /* 0x0000002929067220 */ /* 0x000fe20000400000 */
[C---:B------:R-:W-:Y:S01]  /*4730*/  FMUL R64, R39.reuse, R39 ;  /* 0x0000002727407220 */ /* 0x040fe20000400000 */
[-C--:B------:R-:W-:Y:S01]  /*4740*/  FMUL R5, R40, R46.reuse ;  /* 0x0000002e28057220 */ /* 0x080fe20000400000 */
[-C--:B------:R-:W-:Y:S01]  /*4750*/  FMUL R62, R39, R41.reuse ;  /* 0x00000029273e7220 */ /* 0x080fe20000400000 */
[C-C-:B------:R-:W-:Y:S01]  /*4760*/  FADD R11, R60.reuse, R63.reuse ;  /* 0x0000003f3c0b7221 */ /* 0x140fe20000000000 */
[----:B------:R-:W-:Y:S01]  /*4770*/  FADD R60, R60, -R63 ;  /* 0x8000003f3c3c7221 */ /* 0x000fe20000000000 */
[----:B------:R-:W-:Y:S01]  /*4780*/  FMUL R63, R46, R46 ;  /* 0x0000002e2e3f7220 */ /* 0x000fe20000400000 */
[C---:B------:R-:W-:Y:S01]  /*4790*/  FMUL R7, R40.reuse, R40 ;  /* 0x0000002828077220 */ /* 0x040fe20000400000 */
[----:B------:R-:W-:Y:S01]  /*47a0*/  FFMA R6, R41, R41, R6 ;  /* 0x0000002929067223 */ /* 0x000fe20000000006 */
[C---:B------:R-:W-:Y:S01]  /*47b0*/  FFMA R72, R39.reuse, R39, R64 ;  /* 0x0000002727487223 */ /* 0x040fe20000000040 */
[----:B------:R-:W-:Y:S01]  /*47c0*/  FFMA R5, R40, R46, R5 ;  /* 0x0000002e28057223 */ /* 0x000fe20000000005 */
[----:B------:R-:W-:Y:S01]  /*47d0*/  FFMA R64, R39, R41, R62 ;  /* 0x0000002927407223 */ /* 0x000fe2000000003e */
[-C--:B------:R-:W-:Y:S01]  /*47e0*/  FMUL R77, R80, R40.reuse ;  /* 0x00000028504d7220 */ /* 0x080fe20000400000 */
[----:B------:R-:W-:Y:S01]  /*47f0*/  FMUL R67, R76, R39 ;  /* 0x000000274c437220 */ /* 0x000fe20000400000 */
[-C--:B------:R-:W-:Y:S01]  /*4800*/  FFMA R70, R40, R40.reuse, R7 ;  /* 0x0000002828467223 */ /* 0x080fe20000000007 */
[----:B------:R-:W-:Y:S01]  /*4810*/  FFMA R62, R63, 2, R6 ;  /* 0x400000003f3e7823 */ /* 0x000fe20000000006 */
[C---:B------:R-:W-:Y:S01]  /*4820*/  FADD R6, R5.reuse, -R64 ;  /* 0x8000004005067221 */ /* 0x040fe20000000000 */
[----:B------:R-:W-:Y:S01]  /*4830*/  FADD R69, RZ, -R14 ;  /* 0x8000000eff457221 */ /* 0x000fe20000000000 */
[----:B------:R-:W-:Y:S01]  /*4840*/  FADD R5, R5, R64 ;  /* 0x0000004005057221 */ /* 0x000fe20000000000 */
[----:B------:R-:W-:Y:S01]  /*4850*/  FADD R73, R77, R77 ;  /* 0x0000004d4d497221 */ /* 0x000fe20000000000 */
[----:B------:R-:W-:Y:S01]  /*4860*/  FADD R75, R67, R67 ;  /* 0x00000043434b7221 */ /* 0x000fe20000000000 */
[----:B------:R-:W-:Y:S01]  /*4870*/  FMUL R64, R78, R41 ;  /* 0x000000294e407220 */ /* 0x000fe20000400000 */
[----:B------:R-:W-:Y:S01]  /*4880*/  FFMA R7, R63, 2, R70 ;  /* 0x400000003f077823 */ /* 0x000fe20000000046 */
[----:B------:R-:W-:Y:S01]  /*4890*/  FMUL R70, R2, R27 ;  /* 0x0000001b02467220 */ /* 0x000fe20000400000 */
[-C--:B------:R-:W-:Y:S01]  /*48a0*/  FFMA R86, R57, R69.reuse, R86 ;  /* 0x0000004539567223 */ /* 0x080fe20000000056 */
[----:B------:R-:W-:Y:S01]  /*48b0*/  FFMA R71, R0, R69, R71 ;  /* 0x0000004500477223 */ /* 0x000fe20000000047 */
[----:B------:R-:W-:Y:S01]  /*48c0*/  FFMA R63, R63, 2, R72 ;  /* 0x400000003f3f7823 */ /* 0x000fe20000000048 */
[--C-:B------:R-:W-:Y:S01]  /*48d0*/  FADD R69, R73, R75.reuse ;  /* 0x0000004b49457221 */ /* 0x100fe20000000000 */
[----:B------:R-:W-:Y:S01]  /*48e0*/  FFMA R72, R64, 2, R75 ;  /* 0x4000000040487823 */ /* 0x000fe2000000004b */
[C---:B------:R-:W-:Y:S01]  /*48f0*/  FMUL R89, R76.reuse, R41 ;  /* 0x000000294c597220 */ /* 0x040fe20000400000 */
[----:B------:R-:W-:Y:S01]  /*4900*/  FMUL R76, R76, R40 ;  /* 0x000000284c4c7220 */ /* 0x000fe20000400000 */
[----:B------:R-:W-:Y:S01]  /*4910*/  FFMA R70, R3, R88, R70 ;  /* 0x0000005803467223 */ /* 0x000fe20000000046 */
[C---:B------:R-:W-:Y:S01]  /*4920*/  FFMA R74, R64.reuse, 2, R73 ;  /* 0x40000000404a7823 */ /* 0x040fe20000000049 */
[----:B------:R-:W-:Y:S01]  /*4930*/  FFMA R75, R64, 4, R69 ;  /* 0x40800000404b7823 */ /* 0x000fe20000000045 */
[----:B------:R-:W-:Y:S01]  /*4940*/  FADD R71, RZ, R71 ;  /* 0x00000047ff477221 */ /* 0x000fe20000000000 */
[----:B------:R-:W-:Y:S01]  /*4950*/  FFMA R64, R77, 4, R72 ;  /* 0x408000004d407823 */ /* 0x000fe20000000048 */
[----:B------:R-:W-:Y:S01]  /*4960*/  FADD R16, RZ, R16 ;  /* 0x00000010ff107221 */ /* 0x000fe20000000000 */
[----:B------:R-:W-:Y:S01]  /*4970*/  FADD R77, R76, R76 ;  /* 0x0000004c4c4d7221 */ /* 0x000fe20000000000 */
[----:B------:R-:W-:Y:S01]  /*4980*/  FFMA R70, R0, R19, R70 ;  /* 0x0000001300467223 */ /* 0x000fe20000000046 */
[C---:B------:R-:W-:Y:S01]  /*4990*/  FMUL R72, R80.reuse, R39 ;  /* 0x0000002750487220 */ /* 0x040fe20000400000 */
[----:B------:R-:W-:Y:S01]  /*49a0*/  FFMA R76, R65, 4, R68 ;  /* 0x40800000414c7823 */ /* 0x000fe20000000044 */
[-C--:B------:R-:W-:Y:S01]  /*49b0*/  FMUL R80, R80, R46.reuse ;  /* 0x0000002e50507220 */ /* 0x080fe20000400000 */
[----:B------:R-:W-:Y:S01]  /*49c0*/  FADD R65, RZ, R14 ;  /* 0x0000000eff417221 */ /* 0x000fe20000000000 */
[-C--:B------:R-:W-:Y:S01]  /*49d0*/  FFMA R66, R61, R71.reuse, R66 ;  /* 0x000000473d427223 */ /* 0x080fe20000000042 */
[-C--:B------:R-:W-:Y:S01]  /*49e0*/  FFMA R58, R58, R71.reuse, R25 ;  /* 0x000000473a3a7223 */ /* 0x080fe20000000019 */
[----:B------:R-:W-:Y:S01]  /*49f0*/  FFMA R61, R3, R71, R16 ;  /* 0x00000047033d7223 */ /* 0x000fe20000000010 */
[----:B------:R-:W-:Y:S01]  /*4a00*/  FADD R25, RZ, R26 ;  /* 0x0000001aff197221 */ /* 0x000fe20000000000 */
[----:B------:R-:W-:Y:S01]  /*4a10*/  FADD R85, R70, R85 ;  /* 0x0000005546557221 */ /* 0x000fe20000000000 */
[----:B------:R-:W-:Y:S01]  /*4a20*/  FFMA R87, R67, 4, R74 ;  /* 0x4080000043577823 */ /* 0x000fe2000000004a */
[----:B------:R-:W-:Y:S01]  /*4a30*/  FMUL R67, R78, R39 ;  /* 0x000000274e437220 */ /* 0x000fe20000400000 */
[----:B------:R-:W-:Y:S01]  /*4a40*/  FMUL R70, R80, 4 ;  /* 0x4080000050467820 */ /* 0x000fe20000400000 */
[-C--:B------:R-:W-:Y:S01]  /*4a50*/  FFMA R68, R0, R71.reuse, R65 ;  /* 0x0000004700447223 */ /* 0x080fe20000000041 */
[----:B------:R-:W-:Y:S01]  /*4a60*/  FADD R26, RZ, -R61 ;  /* 0x8000003dff1a7221 */ /* 0x000fe20000000000 */
[-C--:B------:R-:W-:Y:S01]  /*4a70*/  FFMA R65, R2, R71.reuse, R25 ;  /* 0x0000004702417223 */ /* 0x080fe20000000019 */
[----:B------:R-:W-:Y:S01]  /*4a80*/  FADD R80, R80, R80 ;  /* 0x0000005050507221 */ /* 0x000fe20000000000 */
[----:B------:R-:W-:Y:S01]  /*4a90*/  FMUL R78, R78, R46 ;  /* 0x0000002e4e4e7220 */ /* 0x000fe20000400000 */
[----:B------:R-:W-:Y:S01]  /*4aa0*/  FADD R89, R89, R89 ;  /* 0x0000005959597221 */ /* 0x000fe20000000000 */
[----:B------:R-:W-:Y:S01]  /*4ab0*/  FFMA R70, R67, 2, R70 ;  /* 0x4000000043467823 */ /* 0x000fe20000000046 */
[----:B------:R-:W-:Y:S01]  /*4ac0*/  FADD R14, RZ, -R68 ;  /* 0x80000044ff0e7221 */ /* 0x000fe20000000000 */
[----:B------:R-:W-:Y:S01]  /*4ad0*/  FFMA R86, R59, R71, R86 ;  /* 0x000000473b567223 */ /* 0x000fe20000000056 */
[----:B------:R-:W-:Y:S01]  /*4ae0*/  FADD R26, RZ, R26 ;  /* 0x0000001aff1a7221 */ /* 0x000fe20000000000 */
[----:B------:R-:W-:Y:S01]  /*4af0*/  FADD R59, RZ, -R65 ;  /* 0x80000041ff3b7221 */ /* 0x000fe20000000000 */
[----:B------:R-:W-:Y:S01]  /*4b00*/  FFMA R73, R67, 2, R80 ;  /* 0x4000000043497823 */ /* 0x000fe20000000050 */
[----:B------:R-:W-:Y:S01]  /*4b10*/  FFMA R25, R9, R88, R58 ;  /* 0x0000005809197223 */ /* 0x000fe2000000003a */
[----:B------:R-:W-:Y:S01]  /*4b20*/  ISETP.NE.U32.AND P0, PT, RZ, c[0x0][0xb50], PT ;  /* 0x0002d400ff007a0c */ /* 0x000fe20003f05070 */
[----:B------:R-:W-:Y:S01]  /*4b30*/  FADD R69, R78, R78 ;  /* 0x0000004e4e457221 */ /* 0x000fe20000000000 */
[----:B------:R-:W-:Y:S01]  /*4b40*/  FADD R67, R80, -R89 ;  /* 0x8000005950437221 */ /* 0x000fe20000000000 */
[----:B------:R-:W-:Y:S01]  /*4b50*/  FADD R74, -R89, R70 ;  /* 0x00000046594a7221 */ /* 0x000fe20000000100 */
[----:B------:R-:W-:Y:S01]  /*4b60*/  FADD R58, RZ, R14 ;  /* 0x0000000eff3a7221 */ /* 0x000fe20000000000 */
[----:B------:R-:W-:Y:S01]  /*4b70*/  FADD R70, R72, R72 ;  /* 0x0000004848467221 */ /* 0x000fe20000000000 */
[----:B------:R-:W-:Y:S01]  /*4b80*/  FFMA R89, R78, 4, R77 ;  /* 0x408000004e597823 */ /* 0x000fe2000000004d */
[C---:B------:R-:W-:Y:S01]  /*4b90*/  FFMA R14, R9.reuse, R27, R66 ;  /* 0x0000001b090e7223 */ /* 0x040fe20000000042 */
[----:B------:R-:W-:Y:S01]  /*4ba0*/  FMUL R75, R26, R75 ;  /* 0x0000004b1a4b7220 */ /* 0x000fe20000400000 */
[----:B------:R-:W-:Y:S01]  /*4bb0*/  FFMA R16, R9, R19, R86 ;  /* 0x0000001309107223 */ /* 0x000fe20000000056 */
[----:B------:R-:W-:Y:S01]  /*4bc0*/  FADD R59, RZ, R59 ;  /* 0x0000003bff3b7221 */ /* 0x000fe20000000000 */
[----:B------:R-:W-:Y:S01]  /*4bd0*/  FADD R9, R62, -1 ;  /* 0xbf8000003e097421 */ /* 0x000fe20000000000 */
[----:B------:R-:W-:Y:S01]  /*4be0*/  ISETP.NE.AND.EX P0, PT, RZ, c[0x0][0xb54], PT, P0 ;  /* 0x0002d500ff007a0c */ /* 0x000fe20003f05300 */
[C---:B------:R-:W-:Y:S01]  /*4bf0*/  FADD R72, R69.reuse, R77 ;  /* 0x0000004d45487221 */ /* 0x040fe20000000000 */
[----:B------:R-:W-:Y:S01]  /*4c00*/  FADD R69, R69, -R70 ;  /* 0x8000004645457221 */ /* 0x000fe20000000000 */
[----:B------:R-:W-:Y:S01]  /*4c10*/  FADD R89, -R70, R89 ;  /* 0x0000005946597221 */ /* 0x000fe20000000100 */
[----:B------:R-:W-:Y:S01]  /*4c20*/  FFMA R66, R58, R73, R75 ;  /* 0x000000493a427223 */ /* 0x000fe2000000004b */
[----:B------:R-:W-:Y:S01]  /*4c30*/  FADD R62, R63, -1 ;  /* 0xbf8000003f3e7421 */ /* 0x000fe20000000000 */
[----:B------:R-:W-:Y:S01]  /*4c40*/  FMUL R8, R26, R8 ;  /* 0x000000081a087220 */ /* 0x000fe20000400000 */
[----:B------:R-:W-:Y:S01]  /*4c50*/  FMUL R70, R58, R87 ;  /* 0x000000573a467220 */ /* 0x000fe20000400000 */
[C---:B------:R-:W-:Y:S01]  /*4c60*/  FMUL R27, R59.reuse, R74 ;  /* 0x0000004a3b1b7220 */ /* 0x040fe20000400000 */
[C---:B------:R-:W-:Y:S01]  /*4c70*/  FMUL R71, R26.reuse, R24 ;  /* 0x000000181a477220 */ /* 0x040fe20000400000 */
[C---:B------:R-:W-:Y:S01]  /*4c80*/  FMUL R63, R26.reuse, R9 ;  /* 0x000000091a3f7220 */ /* 0x040fe20000400000 */
[C---:B------:R-:W-:Y:S01]  /*4c90*/  FMUL R73, R59.reuse, R60 ;  /* 0x0000003c3b497220 */ /* 0x040fe20000400000 */
[C---:B------:R-:W-:Y:S01]  /*4ca0*/  FFMA R9, R59.reuse, R64, R8 ;  /* 0x000000403b097223 */ /* 0x040fe20000000008 */
[C---:B------:R-:W-:Y:S01]  /*4cb0*/  FFMA R19, R59.reuse, R72, R70 ;  /* 0x000000483b137223 */ /* 0x040fe20000000046 */
[----:B------:R-:W-:Y:S01]  /*4cc0*/  FFMA R27, R26, R89, R27 ;  /* 0x000000591a1b7223 */ /* 0x000fe2000000001b */
[C---:B------:R-:W-:Y:S01]  /*4cd0*/  FFMA R24, R58.reuse, R11, -R71 ;  /* 0x0000000b3a187223 */ /* 0x040fe20000000847 */
[----:B------:R-:W-:Y:S01]  /*4ce0*/  FFMA R63, R59, R10, R63 ;  /* 0x0000000a3b3f7223 */ /* 0x000fe2000000003f */
[C---:B------:R-:W-:Y:S01]  /*4cf0*/  FFMA R73, R58.reuse, R62, -R73 ;  /* 0x0000003e3a497223 */ /* 0x040fe20000000849 */
[----:B------:R-:W-:Y:S01]  /*4d00*/  FADD R7, R7, -1 ;  /* 0xbf80000007077421 */ /* 0x000fe20000000000 */
[C---:B------:R-:W-:Y:S01]  /*4d10*/  FFMA R4, R59.reuse, R4, R66 ;  /* 0x000000043b047223 */ /* 0x040fe20000000042 */
[----:B------:R-:W-:Y:S01]  /*4d20*/  FFMA R10, R58, -R69, R9 ;  /* 0x800000453a0a7223 */ /* 0x000fe20000000009 */
[----:B------:R-:W-:Y:S01]  /*4d30*/  FFMA R8, R26, -R67, R19 ;  /* 0x800000431a087223 */ /* 0x000fe20000000013 */
[C---:B------:R-:W-:Y:S01]  /*4d40*/  FFMA R27, R58.reuse, R76, R27 ;  /* 0x0000004c3a1b7223 */ /* 0x040fe2000000001b */
[----:B------:R-:W-:Y:S01]  /*4d50*/  FFMA R24, R59, R7, R24 ;  /* 0x000000073b187223 */ /* 0x000fe20000000018 */
[----:B------:R-:W-:Y:S01]  /*4d60*/  FFMA R63, R58, -R6, R63 ;  /* 0x800000063a3f7223 */ /* 0x000fe2000000003f */
[----:B------:R-:W-:Y:S01]  /*4d70*/  FFMA R73, R26, R5, R73 ;  /* 0x000000051a497223 */ /* 0x000fe20000000049 */
        /* <DEDUP_REMOVED lines=21> */
[----:B------:R0:W-:Y:S01]  /*4ed0*/  RED.E.ADD.F32.FTZ.RN.STRONG.GPU [R18.64+0x8], R73 ;  /* 0x000008491200798e */ /* 0x0001e2000c10e7a0 */
[----:B------:R-:W-:Y:S05]  /*4ee0*/  BRA `(.L_x_478) ;  /* 0x000000c000007947 */ /* 0x000fea0003800000 */
.L_x_477:
[----:B------:R-:W-:-:S04]  /*4ef0*/  ISETP.NE.U32.AND P0, PT, RZ, c[0x0][0x5f8], PT ;  /* 0x00017e00ff007a0c */ /* 0x000fc80003f05070 */
[----:B------:R-:W-:-:S13]  /*4f00*/  ISETP.NE.AND.EX P0, PT, RZ, c[0x0][0x5fc], PT, P0 ;  /* 0x00017f00ff007a0c */ /* 0x000fda0003f05300 */
[----:B------:R-:W-:Y:S05]  /*4f10*/  @!P0 BRA `(.L_x_478) ;  /* 0x0000009000008947 */ /* 0x000fea0003800000 */
[----:B------:R-:W-:Y:S01]  /*4f20*/  MOV R19, c[0x0][0x610] ;  /* 0x0001840000137a02 */ /* 0x000fe20000000f00 */
[----:B------:R-:W-:-:S03]  /*4f30*/  IMAD R15, R55, c[0x0][0x610], RZ ;  /* 0x00018400370f7a24 */ /* 0x000fc600078e02ff */
[----:B------:R-:W-:Y:S01]  /*4f40*/  SHF.R.S32.HI R9, RZ, 0x1f, R19 ;  /* 0x0000001fff097819 */ /* 0x000fe20000011413 */
[----:B------:R-:W-:-:S04]  /*4f50*/  IMAD.WIDE.U32 R18, R20, R19, c[0x0][0x5f8] ;  /* 0x00017e0014127625 */ /* 0x000fc800078e0013 */
[----:B------:R-:W-:-:S05]  /*4f60*/  IMAD R9, R20, R9, R15 ;  /* 0x0000000914097224 */ /* 0x000fca00078e020f */
[----:B------:R-:W-:-:S05]  /*4f70*/  IADD3 R19, R9, R19, RZ ;  /* 0x0000001309137210 */ /* 0x000fca0007ffe0ff */
[----:B------:R0:W-:Y:S04]  /*4f80*/  RED.E.ADD.F32.FTZ.RN.STRONG.GPU [R18.64], R63 ;  /* 0x0000003f1200798e */ /* 0x0001e8000c10e7a0 */
[----:B------:R0:W-:Y:S04]  /*4f90*/  RED.E.ADD.F32.FTZ.RN.STRONG.GPU [R18.64+0x4], R13 ;  /* 0x0000040d1200798e */ /* 0x0001e8000c10e7a0 */
[----:B------:R0:W-:Y:S02]  /*4fa0*/  RED.E.ADD.F32.FTZ.RN.STRONG.GPU [R18.64+0x8], R73 ;  /* 0x000008491200798e */ /* 0x0001e4000c10e7a0 */
.L_x_478:
[----:B------:R-:W-:Y:S01]  /*4fb0*/  FMUL R9, R34, R58 ;  /* 0x0000003a22097220 */ /* 0x000fe20000400000 */
[C---:B0-----:R-:W-:Y:S01]  /*4fc0*/  FMUL R18, R32.reuse, R59 ;  /* 0x0000003b20127220 */ /* 0x041fe20000400000 */
[----:B------:R-:W-:Y:S01]  /*4fd0*/  FMUL R13, R59, R31 ;  /* 0x0000001f3b0d7220 */ /* 0x000fe20000400000 */
[----:B------:R-:W-:Y:S01]  /*4fe0*/  BSSY B3, `(.L_x_479) ;  /* 0x000003c000037945 */ /* 0x000fe20003800000 */
[----:B------:R-:W-:Y:S01]  /*4ff0*/  FFMA R60, R32, R26, -R9 ;  /* 0x0000001a203c7223 */ /* 0x000fe20000000809 */
[-C--:B------:R-:W-:Y:S01]  /*5000*/  FMUL R32, R26, R29.reuse ;  /* 0x0000001d1a207220 */ /* 0x080fe20000400000 */
[C---:B------:R-:W-:Y:S01]  /*5010*/  FMUL R9, R58.reuse, R30 ;  /* 0x0000001e3a097220 */ /* 0x040fe20000400000 */
[C---:B------:R-:W-:Y:S01]  /*5020*/  FFMA R27, R33.reuse, R58, -R18 ;  /* 0x0000003a211b7223 */ /* 0x040fe20000000812 */
[----:B------:R-:W-:Y:S01]  /*5030*/  FMUL R33, R33, R26 ;  /* 0x0000001a21217220 */ /* 0x000fe20000400000 */
[----:B------:R-:W-:Y:S01]  /*5040*/  FFMA R18, R58, R29, -R13 ;  /* 0x0000001d3a127223 */ /* 0x000fe2000000080d */
[----:B------:R-:W-:Y:S01]  /*5050*/  FFMA R24, R26, R31, -R9 ;  /* 0x0000001f1a187223 */ /* 0x000fe20000000809 */
[----:B------:R-:W-:Y:S01]  /*5060*/  FFMA R32, R59, R30, -R32 ;  /* 0x0000001e3b207223 */ /* 0x000fe20000000820 */
[----:B------:R-:W-:Y:S01]  /*5070*/  FFMA R33, R34, R59, -R33 ;  /* 0x0000003b22217223 */ /* 0x000fe20000000821 */
[----:B------:R-:W-:Y:S01]  /*5080*/  FADD R83, -R18, R83 ;  /* 0x0000005312537221 */ /* 0x000fe20000000100 */
[----:B------:R-:W-:Y:S01]  /*5090*/  FADD R81, -R24, R81 ;  /* 0x0000005118517221 */ /* 0x000fe20000000100 */
[----:B------:R-:W-:Y:S01]  /*50a0*/  FADD R79, -R32, R79 ;  /* 0x0000004f204f7221 */ /* 0x000fe20000000100 */
[----:B------:R-:W-:Y:S05]  /*50b0*/  @!P2 BRA `(.L_x_480) ;  /* 0x000002e00000a947 */ /* 0x000fea0003800000 */
[----:B------:R-:W-:Y:S01]  /*50c0*/  ISETP.NE.U32.AND P0, PT, RZ, c[0x0][0x830], PT ;  /* 0x00020c00ff007a0c */ /* 0x000fe20003f05070 */
[----:B------:R-:W-:Y:S01]  /*50d0*/  CS2R R18, SRZ ;  /* 0x0000000000127805 */ /* 0x000fe2000001ff00 */
[----:B------:R-:W-:Y:S01]  /*50e0*/  MOV R13, RZ ;  /* 0x000000ff000d7202 */ /* 0x000fe20000000f00 */
[----:B------:R-:W-:Y:S01]  /*50f0*/  @P2 FADD R18, RZ, R60 ;  /* 0x0000003cff122221 */ /* 0x000fe20000000000 */
[----:B------:R-:W-:Y:S01]  /*5100*/  ISETP.NE.AND.EX P0, PT, RZ, c[0x0][0x834], PT, P0 ;  /* 0x00020d00ff007a0c */ /* 0x000fe20003f05300 */
[----:B------:R-:W-:Y:S01]  /*5110*/  @P2 FADD R19, RZ, R27 ;  /* 0x0000001bff132221 */ /* 0x000fe20000000000 */
[----:B------:R-:W-:-:S02]  /*5120*/  MOV R15, RZ ;  /* 0x000000ff000f7202 */ /* 0x000fc40000000f00 */
[----:B------:R-:W-:Y:S02]  /*5130*/  MOV R9, RZ ;  /* 0x000000ff00097202 */ /* 0x000fe40000000f00 */
[----:B------:R-:W-:Y:S02]  /*5140*/  @P2 MOV R13, R59 ;  /* 0x0000003b000d2202 */ /* 0x000fe40000000f00 */
[----:B------:R-:W-:Y:S02]  /*5150*/  @P2 MOV R15, R26 ;  /* 0x0000001a000f2202 */ /* 0x000fe40000000f00 */
[----:B------:R-:W-:Y:S01]  /*5160*/  @P2 MOV R9, R58 ;  /* 0x0000003a00092202 */ /* 0x000fe20000000f00 */
[----:B------:R-:W-:Y:S01]  /*5170*/  FADD R29, RZ, R13 ;  /* 0x0000000dff1d7221 */ /* 0x000fe20000000000 */
[----:B------:R-:W-:Y:S01]  /*5180*/  MOV R17, RZ ;  /* 0x000000ff00117202 */ /* 0x000fe20000000f00 */
[----:B------:R-:W-:Y:S01]  /*5190*/  @P2 FADD R17, RZ, R33 ;  /* 0x00000021ff112221 */ /* 0x000fe20000000000 */
[----:B------:R-:W-:Y:S01]  /*51a0*/  FADD R27, RZ, R15 ;  /* 0x0000000fff1b7221 */ /* 0x000fe20000000000 */
[----:B------:R-:W-:Y:S01]  /*51b0*/  FADD R31, RZ, R9 ;  /* 0x00000009ff1f7221 */ /* 0x000fe20000000000 */
[----:B------:R-:W-:Y:S01]  /*51c0*/  FADD R15, RZ, R18 ;  /* 0x00000012ff0f7221 */ /* 0x000fe20000000000 */
[----:B------:R-:W-:Y:S01]  /*51d0*/  FADD R17, RZ, R17 ;  /* 0x00000011ff117221 */ /* 0x000fe20000000000 */
[----:B------:R-:W-:Y:S01]  /*51e0*/  FADD R13, RZ, R19 ;  /* 0x00000013ff0d7221 */ /* 0x000fe20000000000 */
[----:B------:R-:W-:Y:S05]  /*51f0*/  @!P0 BRA `(.L_x_481) ;  /* 0x000000c000008947 */ /* 0x000fea0003800000 */
[----:B------:R-:W-:Y:S01]  /*5200*/  IMAD R18, R38, c[0x0][0x850], RZ ;  /* 0x0002140026127a24 */ /* 0x000fe200078e02ff */
        /* <DEDUP_REMOVED lines=9> */
[----:B------:R0:W-:Y:S01]  /*52a0*/  RED.E.ADD.F32.FTZ.RN.STRONG.GPU [R18.64+0x14], R31 ;  /* 0x0000141f1200798e */ /* 0x0001e2000c10e7a0 */
[----:B------:R-:W-:Y:S05]  /*52b0*/  BRA `(.L_x_480) ;  /* 0x000000e000007947 */ /* 0x000fea0003800000 */
.L_x_481:
        /* <DEDUP_REMOVED lines=13> */
[----:B------:R0:W-:Y:S02]  /*5390*/  RED.E.ADD.F32.FTZ.RN.STRONG.GPU [R18.64+0x14], R31 ;  /* 0x0000141f1200798e */ /* 0x0001e4000c10e7a0 */
.L_x_480:
[----:B------:R-:W-:Y:S05]  /*53a0*/  BSYNC B3 ;  /* 0x0000000000037941 */ /* 0x000fea0003800000 */
.L_x_479:
[----:B------:R-:W-:Y:S01]  /*53b0*/  ISETP.NE.U32.AND P0, PT, RZ, c[0x0][0x498], PT ;  /* 0x00012600ff007a0c */ /* 0x000fe20003f05070 */
[----:B------:R-:W-:Y:S01]  /*53c0*/  FFMA R4, R4, 0.5, RZ ;  /* 0x3f00000004047823 */ /* 0x000fe200000000ff */
[----:B------:R-:W-:-:S02]  /*53d0*/  FSETP.GEU.AND P1, PT, |R57|, c[0x0][0x508], PT ;  /* 0x0001420039007a0b */ /* 0x000fc40003f2e200 */
[----:B------:R-:W-:Y:S02]  /*53e0*/  ISETP.NE.AND.EX P0, PT, RZ, c[0x0][0x49c], PT, P0 ;  /* 0x00012700ff007a0c */ /* 0x000fe40003f05300 */
[----:B------:R-:W-:-:S11]  /*53f0*/  FSEL R9, R4, RZ, P1 ;  /* 0x000000ff04097208 */ /* 0x000fd60000800000 */
[----:B------:R-:W-:Y:S05]  /*5400*/  @!P0 BRA `(.L_x_419) ;  /* 0x0000003000008947 */ /* 0x000fea0003800000 */
[----:B------:R-:W-:-:S04]  /*5410*/  IADD3 R22, P0, R22, c[0x0][0x498], RZ ;  /* 0x0001260016167a10 */ /* 0x000fc80007f1e0ff */
[----:B------:R-:W-:-:S05]  /*5420*/  IADD3.X R23, R28, c[0x0][0x49c], RZ, P0, !PT ;  /* 0x000127001c177a10 */ /* 0x000fca00007fe4ff */
[----:B------:R1:W-:Y:S04]  /*5430*/  RED.E.ADD.F32.FTZ.RN.STRONG.GPU [R22.64], R9 ;  /* 0x000000091600798e */ /* 0x0003e8000c10e7a0 */
.L_x_419:
[----:B------:R-:W-:Y:S05]  /*5440*/  BSYNC B2 ;  /* 0x0000000000027941 */ /* 0x000fea0003800000 */
.L_x_418:
[----:B------:R-:W-:Y:S01]  /*5450*/  ISETP.NE.U32.AND P0, PT, RZ, c[0x0][0x788], PT ;  /* 0x0001e200ff007a0c */ /* 0x000fe20003f05070 */
[----:B0-----:R-:W-:-:S03]  /*5460*/  FADD R13, RZ, -R85 ;  /* 0x80000055ff0d7221 */ /* 0x001fc60000000000 */
[----:B------:R-:W-:-:S13]  /*5470*/  ISETP.NE.AND.EX P0, PT, RZ, c[0x0][0x78c], PT, P0 ;  /* 0x0001e300ff007a0c */ /* 0x000fda0003f05300 */
[----:B------:R-:W-:Y:S05]  /*5480*/  @!P0 BRA `(.L_x_482) ;  /* 0x0000007000008947 */ /* 0x000fea0003800000 */
[----:B------:R-:W-:Y:S01]  /*5490*/  MOV R19, c[0x0][0x7a8] ;  /* 0x0001ea0000137a02 */ /* 0x000fe20000000f00 */
[----:B-1----:R-:W-:-:S04]  /*54a0*/  IMAD R9, R53, c[0x0][0x7a8], RZ ;  /* 0x0001ea0035097a24 */ /* 0x002fc800078e02ff */
[C---:B------:R-:W-:Y:S02]  /*54b0*/  IMAD R9, R54.reuse, UR10, R9 ;  /* 0x0000000a36097c24 */ /* 0x040fe4000f8e0209 */
[----:B------:R-:W-:-:S05]  /*54c0*/  IMAD.WIDE.U32 R18, R54, R19, c[0x0][0x788] ;  /* 0x0001e20036127625 */ /* 0x000fca00078e0013 */
[----:B------:R-:W-:-:S05]  /*54d0*/  IADD3 R19, R19, R9, RZ ;  /* 0x0000000913137210 */ /* 0x000fca0007ffe0ff */
[----:B------:R0:W-:Y:S01]  /*54e0*/  RED.E.ADD.F32.FTZ.RN.STRONG.GPU [R18.64], R13 ;  /* 0x0000000d1200798e */ /* 0x0001e2000c10e7a0 */
[----:B------:R-:W-:Y:S05]  /*54f0*/  BRA `(.L_x_483) ;  /* 0x0000009000007947 */ /* 0x000fea0003800000 */
.L_x_482:
[----:B------:R-:W-:-:S04]  /*5500*/  ISETP.NE.U32.AND P0, PT, RZ, c[0x0][0x230], PT ;  /* 0x00008c00ff007a0c */ /* 0x000fc80003f05070 */
[----:B------:R-:W-:-:S13]  /*5510*/  ISETP.NE.AND.EX P0, PT, RZ, c[0x0][0x234], PT, P0 ;  /* 0x00008d00ff007a0c */ /* 0x000fda0003f05300 */
[----:B------:R-:W-:Y:S05]  /*5520*/  @!P0 BRA `(.L_x_483) ;  /* 0x0000006000008947 */ /* 0x000fea0003800000 */
[----:B------:R-:W-:Y:S01]  /*5530*/  MOV R19, c[0x0][0x248] ;  /* 0x0000920000137a02 */ /* 0x000fe20000000f00 */
[----:B------:R-:W-:-:S04]  /*5540*/  IMAD R4, R53, c[0x0][0x248], RZ ;  /* 0x0000920035047a24 */ /* 0x000fc800078e02ff */
[C---:B------:R-:W-:Y:S02]  /*5550*/  IMAD R45, R54.reuse, R45, R4 ;  /* 0x0000002d362d7224 */ /* 0x040fe400078e0204 */
[----:B------:R-:W-:-:S05]  /*5560*/  IMAD.WIDE.U32 R18, R54, R19, c[0x0][0x230] ;  /* 0x00008c0036127625 */ /* 0x000fca00078e0013 */
[----:B------:R-:W-:-:S05]  /*5570*/  IADD3 R19, R45, R19, RZ ;  /* 0x000000132d137210 */ /* 0x000fca0007ffe0ff */
[----:B------:R0:W-:Y:S02]  /*5580*/  RED.E.ADD.F32.FTZ.RN.STRONG.GPU [R18.64], R13 ;  /* 0x0000000d1200798e */ /* 0x0001e4000c10e7a0 */
.L_x_483:
[----:B------:R-:W-:Y:S01]  /*5590*/  ISETP.NE.U32.AND P0, PT, RZ, c[0x0][0xb88], PT ;  /* 0x0002e200ff007a0c */ /* 0x000fe20003f05070 */
[----:B------:R-:W-:-:S03]  /*55a0*/  FADD R85, RZ, R85 ;  /* 0x00000055ff557221 */ /* 0x000fc60000000000 */
[----:B------:R-:W-:Y:S01]  /*55b0*/  ISETP.NE.AND.EX P0, PT, RZ, c[0x0][0xb8c], PT, P0 ;  /* 0x0002e300ff007a0c */ /* 0x000fe20003f05300 */
[-C--:B------:R-:W-:Y:S01]  /*55c0*/  FFMA R25, R36, R85.reuse, R25 ;  /* 0x0000005524197223 */ /* 0x080fe20000000019 */
[-C--:B------:R-:W-:Y:S01]  /*55d0*/  FFMA R14, R37, R85.reuse, R14 ;  /* 0x00000055250e7223 */ /* 0x080fe2000000000e */
[-C--:B------:R-:W-:Y:S01]  /*55e0*/  FFMA R16, R35, R85.reuse, R16 ;  /* 0x0000005523107223 */ /* 0x080fe20000000010 */
[-C--:B------:R-:W-:Y:S01]  /*55f0*/  FFMA R3, R3, R85.reuse, RZ ;  /* 0x0000005503037223 */ /* 0x080fe200000000ff */
[-C--:B------:R-:W-:Y:S01]  /*5600*/  FFMA R2, R2, R85.reuse, RZ ;  /* 0x0000005502027223 */ /* 0x080fe200000000ff */
[----:B------:R-:W-:Y:S01]  /*5610*/  FFMA R0, R0, R85, RZ ;  /* 0x0000005500007223 */ /* 0x000fe200000000ff */
[----:B------:R-:W-:Y:S01]  /*5620*/  FADD R25, RZ, R25 ;  /* 0x00000019ff197221 */ /* 0x000fe20000000000 */
[----:B0-----:R-:W-:Y:S01]  /*5630*/  FADD R13, RZ, R14 ;  /* 0x0000000eff0d7221 */ /* 0x001fe20000000000 */
[----:B------:R-:W-:-:S04]  /*5640*/  FADD R17, RZ, R16 ;  /* 0x00000010ff117221 */ /* 0x000fc80000000000 */
[----:B------:R-:W-:Y:S05]  /*5650*/  @!P0 BRA `(.L_x_484) ;  /* 0x000000a000008947 */ /* 0x000fea0003800000 */
[----:B-1----:R-:W-:Y:S02]  /*5660*/  SHF.R.S32.HI R9, RZ, 0x1f, R20 ;  /* 0x0000001fff097819 */ /* 0x002fe40000011414 */
        /* <DEDUP_REMOVED lines=9> */
.L_x_484:
[----:B------:R-:W-:-:S04]  /*5700*/  ISETP.NE.U32.AND P0, PT, RZ, c[0x0][0x630], PT ;  /* 0x00018c00ff007a0c */ /* 0x000fc80003f05070 */
[----:B------:R-:W-:-:S13]  /*5710*/  ISETP.NE.AND.EX P0, PT, RZ, c[0x0][0x634], PT, P0 ;  /* 0x00018d00ff007a0c */ /* 0x000fda0003f05300 */
[----:B------:R-:W-:Y:S05]  /*5720*/  @!P0 BRA `(.L_x_485) ;  /* 0x0000009000008947 */ /* 0x000fea0003800000 */
[----:B------:R-:W-:Y:S01]  /*5730*/  MOV R15, c[0x0][0x648] ;  /* 0x00019200000f7a02 */ /* 0x000fe20000000f00 */
[----:B------:R-:W-:-:S03]  /*5740*/  IMAD R4, R55, c[0x0][0x648], RZ ;  /* 0x0001920037047a24 */ /* 0x000fc600078e02ff */
[----:B-1----:R-:W-:Y:S01]  /*5750*/  SHF.R.S32.HI R9, RZ, 0x1f, R15 ;  /* 0x0000001fff097819 */ /* 0x002fe2000001140f */
[----:B------:R-:W-:-:S04]  /*5760*/  IMAD.WIDE.U32 R14, R20, R15, c[0x0][0x630] ;  /* 0x00018c00140e7625 */ /* 0x000fc800078e000f */
[----:B------:R-:W-:-:S05]  /*5770*/  IMAD R9, R20, R9, R4 ;  /* 0x0000000914097224 */ /* 0x000fca00078e0204 */
[----:B------:R-:W-:-:S05]  /*5780*/  IADD3 R15, R9, R15, RZ ;  /* 0x0000000f090f7210 */ /* 0x000fca0007ffe0ff */
[----:B------:R0:W-:Y:S04]  /*5790*/  RED.E.ADD.F32.FTZ.RN.STRONG.GPU [R14.64], R25 ;  /* 0x000000190e00798e */ /* 0x0001e8000c10e7a0 */
[----:B------:R0:W-:Y:S04]  /*57a0*/  RED.E.ADD.F32.FTZ.RN.STRONG.GPU [R14.64+0x4], R13 ;  /* 0x0000040d0e00798e */ /* 0x0001e8000c10e7a0 */
[----:B------:R0:W-:Y:S02]  /*57b0*/  RED.E.ADD.F32.FTZ.RN.STRONG.GPU [R14.64+0x8], R17 ;  /* 0x000008110e00798e */ /* 0x0001e4000c10e7a0 */
.L_x_485:
[----:B------:R-:W-:Y:S01]  /*57c0*/  ISETP.GE.AND P0, PT, R51, RZ, PT ;  /* 0x000000ff3300720c */ /* 0x000fe20003f06270 */
[----:B------:R-:W-:Y:S01]  /*57d0*/  FMUL R26, R41, R41 ;  /* 0x00000029291a7220 */ /* 0x000fe20000400000 */
[C---:B------:R-:W-:Y:S01]  /*57e0*/  FMUL R30, R39.reuse, R39 ;  /* 0x00000027271e7220 */ /* 0x040fe20000400000 */
[-C--:B------:R-:W-:Y:S01]  /*57f0*/  FMUL R28, R39, R41.reuse ;  /* 0x00000029271c7220 */ /* 0x080fe20000400000 */
[----:B------:R-:W-:Y:S01]  /*5800*/  FSEL R31, R42, RZ, P0 ;  /* 0x000000ff2a1f7208 */ /* 0x000fe20000000000 */
[CC--:B0-----:R-:W-:Y:S01]  /*5810*/  FMUL R25, R40.reuse, R40.reuse ;  /* 0x0000002828197220 */ /* 0x0c1fe20000400000 */
[----:B------:R-:W-:Y:S01]  /*5820*/  FSEL R27, R43, RZ, P0 ;  /* 0x000000ff2b1b7208 */ /* 0x000fe20000000000 */
[-C--:B------:R-:W-:Y:S01]  /*5830*/  FMUL R14, R40, R41.reuse ;  /* 0x00000029280e7220 */ /* 0x080fe20000400000 */
[----:B------:R-:W-:Y:S01]  /*5840*/  FSEL R16, R44, RZ, P0 ;  /* 0x000000ff2c107208 */ /* 0x000fe20000000000 */
[C---:B------:R-:W-:Y:S01]  /*5850*/  FMUL R17, R39.reuse, R40 ;  /* 0x0000002827117220 */ /* 0x040fe20000400000 */
[-C--:B-1----:R-:W-:Y:S01]  /*5860*/  FMUL R9, R39, R46.reuse ;  /* 0x0000002e27097220 */ /* 0x082fe20000400000 */
[CC--:B------:R-:W-:Y:S01]  /*5870*/  FMUL R24, R41.reuse, R46.reuse ;  /* 0x0000002e29187220 */ /* 0x0c0fe20000400000 */
[----:B------:R-:W-:Y:S01]  /*5880*/  FMUL R15, R40, R46 ;  /* 0x0000002e280f7220 */ /* 0x000fe20000400000 */
[----:B------:R-:W-:Y:S01]  /*5890*/  FMUL R4, R50, R41 ;  /* 0x0000002932047220 */ /* 0x000fe20000400000 */
[CC--:B------:R-:W-:Y:S01]  /*58a0*/  FMUL R18, R48.reuse, R40.reuse ;  /* 0x0000002830127220 */ /* 0x0c0fe20000400000 */
[C---:B------:R-:W-:Y:S01]  /*58b0*/  FMUL R22, R48.reuse, R39 ;  /* 0x0000002730167220 */ /* 0x040fe20000400000 */
[-C--:B------:R-:W-:Y:S01]  /*58c0*/  FMUL R35, R48, R41.reuse ;  /* 0x0000002930237220 */ /* 0x080fe20000400000 */
[----:B------:R-:W-:Y:S01]  /*58d0*/  FFMA R37, R41, R41, R26 ;  /* 0x0000002929257223 */ /* 0x000fe2000000001a */
[C---:B------:R-:W-:Y:S01]  /*58e0*/  FFMA R63, R39.reuse, R39, R30 ;  /* 0x00000027273f7223 */ /* 0x040fe2000000001e */
[C---:B------:R-:W-:Y:S01]  /*58f0*/  FFMA R58, R39.reuse, R41, R28 ;  /* 0x00000029273a7223 */ /* 0x040fe2000000001c */
[----:B------:R-:W-:Y:S01]  /*5900*/  FMUL R57, R50, R39 ;  /* 0x0000002732397220 */ /* 0x000fe20000400000 */
[C---:B------:R-:W-:Y:S01]  /*5910*/  FMUL R13, R52.reuse, R40 ;  /* 0x00000028340d7220 */ /* 0x040fe20000400000 */
[C---:B------:R-:W-:Y:S01]  /*5920*/  FMUL R19, R52.reuse, R41 ;  /* 0x0000002934137220 */ /* 0x040fe20000400000 */
[----:B------:R-:W-:Y:S01]  /*5930*/  FMUL R23, R52, R39 ;  /* 0x0000002734177220 */ /* 0x000fe20000400000 */
[----:B------:R-:W-:Y:S01]  /*5940*/  FMUL R48, R48, R46 ;  /* 0x0000002e30307220 */ /* 0x000fe20000400000 */
[CC--:B------:R-:W-:Y:S01]  /*5950*/  FFMA R61, R40.reuse, R40.reuse, R25 ;  /* 0x00000028283d7223 */ /* 0x0c0fe20000000019 */
[----:B------:R-:W-:Y:S01]  /*5960*/  FFMA R36, R40, R41, R14 ;  /* 0x0000002928247223 */ /* 0x000fe2000000000e */
[C---:B------:R-:W-:Y:S01]  /*5970*/  FFMA R59, R39.reuse, R40, R17 ;  /* 0x00000028273b7223 */ /* 0x040fe20000000011 */
[-C--:B------:R-:W-:Y:S01]  /*5980*/  FFMA R33, R39, R46.reuse, R9 ;  /* 0x0000002e27217223 */ /* 0x080fe20000000009 */
[----:B------:R-:W-:Y:S01]  /*5990*/  FFMA R44, R41, R46, R24 ;  /* 0x0000002e292c7223 */ /* 0x000fe20000000018 */
[C---:B------:R-:W-:Y:S01]  /*59a0*/  FMUL R28, R16.reuse, R39 ;  /* 0x00000027101c7220 */ /* 0x040fe20000400000 */
[-C--:B------:R-:W-:Y:S01]  /*59b0*/  FMUL R26, R16, R41.reuse ;  /* 0x00000029101a7220 */ /* 0x080fe20000400000 */
[----:B------:R-:W-:Y:S01]  /*59c0*/  FMUL R29, R31, R41 ;  /* 0x000000291f1d7220 */ /* 0x000fe20000400000 */
[C---:B------:R-:W-:Y:S01]  /*59d0*/  FMUL R30, R27.reuse, R39 ;  /* 0x000000271b1e7220 */ /* 0x040fe20000400000 */
[-C--:B------:R-:W-:Y:S01]  /*59e0*/  FMUL R45, R50, R40.reuse ;  /* 0x00000028322d7220 */ /* 0x080fe20000400000 */
[-C--:B------:R-:W-:Y:S01]  /*59f0*/  FMUL R25, R16, R40.reuse ;  /* 0x0000002810197220 */ /* 0x080fe20000400000 */
[C---:B------:R-:W-:Y:S01]  /*5a00*/  FMUL R41, R27.reuse, R41 ;  /* 0x000000291b297220 */ /* 0x040fe20000400000 */
[-C--:B------:R-:W-:Y:S01]  /*5a10*/  FMUL R32, R27, R40.reuse ;  /* 0x000000281b207220 */ /* 0x080fe20000400000 */
[C---:B------:R-:W-:Y:S01]  /*5a20*/  FMUL R42, R31.reuse, R40 ;  /* 0x000000281f2a7220 */ /* 0x040fe20000400000 */
[----:B------:R-:W-:Y:S01]  /*5a30*/  FMUL R39, R31, R39 ;  /* 0x000000271f277220 */ /* 0x000fe20000400000 */
[-C--:B------:R-:W-:Y:S01]  /*5a40*/  FMUL R50, R50, R46.reuse ;  /* 0x0000002e32327220 */ /* 0x080fe20000400000 */
[-C--:B------:R-:W-:Y:S01]  /*5a50*/  FMUL R52, R52, R46.reuse ;  /* 0x0000002e34347220 */ /* 0x080fe20000400000 */
[-C--:B------:R-:W-:Y:S01]  /*5a60*/  FFMA R43, R40, R46.reuse, R15 ;  /* 0x0000002e282b7223 */ /* 0x080fe2000000000f */
[-C--:B------:R-:W-:Y:S01]  /*5a70*/  FMUL R16, R16, R46.reuse ;  /* 0x0000002e10107220 */ /* 0x080fe20000400000 */
[-C--:B------:R-:W-:Y:S01]  /*5a80*/  FMUL R27, R27, R46.reuse ;  /* 0x0000002e1b1b7220 */ /* 0x080fe20000400000 */
[-C--:B------:R-:W-:Y:S01]  /*5a90*/  FMUL R31, R31, R46.reuse ;  /* 0x0000002e1f1f7220 */ /* 0x080fe20000400000 */
[----:B------:R-:W-:Y:S01]  /*5aa0*/  FMUL R46, R46, R46 ;  /* 0x0000002e2e2e7220 */ /* 0x000fe20000400000 */
[----:B------:R-:W-:Y:S01]  /*5ab0*/  FADD R15, R4, R4 ;  /* 0x00000004040f7221 */ /* 0x000fe20000000000 */
[----:B------:R-:W-:Y:S01]  /*5ac0*/  FADD R13, R13, R13 ;  /* 0x0000000d0d0d7221 */ /* 0x000fe20000000000 */
[----:B------:R-:W-:Y:S01]  /*5ad0*/  FADD R4, R48, R48 ;  /* 0x0000003030047221 */ /* 0x000fe20000000000 */
[----:B------:R-:W-:Y:S01]  /*5ae0*/  FADD R24, R45, R45 ;  /* 0x0000002d2d187221 */ /* 0x000fe20000000000 */
[----:B------:R-:W-:Y:S01]  /*5af0*/  FFMA R17, R46, 2, R37 ;  /* 0x400000002e117823 */ /* 0x000fe20000000025 */
[--C-:B------:R-:W-:Y:S01]  /*5b00*/  FADD R37, -R13, R15.reuse ;  /* 0x0000000f0d257221 */ /* 0x100fe20000000100 */
[----:B------:R-:W-:Y:S01]  /*5b10*/  FADD R40, R4, R15 ;  /* 0x0000000f04287221 */ /* 0x000fe20000000000 */
[C-C-:B------:R-:W-:Y:S01]  /*5b20*/  FADD R15, R33.reuse, R36.reuse ;  /* 0x00000024210f7221 */ /* 0x140fe20000000000 */
[----:B------:R-:W-:Y:S01]  /*5b30*/  FADD R62, R33, -R36 ;  /* 0x80000024213e7221 */ /* 0x000fe20000000000 */
[----:B------:R-:W-:Y:S01]  /*5b40*/  FADD R34, R22, R22 ;  /* 0x0000001616227221 */ /* 0x000fe20000000000 */
[----:B------:R-:W-:Y:S01]  /*5b50*/  FFMA R33, R19, 2, R24 ;  /* 0x4000000013217823 */ /* 0x000fe20000000018 */
[----:B------:R-:W-:Y:S01]  /*5b60*/  FADD R9, -R4, R13 ;  /* 0x0000000d04097221 */ /* 0x000fe20000000100 */
[C-C-:B------:R-:W-:Y:S01]  /*5b70*/  FADD R4, R43.reuse, -R58.reuse ;  /* 0x8000003a2b047221 */ /* 0x140fe20000000000 */
[----:B------:R-:W-:Y:S01]  /*5b80*/  FADD R13, R43, R58 ;  /* 0x0000003a2b0d7221 */ /* 0x000fe20000000000 */
[--C-:B------:R-:W-:Y:S01]  /*5b90*/  FADD R36, R24, R34.reuse ;  /* 0x0000002218247221 */ /* 0x100fe20000000000 */
[----:B------:R-:W-:Y:S01]  /*5ba0*/  FFMA R58, R22, 4, R33 ;  /* 0x40800000163a7823 */ /* 0x000fe20000000021 */
[----:B------:R-:W-:Y:S01]  /*5bb0*/  FFMA R34, R19, 2, R34 ;  /* 0x4000000013227823 */ /* 0x000fe20000000022 */
[C---:B------:R-:W-:Y:S01]  /*5bc0*/  FADD R22, R50.reuse, R50 ;  /* 0x0000003232167221 */ /* 0x040fe20000000000 */
[----:B------:R-:W-:Y:S01]  /*5bd0*/  FMUL R50, R50, 4 ;  /* 0x4080000032327820 */ /* 0x000fe20000400000 */
[C---:B------:R-:W-:Y:S01]  /*5be0*/  FFMA R14, R46.reuse, 2, R61 ;  /* 0x400000002e0e7823 */ /* 0x040fe2000000003d */
[----:B------:R-:W-:Y:S01]  /*5bf0*/  FFMA R64, R46, 2, R63 ;  /* 0x400000002e407823 */ /* 0x000fe2000000003f */
[----:B------:R-:W-:Y:S01]  /*5c00*/  FFMA R45, R45, 4, R34 ;  /* 0x408000002d2d7823 */ /* 0x000fe20000000022 */
[----:B------:R-:W-:Y:S01]  /*5c10*/  FFMA R46, R19, 4, R36 ;  /* 0x40800000132e7823 */ /* 0x000fe20000000024 */
[----:B------:R-:W-:Y:S01]  /*5c20*/  FADD R33, R18, R18 ;  /* 0x0000001212217221 */ /* 0x000fe20000000000 */
[----:B------:R-:W-:Y:S01]  /*5c30*/  FADD R35, R35, R35 ;  /* 0x0000002323237221 */ /* 0x000fe20000000000 */
[----:B------:R-:W-:Y:S01]  /*5c40*/  FFMA R50, R23, 2, R50 ;  /* 0x4000000017327823 */ /* 0x000fe20000000032 */
[----:B------:R-:W-:Y:S01]  /*5c50*/  FADD R34, RZ, -R0 ;  /* 0x80000000ff227221 */ /* 0x000fe20000000000 */
[----:B------:R-:W-:Y:S01]  /*5c60*/  FADD R19, R57, R57 ;  /* 0x0000003939137221 */ /* 0x000fe20000000000 */
[----:B------:R-:W-:Y:S01]  /*5c70*/  FADD R18, R52, R52 ;  /* 0x0000003434127221 */ /* 0x000fe20000000000 */
[C-C-:B------:R-:W-:Y:S01]  /*5c80*/  FADD R63, R44.reuse, R59.reuse ;  /* 0x0000003b2c3f7221 */ /* 0x140fe20000000000 */
[----:B------:R-:W-:Y:S01]  /*5c90*/  FADD R65, R44, -R59 ;  /* 0x8000003b2c417221 */ /* 0x000fe20000000000 */
[----:B------:R-:W-:Y:S01]  /*5ca0*/  FFMA R44, R23, 2, R22 ;  /* 0x40000000172c7823 */ /* 0x000fe20000000016 */
[----:B------:R-:W-:Y:S01]  /*5cb0*/  FFMA R24, R52, 4, R33 ;  /* 0x4080000034187823 */ /* 0x000fe20000000021 */
[----:B------:R-:W-:Y:S01]  /*5cc0*/  FADD R22, R22, -R35 ;  /* 0x8000002316167221 */ /* 0x000fe20000000000 */
[----:B------:R-:W-:Y:S01]  /*5cd0*/  FADD R61, -R35, R50 ;  /* 0x00000032233d7221 */ /* 0x000fe20000000100 */
[----:B------:R-:W-:Y:S01]  /*5ce0*/  FADD R23, R34, R79 ;  /* 0x0000004f22177221 */ /* 0x000fe20000000000 */
[C---:B------:R-:W-:Y:S01]  /*5cf0*/  FADD R59, R18.reuse, R33 ;  /* 0x00000021123b7221 */ /* 0x040fe20000000000 */
[----:B------:R-:W-:Y:S01]  /*5d00*/  FADD R52, R18, -R19 ;  /* 0x8000001312347221 */ /* 0x000fe20000000000 */
[----:B------:R-:W-:Y:S01]  /*5d10*/  FADD R41, R41, R41 ;  /* 0x0000002929297221 */ /* 0x000fe20000000000 */
[----:B------:R-:W-:Y:S01]  /*5d20*/  FADD R35, R42, R42 ;  /* 0x0000002a2a237221 */ /* 0x000fe20000000000 */
[----:B------:R-:W-:Y:S01]  /*5d30*/  FADD R34, R16, R16 ;  /* 0x0000001010227221 */ /* 0x000fe20000000000 */
[----:B------:R-:W-:Y:S01]  /*5d40*/  FADD R18, RZ, -R3 ;  /* 0x80000003ff127221 */ /* 0x000fe20000000000 */
[----:B------:R-:W-:Y:S01]  /*5d50*/  FADD R60, -R19, R24 ;  /* 0x00000018133c7221 */ /* 0x000fe20000000100 */
[----:B------:R-:W-:Y:S01]  /*5d60*/  FFMA R24, R48, 4, R37 ;  /* 0x4080000030187823 */ /* 0x000fe20000000025 */
[----:B------:R-:W-:Y:S01]  /*5d70*/  FADD R19, -R34, R35 ;  /* 0x0000002322137221 */ /* 0x000fe20000000100 */
[----:B------:R-:W-:Y:S01]  /*5d80*/  FADD R43, -R35, R41 ;  /* 0x00000029232b7221 */ /* 0x000fe20000000100 */
[----:B------:R-:W-:Y:S01]  /*5d90*/  FADD R36, RZ, -R2 ;  /* 0x80000002ff247221 */ /* 0x000fe20000000000 */
[----:B------:R-:W-:Y:S01]  /*5da0*/  FADD R33, R18, R83 ;  /* 0x0000005312217221 */ /* 0x000fe20000000000 */
[----:B------:R-:W-:Y:S01]  /*5db0*/  FADD R37, R34, R41 ;  /* 0x0000002922257221 */ /* 0x000fe20000000000 */
[----:B------:R-:W-:Y:S01]  /*5dc0*/  FADD R35, R29, R29 ;  /* 0x0000001d1d237221 */ /* 0x000fe20000000000 */
[----:B------:R-:W-:Y:S01]  /*5dd0*/  FADD R18, RZ, -R83 ;  /* 0x80000053ff127221 */ /* 0x000fe20000000000 */
[----:B------:R-:W-:Y:S01]  /*5de0*/  FADD R34, R32, R32 ;  /* 0x0000002020227221 */ /* 0x000fe20000000000 */
[----:B------:R-:W-:Y:S01]  /*5df0*/  FADD R48, R36, R81 ;  /* 0x0000005124307221 */ /* 0x000fe20000000000 */
[----:B------:R-:W-:Y:S01]  /*5e00*/  FMUL R57, R33, R40 ;  /* 0x0000002821397220 */ /* 0x000fe20000400000 */
[----:B------:R-:W-:Y:S01]  /*5e10*/  FFMA R35, R28, 2, R35 ;  /* 0x400000001c237823 */ /* 0x000fe20000000023 */
[----:B------:R-:W-:Y:S01]  /*5e20*/  FADD R79, RZ, -R79 ;  /* 0x8000004fff4f7221 */ /* 0x000fe20000000000 */
[-C--:B------:R-:W-:Y:S01]  /*5e30*/  FMUL R36, R62, R18.reuse ;  /* 0x000000123e247220 */ /* 0x080fe20000400000 */
[----:B------:R-:W-:Y:S01]  /*5e40*/  FFMA R41, R29, 2, R34 ;  /* 0x400000001d297823 */ /* 0x000fe20000000022 */
[----:B------:R-:W-:Y:S01]  /*5e50*/  FFMA R50, R48, R45, R57 ;  /* 0x0000002d30327223 */ /* 0x000fe20000000039 */
[----:B------:R-:W-:Y:S01]  /*5e60*/  FFMA R35, R32, 4, R35 ;  /* 0x4080000020237823 */ /* 0x000fe20000000023 */
[----:B------:R-:W-:Y:S01]  /*5e70*/  FFMA R45, R63, R79, -R36 ;  /* 0x0000004f3f2d7223 */ /* 0x000fe20000000824 */
[C---:B------:R-:W-:Y:S01]  /*5e80*/  FFMA R32, R28.reuse, 4, R41 ;  /* 0x408000001c207823 */ /* 0x040fe20000000029 */
[----:B------:R-:W-:Y:S01]  /*5e90*/  FFMA R36, R28, 2, R34 ;  /* 0x400000001c247823 */ /* 0x000fe20000000022 */
[----:B------:R-:W-:Y:S01]  /*5ea0*/  FADD R41, R30, R30 ;  /* 0x0000001e1e297221 */ /* 0x000fe20000000000 */
[C---:B------:R-:W-:Y:S01]  /*5eb0*/  FMUL R30, R31.reuse, 4 ;  /* 0x408000001f1e7820 */ /* 0x040fe20000400000 */
[----:B------:R-:W-:Y:S01]  /*5ec0*/  FADD R28, R31, R31 ;  /* 0x0000001f1f1c7221 */ /* 0x000fe20000000000 */
[----:B------:R-:W-:Y:S01]  /*5ed0*/  FADD R31, R26, R26 ;  /* 0x0000001a1a1f7221 */ /* 0x000fe20000000000 */
[C---:B------:R-:W-:Y:S01]  /*5ee0*/  FADD R26, R27.reuse, R27 ;  /* 0x0000001b1b1a7221 */ /* 0x040fe20000000000 */
[----:B------:R-:W-:Y:S01]  /*5ef0*/  FMUL R34, R27, 4 ;  /* 0x408000001b227820 */ /* 0x000fe20000400000 */
[C---:B------:R-:W-:Y:S01]  /*5f00*/  FFMA R30, R25.reuse, 2, R30 ;  /* 0x40000000191e7823 */ /* 0x040fe2000000001e */
[----:B------:R-:W-:Y:S01]  /*5f10*/  FFMA R27, R25, 2, R28 ;  /* 0x40000000191b7823 */ /* 0x000fe2000000001c */
[----:B------:R-:W-:Y:S01]  /*5f20*/  FADD R25, R28, -R41 ;  /* 0x800000291c197221 */ /* 0x000fe20000000000 */
[C---:B------:R-:W-:Y:S01]  /*5f30*/  FFMA R34, R39.reuse, 2, R34 ;  /* 0x4000000027227823 */ /* 0x040fe20000000022 */
[----:B------:R-:W-:Y:S01]  /*5f40*/  FFMA R28, R39, 2, R26 ;  /* 0x40000000271c7823 */ /* 0x000fe2000000001a */
[-C--:B------:R-:W-:Y:S01]  /*5f50*/  FMUL R39, R46, R33.reuse ;  /* 0x000000212e277220 */ /* 0x080fe20000400000 */
[----:B------:R-:W-:Y:S01]  /*5f60*/  FMUL R40, R62, R33 ;  /* 0x000000213e287220 */ /* 0x000fe20000400000 */
[----:B------:R-:W-:Y:S01]  /*5f70*/  FADD R41, -R41, R30 ;  /* 0x0000001e29297221 */ /* 0x000fe20000000100 */
[----:B------:R-:W-:Y:S01]  /*5f80*/  FADD R14, R14, -1 ;  /* 0xbf8000000e0e7421 */ /* 0x000fe20000000000 */
[-C--:B------:R-:W-:Y:S01]  /*5f90*/  FFMA R44, R44, R23.reuse, R39 ;  /* 0x000000172c2c7223 */ /* 0x080fe20000000027 */
[----:B------:R-:W-:Y:S01]  /*5fa0*/  FADD R39, R17, -1 ;  /* 0xbf80000011277421 */ /* 0x000fe20000000000 */
[----:B------:R-:W-:Y:S01]  /*5fb0*/  FFMA R57, R63, R23, -R40 ;  /* 0x000000173f397223 */ /* 0x000fe20000000828 */
[----:B------:R-:W-:Y:S01]  /*5fc0*/  FADD R40, RZ, -R81 ;  /* 0x80000051ff287221 */ /* 0x000fe20000000000 */
[----:B------:R-:W-:Y:S01]  /*5fd0*/  FFMA R43, R16, 4, R43 ;  /* 0x40800000102b7823 */ /* 0x000fe2000000002b */
[----:B------:R-:W-:Y:S01]  /*5fe0*/  FMUL R30, R48, R61 ;  /* 0x0000003d301e7220 */ /* 0x000fe20000400000 */
[----:B------:R-:W-:Y:S01]  /*5ff0*/  FADD R26, R26, -R31 ;  /* 0x8000001f1a1a7221 */ /* 0x000fe20000000000 */
[----:B------:R-:W-:Y:S01]  /*6000*/  FADD R34, -R31, R34 ;  /* 0x000000221f227221 */ /* 0x000fe20000000100 */
[----:B------:R-:W-:Y:S01]  /*6010*/  FMUL R16, R39, R18 ;  /* 0x0000001227107220 */ /* 0x000fe20000400000 */
[----:B------:R-:W-:Y:S01]  /*6020*/  FFMA R29, R29, 4, R36 ;  /* 0x408000001d1d7823 */ /* 0x000fe20000000024 */
[----:B------:R-:W-:Y:S01]  /*6030*/  FMUL R31, R23, R58 ;  /* 0x0000003a171f7220 */ /* 0x000fe20000400000 */
[C---:B------:R-:W-:Y:S01]  /*6040*/  FFMA R45, R14.reuse, R40, R45 ;  /* 0x000000280e2d7223 */ /* 0x040fe2000000002d */
[----:B------:R-:W-:Y:S01]  /*6050*/  FFMA R57, R14, R48, R57 ;  /* 0x000000300e397223 */ /* 0x000fe20000000039 */
[----:B------:R-:W-:Y:S01]  /*6060*/  ISETP.NE.U32.AND P0, PT, RZ, c[0x0][0xb18], PT ;  /* 0x0002c600ff007a0c */ /* 0x000fe20003f05070 */
[----:B------:R-:W-:Y:S01]  /*6070*/  FFMA R60, R33, R60, R30 ;  /* 0x0000003c213c7223 */ /* 0x000fe2000000001e */
[----:B------:R-:W-:Y:S01]  /*6080*/  FADD R14, RZ, R18 ;  /* 0x00000012ff0e7221 */ /* 0x000fe20000000000 */
[----:B------:R-:W-:Y:S01]  /*6090*/  FFMA R30, R15, R40, R16 ;  /* 0x000000280f1e7223 */ /* 0x000fe20000000010 */
[C---:B------:R-:W-:Y:S01]  /*60a0*/  FMUL R37, R18.reuse, R37 ;  /* 0x0000002512257220 */ /* 0x040fe20000400000 */
[----:B------:R-:W-:Y:S01]  /*60b0*/  FMUL R41, R18, R41 ;  /* 0x0000002912297220 */ /* 0x000fe20000400000 */
[----:B------:R-:W-:Y:S01]  /*60c0*/  FFMA R36, R48, R59, R31 ;  /* 0x0000003b30247223 */ /* 0x000fe2000000001f */
[----:B------:R-:W-:Y:S01]  /*60d0*/  FMUL R16, R40, R27 ;  /* 0x0000001b28107220 */ /* 0x000fe20000400000 */
[----:B------:R-:W-:Y:S01]  /*60e0*/  FMUL R29, R29, R18 ;  /* 0x000000121d1d7220 */ /* 0x000fe20000400000 */
[----:B------:R-:W-:Y:S01]  /*60f0*/  FMUL R31, R39, R33 ;  /* 0x00000021271f7220 */ /* 0x000fe20000400000 */
[----:B------:R-:W-:Y:S01]  /*6100*/  ISETP.NE.AND.EX P0, PT, RZ, c[0x0][0xb1c], PT, P0 ;  /* 0x0002c700ff007a0c */ /* 0x000fe20003f05300 */
[----:B------:R-:W-:Y:S01]  /*6110*/  FADD R63, R64, -1 ;  /* 0xbf800000403f7421 */ /* 0x000fe20000000000 */
[C---:B------:R-:W-:Y:S01]  /*6120*/  FMUL R42, R65.reuse, R40 ;  /* 0x00000028412a7220 */ /* 0x040fe20000400000 */
[-C--:B------:R-:W-:Y:S01]  /*6130*/  FMUL R62, R65, R48.reuse ;  /* 0x00000030413e7220 */ /* 0x080fe20000400000 */
[----:B------:R-:W-:Y:S01]  /*6140*/  FADD R39, R14, R33 ;  /* 0x000000210e277221 */ /* 0x000fe20000000000 */
[----:B------:R-:W-:Y:S01]  /*6150*/  FFMA R44, R9, R48, R44 ;  /* 0x00000030092c7223 */ /* 0x000fe2000000002c */
[C---:B------:R-:W-:Y:S01]  /*6160*/  FFMA R14, R40.reuse, R35, R37 ;  /* 0x00000023280e7223 */ /* 0x040fe20000000025 */
[----:B------:R-:W-:Y:S01]  /*6170*/  FFMA R34, R40, R34, R41 ;  /* 0x0000002228227223 */ /* 0x000fe20000000029 */
[----:B------:R-:W-:Y:S01]  /*6180*/  FFMA R9, R79, R32, R16 ;  /* 0x000000204f097223 */ /* 0x000fe20000000010 */
[-C--:B------:R-:W-:Y:S01]  /*6190*/  FFMA R28, R28, R79.reuse, R29 ;  /* 0x0000004f1c1c7223 */ /* 0x080fe2000000001d */
[C---:B------:R-:W-:Y:S01]  /*61a0*/  FFMA R42, R63.reuse, R79, -R42 ;  /* 0x0000004f3f2a7223 */ /* 0x040fe2000000082a */
[----:B------:R-:W-:Y:S01]  /*61b0*/  FFMA R62, R63, R23, -R62 ;  /* 0x000000173f3e7223 */ /* 0x000fe2000000083e */
[C---:B------:R-:W-:Y:S01]  /*61c0*/  FFMA R25, R79.reuse, -R25, R14 ;  /* 0x800000194f197223 */ /* 0x040fe2000000000e */
[----:B------:R-:W-:Y:S01]  /*61d0*/  FFMA R43, R79, R43, R34 ;  /* 0x0000002b4f2b7223 */ /* 0x000fe20000000022 */
[----:B------:R-:W-:Y:S01]  /*61e0*/  FFMA R31, R15, R48, R31 ;  /* 0x000000300f1f7223 */ /* 0x000fe2000000001f */
[----:B------:R-:W-:Y:S01]  /*61f0*/  FFMA R9, R18, -R26, R9 ;  /* 0x8000001a12097223 */ /* 0x000fe20000000009 */
[----:B------:R-:W-:Y:S01]  /*6200*/  FFMA R28, R19, R40, R28 ;  /* 0x00000028131c7223 */ /* 0x000fe2000000001c */
[C---:B------:R-:W-:Y:S01]  /*6210*/  FFMA R42, R13.reuse, R18, R42 ;  /* 0x000000120d2a7223 */ /* 0x040fe2000000002a */
[----:B------:R-:W-:Y:S01]  /*6220*/  FFMA R62, R13, R33, R62 ;  /* 0x000000210d3e7223 */ /* 0x000fe2000000003e */
[----:B------:R-:W-:Y:S01]  /*6230*/  FFMA R17, R23, -R52, R50 ;  /* 0x8000003417117223 */ /* 0x000fe20000000032 */
[----:B------:R-:W-:Y:S01]  /*6240*/  FADD R15, RZ, R40 ;  /* 0x00000028ff0f7221 */ /* 0x000fe20000000000 */
[----:B------:R-:W-:Y:S01]  /*6250*/  FFMA R33, R33, -R22, R36 ;  /* 0x8000001621217223 */ /* 0x000fe20000000024 */
[----:B------:R-:W-:Y:S01]  /*6260*/  FFMA R13, R23, R24, R60 ;  /* 0x00000018170d7223 */ /* 0x000fe2000000003c */
[----:B------:R-:W-:Y:S01]  /*6270*/  FADD R10, R25, R10 ;  /* 0x0000000a190a7221 */ /* 0x000fe20000000000 */
[----:B------:R-:W-:Y:S01]  /*6280*/  FADD R12, R43, R12 ;  /* 0x0000000c2b0c7221 */ /* 0x000fe20000000000 */
[----:B------:R-:W-:Y:S01]  /*6290*/  FADD R22, RZ, R79 ;  /* 0x0000004fff167221 */ /* 0x000fe20000000000 */
[C---:B------:R-:W-:Y:S01]  /*62a0*/  FFMA R31, -R4.reuse, R23, R31 ;  /* 0x00000017041f7223 */ /* 0x040fe2000000011f */
[----:B------:R-:W-:Y:S01]  /*62b0*/  FFMA R30, -R4, R79, R30 ;  /* 0x0000004f041e7223 */ /* 0x000fe2000000011e */
[----:B------:R-:W-:Y:S01]  /*62c0*/  FADD R8, R9, R8 ;  /* 0x0000000809087221 */ /* 0x000fe20000000000 */
        /* <DEDUP_REMOVED lines=24> */
.L_x_486:
        /* <DEDUP_REMOVED lines=12> */
.L_x_487:
[----:B------:R-:W-:Y:S01]  /*6510*/  BSSY B2, `(.L_x_488) ;  /* 0x000003f000027945 */ /* 0x000fe20003800000 */
[----:B------:R-:W-:Y:S05]  /*6520*/  @!P2 BRA `(.L_x_489) ;  /* 0x000003d00000a947 */ /* 0x000fea0003800000 */
[----:B------:R-:W-:Y:S01]  /*6530*/  ISETP.NE.U32.AND P0, PT, RZ, c[0x0][0x868], PT ;  /* 0x00021a00ff007a0c */ /* 0x000fe20003f05070 */
[----:B------:R-:W-:Y:S01]  /*6540*/  FADD R39, RZ, R39 ;  /* 0x00000027ff277221 */ /* 0x000fe20000000000 */
[----:B0-----:R-:W-:Y:S01]  /*6550*/  FADD R17, RZ, R46 ;  /* 0x0000002eff117221 */ /* 0x001fe20000000000 */
[----:B------:R-:W-:Y:S01]  /*6560*/  FADD R19, RZ, R22 ;  /* 0x00000016ff137221 */ /* 0x000fe20000000000 */
[----:B------:R-:W-:Y:S01]  /*6570*/  ISETP.NE.AND.EX P0, PT, RZ, c[0x0][0x86c], PT, P0 ;  /* 0x00021b00ff007a0c */ /* 0x000fe20003f05300 */
[----:B------:R-:W-:Y:S01]  /*6580*/  FADD R23, RZ, R44 ;  /* 0x0000002cff177221 */ /* 0x000fe20000000000 */
[----:B------:R-:W-:Y:S01]  /*6590*/  FADD R25, RZ, R10 ;  /* 0x0000000aff197221 */ /* 0x000fe20000000000 */
[----:B------:R-:W-:Y:S01]  /*65a0*/  FADD R33, RZ, R33 ;  /* 0x00000021ff217221 */ /* 0x000fe20000000000 */
[----:B------:R-:W-:-:S09]  /*65b0*/  FADD R27, RZ, R12 ;  /* 0x0000000cff1b7221 */ /* 0x000fd20000000000 */
        /* <DEDUP_REMOVED lines=8> */
[----:B------:R0:W-:Y:S01]  /*6640*/  RED.E.ADD.F32.FTZ.RN.STRONG.GPU [R8.64+0x8], R15 ;  /* 0x0000080f0800798e */ /* 0x0001e2000c10e7a0 */
[----:B------:R-:W-:Y:S05]  /*6650*/  BRA `(.L_x_491) ;  /* 0x000000b000007947 */ /* 0x000fea0003800000 */
.L_x_490:
        /* <DEDUP_REMOVED lines=10> */
[----:B------:R0:W-:Y:S02]  /*6700*/  RED.E.ADD.F32.FTZ.RN.STRONG.GPU [R8.64+0x8], R15 ;  /* 0x0000080f0800798e */ /* 0x0001e4000c10e7a0 */
.L_x_491:
        /* <DEDUP_REMOVED lines=16> */
.L_x_492:
        /* <DEDUP_REMOVED lines=15> */
.L_x_489:
[----:B------:R-:W-:Y:S05]  /*6900*/  BSYNC B2 ;  /* 0x0000000000027941 */ /* 0x000fea0003800000 */
.L_x_488:
[----:B------:R-:W-:Y:S01]  /*6910*/  ISETP.NE.U32.AND P0, PT, RZ, c[0x0][0x718], PT ;  /* 0x0001c600ff007a0c */ /* 0x000fe20003f05070 */
[----:B0-----:R-:W-:Y:S01]  /*6920*/  FADD R9, RZ, R7 ;  /* 0x00000007ff097221 */ /* 0x001fe20000000000 */
[----:B------:R-:W-:Y:S01]  /*6930*/  FADD R11, RZ, R6 ;  /* 0x00000006ff0b7221 */ /* 0x000fe20000000000 */
[----:B------:R-:W-:Y:S01]  /*6940*/  FADD R13, RZ, R5 ;  /* 0x00000005ff0d7221 */ /* 0x000fe20000000000 */
[----:B------:R-:W-:-:S13]  /*6950*/  ISETP.NE.AND.EX P0, PT, RZ, c[0x0][0x71c], PT, P0 ;  /* 0x0001c700ff007a0c */ /* 0x000fda0003f05300 */
        /* <DEDUP_REMOVED lines=10> */
.L_x_493:
[----:B------:R-:W-:-:S04]  /*6a00*/  ISETP.NE.U32.AND P0, PT, RZ, c[0x0][0x1c0], PT ;  /* 0x00007000ff007a0c */ /* 0x000fc80003f05070 */
[----:B------:R-:W-:-:S13]  /*6a10*/  ISETP.NE.AND.EX P0, PT, RZ, c[0x0][0x1c4], PT, P0 ;  /* 0x00007100ff007a0c */ /* 0x000fda0003f05300 */
[----:B------:R-:W-:Y:S05]  /*6a20*/  @!P0 BRA `(.L_x_494) ;  /* 0x0000008000008947 */ /* 0x000fea0003800000 */
[----:B------:R-:W-:Y:S01]  /*6a30*/  IMAD R4, R53, c[0x0][0x1d8], RZ ;  /* 0x0000760035047a24 */ /* 0x000fe200078e02ff */
[----:B------:R-:W-:-:S03]  /*6a40*/  MOV R5, c[0x0][0x1d8] ;  /* 0x0000760000057a02 */ /* 0x000fc60000000f00 */
[C---:B------:R-:W-:Y:S02]  /*6a50*/  IMAD R47, R54.reuse, R47, R4 ;  /* 0x0000002f362f7224 */ /* 0x040fe400078e0204 */
[----:B------:R-:W-:-:S05]  /*6a60*/  IMAD.WIDE.U32 R4, R54, R5, c[0x0][0x1c0] ;  /* 0x0000700036047625 */ /* 0x000fca00078e0005 */
[----:B------:R-:W-:-:S05]  /*6a70*/  IADD3 R5, R47, R5, RZ ;  /* 0x000000052f057210 */ /* 0x000fca0007ffe0ff */
[----:B------:R0:W-:Y:S04]  /*6a80*/  RED.E.ADD.F32.FTZ.RN.STRONG.GPU [R4.64], R9 ;  /* 0x000000090400798e */ /* 0x0001e8000c10e7a0 */
[----:B------:R0:W-:Y:S04]  /*6a90*/  RED.E.ADD.F32.FTZ.RN.STRONG.GPU [R4.64+0x4], R11 ;  /* 0x0000040b0400798e */ /* 0x0001e8000c10e7a0 */
[----:B------:R0:W-:Y:S02]  /*6aa0*/  RED.E.ADD.F32.FTZ.RN.STRONG.GPU [R4.64+0x8], R13 ;  /* 0x0000080d0400798e */ /* 0x0001e4000c10e7a0 */
.L_x_494:
        /* <DEDUP_REMOVED lines=12> */
.L_x_495:
[----:B------:R-:W-:-:S04]  /*6b70*/  ISETP.NE.U32.AND P0, PT, RZ, c[0x0][0x188], PT ;  /* 0x00006200ff007a0c */ /* 0x000fc80003f05070 */
[----:B------:R-:W-:-:S13]  /*6b80*/  ISETP.NE.AND.EX P0, PT, RZ, c[0x0][0x18c], PT, P0 ;  /* 0x00006300ff007a0c */ /* 0x000fda0003f05300 */
[----:B------:R-:W-:Y:S05]  /*6b90*/  @!P0 BRA `(.L_x_415) ;  /* 0x0000008000008947 */ /* 0x000fea0003800000 */
[----:B0-----:R-:W-:Y:S01]  /*6ba0*/  MOV R5, c[0x0][0x1a0] ;  /* 0x0000680000057a02 */ /* 0x001fe20000000f00 */
[----:B------:R-:W-:-:S04]  /*6bb0*/  IMAD R53, R53, c[0x0][0x1a0], RZ ;  /* 0x0000680035357a24 */ /* 0x000fc800078e02ff */
[C---:B------:R-:W-:Y:S02]  /*6bc0*/  IMAD R53, R54.reuse, R49, R53 ;  /* 0x0000003136357224 */ /* 0x040fe400078e0235 */
[----:B------:R-:W-:-:S05]  /*6bd0*/  IMAD.WIDE.U32 R4, R54, R5, c[0x0][0x188] ;  /* 0x0000620036047625 */ /* 0x000fca00078e0005 */
[----:B------:R-:W-:-:S05]  /*6be0*/  IADD3 R5, R53, R5, RZ ;  /* 0x0000000535057210 */ /* 0x000fca0007ffe0ff */
[----:B------:R0:W-:Y:S04]  /*6bf0*/  RED.E.ADD.F32.FTZ.RN.STRONG.GPU [R4.64], R3 ;  /* 0x000000030400798e */ /* 0x0001e8000c10e7a0 */
[----:B------:R0:W-:Y:S04]  /*6c00*/  RED.E.ADD.F32.FTZ.RN.STRONG.GPU [R4.64+0x4], R2 ;  /* 0x000004020400798e */ /* 0x0001e8000c10e7a0 */
[----:B------:R0:W-:Y:S02]  /*6c10*/  RED.E.ADD.F32.FTZ.RN.STRONG.GPU [R4.64+0x8], R0 ;  /* 0x000008000400798e */ /* 0x0001e4000c10e7a0 */
.L_x_415:
[----:B------:R-:W-:Y:S05]  /*6c20*/  BSYNC B0 ;  /* 0x0000000000007941 */ /* 0x000fea0003800000 */
.L_x_414:
[----:B0-----:R-:W-:-:S05]  /*6c30*/  MOV R3, c[0x0][0x0] ;  /* 0x0000000000037a02 */ /* 0x001fca0000000f00 */
[----:B------:R-:W-:-:S05]  /*6c40*/  IMAD.WIDE.U32 R20, R3, c[0x0][0xc], R20 ;  /* 0x0000030003147a25 */ /* 0x000fca00078e0014 */
[----:B------:R-:W-:-:S04]  /*6c50*/  ISETP.GE.U32.AND P0, PT, R20, c[0x0][0x178], PT ;  /* 0x00005e0014007a0c */ /* 0x000fc80003f06070 */
[----:B------:R-:W-:-:S13]  /*6c60*/  ISETP.GE.U32.AND.EX P0, PT, R21, c[0x0][0x17c], PT, P0 ;  /* 0x00005f0015007a0c */ /* 0x000fda0003f06100 */
[----:B------:R-:W-:Y:S01]  /*6c70*/  @P0 CALL.REL.NOINC `(.L_x_496) ;  /* 0x0000001000000944 */ /* 0x000fe20003c00000 */
[----:B------:R-:W-:Y:S05]  /*6c80*/  BRA `(.L_x_497) ;  /* 0xffff977000007947 */ /* 0x000fea000383ffff */
.L_x_496:
[----:B------:R-:W-:Y:S05]  /*6c90*/  BSYNC B1 ;  /* 0x0000000000017941 */ /* 0x000fea0003800000 */
.L_x_413:
[----:B------:R-:W-:Y:S05]  /*6ca0*/  EXIT ;  /* 0x000000000000794d */ /* 0x000fea0003800000 */
        .weak           $__internal_8_$__cuda_sm20_rcp_rn_f32_slowpath
        .type           $__internal_8_$__cuda_sm20_rcp_rn_f32_slowpath,@function
        .size           $__internal_8_$__cuda_sm20_rcp_rn_f32_slowpath,($__internal_9_$__cuda_sm20_sqrt_rn_f32_slowpath - $__internal_8_$__cuda_sm20_rcp_rn_f32_slowpath)
$__internal_8_$__cuda_sm20_rcp_rn_f32_slowpath:
        /* <DEDUP_REMOVED lines=15> */
.L_x_499:
        /* <DEDUP_REMOVED lines=33> */
.L_x_501:
[----:B------:R0:W1:Y:S02]  /*6fb0*/  MUFU.RCP R13, R12 ;  /* 0x0000000c000d7308 */ /* 0x0000640000001000 */
.L_x_500:
[----:B------:R-:W-:Y:S05]  /*6fc0*/  BSYNC B6 ;  /* 0x0000000000067941 */ /* 0x000fea0003800000 */
.L_x_498:
[----:B-1----:R-:W-:Y:S02]  /*6fd0*/  MOV R11, R13 ;  /* 0x0000000d000b7202 */ /* 0x002fe40000000f00 */
[----:B0-----:R-:W-:Y:S02]  /*6fe0*/  MOV R12, R95 ;  /* 0x0000005f000c7202 */ /* 0x001fe40000000f00 */
[----:B------:R-:W-:-:S04]  /*6ff0*/  MOV R13, 0x0 ;  /* 0x00000000000d7802 */ /* 0x000fc80000000f00 */
[----:B------:R-:W-:Y:S05]  /*7000*/  RET.REL.NODEC R12 `(my_solve_particle_shape_contacts_cuda_kernel_backward) ;  /* 0xffff8ff00c007950 */ /* 0x000fea0003c3ffff */
        .weak           $__internal_9_$__cuda_sm20_sqrt_rn_f32_slowpath
        .type           $__internal_9_$__cuda_sm20_sqrt_rn_f32_slowpath,@function
        .size           $__internal_9_$__cuda_sm20_sqrt_rn_f32_slowpath,($__internal_10_$__cuda_sm3x_div_rn_noftz_f32_slowpath - $__internal_9_$__cuda_sm20_sqrt_rn_f32_slowpath)
$__internal_9_$__cuda_sm20_sqrt_rn_f32_slowpath:
[----:B------:R-:W-:-:S13]  /*7010*/  LOP3.LUT P0, RZ, R15, 0x7fffffff, RZ, 0xc0, !PT ;  /* 0x7fffffff0fff7812 */ /* 0x000fda000780c0ff */
[----:B------:R-:W-:Y:S05]  /*7020*/  @!P0 BRA `(.L_x_502) ;  /* 0x0000011000008947 */ /* 0x000fea0003800000 */
[----:B------:R-:W-:Y:S02]  /*7030*/  FSETP.GEU.FTZ.AND P0, PT, R15, RZ, PT ;  /* 0x000000ff0f00720b */ /* 0x000fe40003f1e000 */
[----:B------:R-:W-:-:S11]  /*7040*/  MOV R14, R15 ;  /* 0x0000000f000e7202 */ /* 0x000fd60000000f00 */
        /* <DEDUP_REMOVED lines=15> */
.L_x_502:
[----:B------:R-:W-:Y:S02]  /*7140*/  MOV R88, R15 ;  /* 0x0000000f00587202 */ /* 0x000fe40000000f00 */
[----:B------:R-:W-:Y:S02]  /*7150*/  MOV R14, R79 ;  /* 0x0000004f000e7202 */ /* 0x000fe40000000f00 */
[----:B------:R-:W-:-:S04]  /*7160*/  MOV R15, 0x0 ;  /* 0x00000000000f7802 */ /* 0x000fc80000000f00 */
[----:B------:R-:W-:Y:S05]  /*7170*/  RET.REL.NODEC R14 `(my_solve_particle_shape_contacts_cuda_kernel_backward) ;  /* 0xffff8e800e007950 */ /* 0x000fea0003c3ffff */
        .weak           $__internal_10_$__cuda_sm3x_div_rn_noftz_f32_slowpath
        .type           $__internal_10_$__cuda_sm3x_div_rn_noftz_f32_slowpath,@function
        .size           $__internal_10_$__cuda_sm3x_div_rn_noftz_f32_slowpath,(.L_x_1244 - $__internal_10_$__cuda_sm3x_div_rn_noftz_f32_slowpath)
$__internal_10_$__cuda_sm3x_div_rn_noftz_f32_slowpath:
        /* <DEDUP_REMOVED lines=34> */
.L_x_504:
[----:B------:R-:W-:Y:S01]  /*73a0*/  LEA R99, R19, 0xc0800000, 0x17 ;  /* 0xc080000013637811 */ /* 0x000fe200078eb8ff */
[----:B------:R-:W-:Y:S01]  /*73b0*/  BSSY B5, `(.L_x_509) ;  /* 0x0000036000057945 */ /* 0x000fe20003800000 */
[----:B------:R-:W-:Y:S02]  /*73c0*/  IADD3 R98, R98, -0x7f, RZ ;  /* 0xffffff8162627810 */ /* 0x000fe40007ffe0ff */
[----:B------:R-:W-:-:S03]  /*73d0*/  IADD3 R100, -R99, R18, RZ ;  /* 0x0000001263647210 */ /* 0x000fc60007ffe1ff */
[----:B------:R-:W-:Y:S01]  /*73e0*/  IMAD R17, R98, -0x800000, R17 ;  /* 0xff80000062117824 */ /* 0x000fe200078e0211 */
[----:B------:R-:W0:Y:S01]  /*73f0*/  MUFU.RCP R18, R100 ;  /* 0x0000006400127308 */ /* 0x000e220000001000 */
[----:B------:R-:W-:-:S04]  /*7400*/  FADD.FTZ R102, -R100, -RZ ;  /* 0x800000ff64667221 */ /* 0x000fc80000010100 */
        /* <DEDUP_REMOVED lines=23> */
[C---:B------:R-:W-:Y:S02]  /*7580*/  ISETP.NE.AND P4, PT, R98.reuse, RZ, PT ;  /* 0x000000ff6200720c */ /* 0x040fe40003f85270 */
[----:B------:R-:W-:Y:S02]  /*7590*/  ISETP.NE.AND P1, PT, R98, RZ, PT ;  /* 0x000000ff6200720c */ /* 0x000fe40003f25270 */
[----:B------:R-:W-:Y:S01]  /*75a0*/  LOP3.LUT R96, R19, 0x7fffff, RZ, 0xc0, !PT ;  /* 0x007fffff13607812 */ /* 0x000fe200078ec0ff */
[CCC-:B------:R-:W-:Y:S01]  /*75b0*/  FFMA.RP R19, R18.reuse, R102.reuse, R99.reuse ;  /* 0x0000006612137223 */ /* 0x1c0fe20000008063 */
[----:B------:R-:W-:Y:S01]  /*75c0*/  FFMA.RM R18, R18, R102, R99 ;  /* 0x0000006612127223 */ /* 0x000fe20000004063 */
[----:B------:R-:W-:Y:S02]  /*75d0*/  IADD3 R99, R98, 0x20, RZ ;  /* 0x0000002062637810 */ /* 0x000fe40007ffe0ff */
[----:B------:R-:W-:-:S02]  /*75e0*/  LOP3.LUT R96, R96, 0x800000, RZ, 0xfc, !PT ;  /* 0x0080000060607812 */ /* 0x000fc400078efcff */
[----:B------:R-:W-:Y:S02]  /*75f0*/  IADD3 R98, -R98, RZ, RZ ;  /* 0x000000ff62627210 */ /* 0x000fe40007ffe1ff */
[----:B------:R-:W-:Y:S02]  /*7600*/  SHF.L.U32 R99, R96, R99, RZ ;  /* 0x0000006360637219 */ /* 0x000fe400000006ff */
[----:B------:R-:W-:Y:S02]  /*7610*/  FSETP.NEU.FTZ.AND P0, PT, R19, R18, PT ;  /* 0x000000121300720b */ /* 0x000fe40003f1d000 */
[----:B------:R-:W-:Y:S02]  /*7620*/  SEL R19, R98, RZ, P4 ;  /* 0x000000ff62137207 */ /* 0x000fe40002000000 */
[----:B------:R-:W-:Y:S02]  /*7630*/  ISETP.NE.AND P1, PT, R99, RZ, P1 ;  /* 0x000000ff6300720c */ /* 0x000fe40000f25270 */
[----:B------:R-:W-:-:S02]  /*7640*/  SHF.R.U32.HI R19, RZ, R19, R96 ;  /* 0x00000013ff137219 */ /* 0x000fc40000011660 */
[----:B------:R-:W-:Y:S02]  /*7650*/  PLOP3.LUT P0, PT, P0, P1, PT, 0xa8, 0x0 ;  /* 0x000000000000781c */ /* 0x000fe40000703570 */
[----:B------:R-:W-:Y:S02]  /*7660*/  SHF.R.U32.HI R99, RZ, 0x1, R19 ;  /* 0x00000001ff637819 */ /* 0x000fe40000011613 */
[----:B------:R-:W-:-:S04]  /*7670*/  SEL R18, RZ, 0x1, !P0 ;  /* 0x00000001ff127807 */ /* 0x000fc80004000000 */
[----:B------:R-:W-:-:S04]  /*7680*/  LOP3.LUT R18, R18, 0x1, R99, 0xf8, !PT ;  /* 0x0000000112127812 */ /* 0x000fc800078ef863 */
[----:B------:R-:W-:-:S04]  /*7690*/  LOP3.LUT R18, R18, R19, RZ, 0xc0, !PT ;  /* 0x0000001312127212 */ /* 0x000fc800078ec0ff */
[----:B------:R-:W-:-:S04]  /*76a0*/  IADD3 R18, R99, R18, RZ ;  /* 0x0000001263127210 */ /* 0x000fc80007ffe0ff */
[----:B------:R-:W-:Y:S01]  /*76b0*/  LOP3.LUT R17, R18, R17, RZ, 0xfc, !PT ;  /* 0x0000001112117212 */ /* 0x000fe200078efcff */
[----:B------:R-:W-:Y:S05]  /*76c0*/  BRA `(.L_x_512) ;  /* 0x0000004000007947 */ /* 0x000fea0003800000 */
.L_x_511:
[----:B------:R-:W-:-:S04]  /*76d0*/  LOP3.LUT R17, R17, 0x80000000, RZ, 0xc0, !PT ;  /* 0x8000000011117812 */ /* 0x000fc800078ec0ff */
[----:B------:R-:W-:Y:S01]  /*76e0*/  LOP3.LUT R17, R17, 0x7f800000, RZ, 0xfc, !PT ;  /* 0x7f80000011117812 */ /* 0x000fe200078efcff */
[----:B------:R-:W-:Y:S05]  /*76f0*/  BRA `(.L_x_512) ;  /* 0x0000001000007947 */ /* 0x000fea0003800000 */
.L_x_510:
[----:B------:R-:W-:Y:S02]  /*7700*/  LEA R17, R96, R17, 0x17 ;  /* 0x0000001160117211 */ /* 0x000fe400078eb8ff */
.L_x_512:
[----:B------:R-:W-:Y:S05]  /*7710*/  BSYNC B5 ;  /* 0x0000000000057941 */ /* 0x000fea0003800000 */
.L_x_509:
[----:B------:R-:W-:Y:S05]  /*7720*/  BRA `(.L_x_513) ;  /* 0x0000008000007947 */ /* 0x000fea0003800000 */
.L_x_508:
[----:B------:R-:W-:-:S04]  /*7730*/  LOP3.LUT R17, R18, 0x80000000, R17, 0x48, !PT ;  /* 0x8000000012117812 */ /* 0x000fc800078e4811 */
[----:B------:R-:W-:Y:S01]  /*7740*/  LOP3.LUT R17, R17, 0x7f800000, RZ, 0xfc, !PT ;  /* 0x7f80000011117812 */ /* 0x000fe200078efcff */
[----:B------:R-:W-:Y:S05]  /*7750*/  BRA `(.L_x_513) ;  /* 0x0000005000007947 */ /* 0x000fea0003800000 */
.L_x_507:
[----:B------:R-:W-:Y:S01]  /*7760*/  LOP3.LUT R17, R18, 0x80000000, R17, 0x48, !PT ;  /* 0x8000000012117812 */ /* 0x000fe200078e4811 */
[----:B------:R-:W-:Y:S05]  /*7770*/  BRA `(.L_x_513) ;  /* 0x0000003000007947 */ /* 0x000fea0003800000 */
.L_x_506:
[----:B------:R-:W0:Y:S01]  /*7780*/  MUFU.RSQ R17, -QNAN ;  /* 0xffc0000000117908 */ /* 0x000e220000001400 */
[----:B------:R-:W-:Y:S05]  /*7790*/  BRA `(.L_x_513) ;  /* 0x0000001000007947 */ /* 0x000fea0003800000 */
.L_x_505:
[----:B------:R-:W-:Y:S02]  /*77a0*/  FADD.FTZ R17, R17, R18 ;  /* 0x0000001211117221 */ /* 0x000fe40000010000 */
.L_x_513:
[----:B------:R-:W-:Y:S05]  /*77b0*/  BSYNC B4 ;  /* 0x0000000000047941 */ /* 0x000fea0003800000 */
.L_x_503:
[----:B------:R-:W-:Y:S02]  /*77c0*/  MOV R18, R94 ;  /* 0x0000005e00127202 */ /* 0x000fe40000000f00 */
[----:B------:R-:W-:-:S04]  /*77d0*/  MOV R19, 0x0 ;  /* 0x0000000000137802 */ /* 0x000fc80000000f00 */
[----:B------:R-:W-:Y:S05]  /*77e0*/  RET.REL.NODEC R18 `(my_solve_particle_shape_contacts_cuda_kernel_backward) ;  /* 0xffff881012007950 */ /* 0x000fea0003c3ffff */
.L_x_514:
        /* <DEDUP_REMOVED lines=9> */
.L_x_1244:


//--------------------- .text.my_solve_particle_shape_contacts_cuda_kernel_forward --------------------------
	.section	.text.my_solve_particle_shape_contacts_cuda_kernel_forward,"ax",@progbits
	.sectioninfo	@"SHI_REGISTERS=40"
	.align	128
        .global         my_solve_particle_shape_contacts_cuda_kernel_forward
        .type           my_solve_particle_shape_contacts_cuda_kernel_forward,@function
        .size           my_solve_particle_shape_contacts_cuda_kernel_forward,(.L_x_1246 - my_solve_particle_shape_contacts_cuda_kernel_forward)
        .other          my_solve_particle_shape_contacts_cuda_kernel_forward,@"STO_CUDA_ENTRY STV_DEFAULT"
my_solve_particle_shape_contacts_cuda_kernel_forward:
.text.my_solve_particle_shape_contacts_cuda_kernel_forward:
        /* <DEDUP_REMOVED lines=8> */
[----:B------:R-:W-:Y:S01]  /*0080*/  MOV R0, R2 ;  /* 0x0000000200007202 */ /* 0x000fe20000000f00 */
        /* <DEDUP_REMOVED lines=17> */
.L_x_538:
[----:B------:R-:W-:Y:S02]  /*01a0*/  MOV R4, c[0x0][0x510] ;  /* 0x0001440000047a02 */ /* 0x000fe40000000f00 */
[----:B0-----:R-:W-:-:S05]  /*01b0*/  MOV R5, c[0x0][0x514] ;  /* 0x0001450000057a02 */ /* 0x001fca0000000f00 */
[----:B------:R-:W2:Y:S01]  /*01c0*/  LDG.E R4, [R4.64] ;  /* 0x0000001004047981 */ /* 0x000ea2000c1e1900 */
[----:B------:R-:W-:Y:S01]  /*01d0*/  YIELD ;  /* 0x0000000000007946 */ /* 0x000fe20003800000 */
[----:B--2---:R-:W-:-:S04]  /*01e0*/  IMNMX R7, R4, c[0x0][0x660], PT ;  /* 0x0001980004077a17 */ /* 0x004fc80003800200 */
[----:B------:R-:W-:-:S13]  /*01f0*/  ISETP.GT.AND P0, PT, R7, R0, PT ;  /* 0x000000000700720c */ /* 0x000fda0003f04270 */
[----:B------:R-:W-:Y:S05]  /*0200*/  @!P0 EXIT ;  /* 0x000000000000894d */ /* 0x000fea0003800000 */
[----:B------:R-:W-:Y:S01]  /*0210*/  SHF.R.S32.HI R19, RZ, 0x1f, R0 ;  /* 0x0000001fff137819 */ /* 0x000fe20000011400 */
[----:B------:R-:W-:Y:S01]  /*0220*/  ULDC UR4, c[0x0][0x568] ;  /* 0x00015a0000047ab9 */ /* 0x000fe20000000800 */
[----:B------:R-:W-:Y:S01]  /*0230*/  MOV R5, c[0x0][0x568] ;  /* 0x00015a0000057a02 */ /* 0x000fe20000000f00 */
[----:B------:R-:W-:Y:S02]  /*0240*/  USHF.R.S32.HI UR4, URZ, 0x1f, UR4 ;  /* 0x0000001f3f047899 */ /* 0x000fe40008011404 */
[----:B------:R-:W-:Y:S02]  /*0250*/  IMAD R7, R19, c[0x0][0x568], RZ ;  /* 0x00015a0013077a24 */ /* 0x000fe400078e02ff */
[----:B------:R-:W-:-:S04]  /*0260*/  IMAD.WIDE.U32 R4, R0, R5, c[0x0][0x548] ;  /* 0x0001520000047625 */ /* 0x000fc800078e0005 */
[----:B------:R-:W-:Y:S01]  /*0270*/  IMAD R7, R0, UR4, R7 ;  /* 0x0000000400077c24 */ /* 0x000fe2000f8e0207 */
[----:B------:R-:W-:-:S04]  /*0280*/  MOV R8, R4 ;  /* 0x0000000400087202 */ /* 0x000fc80000000f00 */
[----:B------:R-:W-:-:S05]  /*0290*/  IADD3 R9, R5, R7, RZ ;  /* 0x0000000705097210 */ /* 0x000fca0007ffe0ff */
[----:B------:R0:W2:Y:S01]  /*02a0*/  LDG.E R2, [R8.64] ;  /* 0x0000001008027981 */ /* 0x0000a2000c1e1900 */
[----:B------:R-:W-:Y:S01]  /*02b0*/  ULDC UR4, c[0x0][0x5a0] ;  /* 0x0001680000047ab9 */ /* 0x000fe20000000800 */
[----:B------:R-:W-:Y:S01]  /*02c0*/  MOV R7, c[0x0][0x5a0] ;  /* 0x0001680000077a02 */ /* 0x000fe20000000f00 */
[----:B------:R-:W-:Y:S01]  /*02d0*/  USHF.R.S32.HI UR4, URZ, 0x1f, UR4 ;  /* 0x0000001f3f047899 */ /* 0x000fe20008011404 */
[----:B------:R-:W-:-:S03]  /*02e0*/  IMAD R5, R19, c[0x0][0x5a0], RZ ;  /* 0x0001680013057a24 */ /* 0x000fc600078e02ff */
[----:B------:R-:W-:Y:S01]  /*02f0*/  IMAD.WIDE.U32 R6, R0, R7, c[0x0][0x580] ;  /* 0x0001600000067625 */ /* 0x000fe200078e0007 */
[----:B0-----:R-:W-:-:S03]  /*0300*/  MOV R9, c[0x0][0x280] ;  /* 0x0000a00000097a02 */ /* 0x001fc60000000f00 */
[----:B------:R-:W-:Y:S01]  /*0310*/  IMAD R5, R0, UR4, R5 ;  /* 0x0000000400057c24 */ /* 0x000fe2000f8e0205 */
[----:B------:R-:W-:Y:S02]  /*0320*/  ULDC UR4, c[0x0][0x280] ;  /* 0x0000a00000047ab9 */ /* 0x000fe40000000800 */
[----:B------:R-:W-:Y:S02]  /*0330*/  USHF.R.S32.HI UR4, URZ, 0x1f, UR4 ;  /* 0x0000001f3f047899 */ /* 0x000fe40008011404 */
        /* <DEDUP_REMOVED lines=9> */
[----:B------:R-:W-:Y:S01]  /*03d0*/  ULDC UR4, c[0x0][0x3d0] ;  /* 0x0000f40000047ab9 */ /* 0x000fe20000000800 */
[----:B---3--:R-:W-:Y:S01]  /*03e0*/  SHF.R.S32.HI R37, RZ, 0x1f, R18 ;  /* 0x0000001fff257819 */ /* 0x008fe20000011412 */
[----:B------:R-:W-:Y:S01]  /*03f0*/  USHF.R.S32.HI UR4, URZ, 0x1f, UR4 ;  /* 0x0000001f3f047899 */ /* 0x000fe20008011404 */
[----:B------:R-:W-:-:S03]  /*0400*/  MOV R9, c[0x0][0x3d0] ;  /* 0x0000f40000097a02 */ /* 0x000fc60000000f00 */
[----:B------:R-:W-:Y:S02]  /*0410*/  IMAD R5, R37, c[0x0][0x3d0], RZ ;  /* 0x0000f40025057a24 */ /* 0x000fe400078e02ff */
[----:B------:R-:W-:-:S04]  /*0420*/  IMAD.WIDE.U32 R6, R18, R9, c[0x0][0x3b0] ;  /* 0x0000ec0012067625 */ /* 0x000fc800078e0009 */
[----:B------:R-:W-:-:S05]  /*0430*/  IMAD R5, R18, UR4, R5 ;  /* 0x0000000412057c24 */ /* 0x000fca000f8e0205 */
[----:B------:R-:W-:Y:S02]  /*0440*/  IADD3 R9, R7, R5, RZ ;  /* 0x0000000507097210 */ /* 0x000fe40007ffe0ff */
[----:B------:R-:W-:Y:S02]  /*0450*/  MOV R8, R6 ;  /* 0x0000000600087202 */ /* 0x000fe40000000f00 */
[----:B--2---:R-:W-:-:S04]  /*0460*/  LOP3.LUT R5, R10, 0x1, RZ, 0xc0, !PT ;  /* 0x000000010a057812 */ /* 0x004fc800078ec0ff */
[----:B------:R-:W-:-:S13]  /*0470*/  ISETP.NE.U32.AND P0, PT, R5, 0x1, PT ;  /* 0x000000010500780c */ /* 0x000fda0003f05070 */
[----:B------:R-:W-:Y:S05]  /*0480*/  @P0 EXIT ;  /* 0x000000000000094d */ /* 0x000fea0003800000 */
[----:B------:R0:W2:Y:S01]  /*0490*/  LDG.E R5, [R8.64] ;  /* 0x0000001008057981 */ /* 0x0000a2000c1e1900 */
[----:B------:R-:W-:Y:S01]  /*04a0*/  ULDC UR4, c[0x0][0x1a0] ;  /* 0x0000680000047ab9 */ /* 0x000fe20000000800 */
[C---:B------:R-:W-:Y:S01]  /*04b0*/  IMAD R25, R4.reuse, c[0x0][0x1a0], RZ ;  /* 0x0000680004197a24 */ /* 0x040fe200078e02ff */
[----:B------:R-:W-:Y:S01]  /*04c0*/  ULDC UR6, c[0x0][0x1d8] ;  /* 0x0000760000067ab9 */ /* 0x000fe20000000800 */
[----:B------:R-:W-:Y:S01]  /*04d0*/  IMAD R13, R4, c[0x0][0x1d8], RZ ;  /* 0x00007600040d7a24 */ /* 0x000fe200078e02ff */
[----:B------:R-:W-:Y:S01]  /*04e0*/  USHF.R.S32.HI UR4, URZ, 0x1f, UR4 ;  /* 0x0000001f3f047899 */ /* 0x000fe20008011404 */
[----:B------:R-:W-:Y:S01]  /*04f0*/  MOV R33, c[0x0][0x1a0] ;  /* 0x0000680000217a02 */ /* 0x000fe20000000f00 */
[----:B------:R-:W-:Y:S01]  /*0500*/  USHF.R.S32.HI UR6, URZ, 0x1f, UR6 ;  /* 0x0000001f3f067899 */ /* 0x000fe20008011406 */
[----:B------:R-:W-:Y:S01]  /*0510*/  MOV R15, c[0x0][0x5d8] ;  /* 0x00017600000f7a02 */ /* 0x000fe20000000f00 */
[----:B------:R-:W-:Y:S01]  /*0520*/  IMAD R29, R19, c[0x0][0x5d8], RZ ;  /* 0x00017600131d7a24 */ /* 0x000fe200078e02ff */
[----:B------:R-:W-:Y:S01]  /*0530*/  BSSY B0, `(.L_x_515) ;  /* 0x000002a000007945 */ /* 0x000fe20003800000 */
[C---:B------:R-:W-:Y:S01]  /*0540*/  IMAD R25, R2.reuse, UR4, R25 ;  /* 0x0000000402197c24 */ /* 0x040fe2000f8e0219 */
[----:B------:R-:W-:Y:S01]  /*0550*/  MOV R31, c[0x0][0x1d8] ;  /* 0x00007600001f7a02 */ /* 0x000fe20000000f00 */
[----:B------:R-:W-:Y:S01]  /*0560*/  IMAD R13, R2, UR6, R13 ;  /* 0x00000006020d7c24 */ /* 0x000fe2000f8e020d */
[----:B------:R-:W-:Y:S01]  /*0570*/  MOV R6, 0x3f800000 ;  /* 0x3f80000000067802 */ /* 0x000fe20000000f00 */
[----:B------:R-:W-:Y:S01]  /*0580*/  CS2R R20, SRZ ;  /* 0x0000000000147805 */ /* 0x000fe2000001ff00 */
[----:B------:R-:W-:Y:S01]  /*0590*/  MOV R34, RZ ;  /* 0x000000ff00227202 */ /* 0x000fe20000000f00 */
[----:B0-----:R-:W-:Y:S01]  /*05a0*/  CS2R R8, SRZ ;  /* 0x0000000000087805 */ /* 0x001fe2000001ff00 */
[----:B------:R-:W-:Y:S01]  /*05b0*/  MOV R22, RZ ;  /* 0x000000ff00167202 */ /* 0x000fe20000000f00 */
[----:B------:R-:W-:Y:S01]  /*05c0*/  IMAD R29, R0, UR5, R29 ;  /* 0x00000005001d7c24 */ /* 0x000fe2000f8e021d */
[----:B------:R-:W-:Y:S01]  /*05d0*/  MOV R11, RZ ;  /* 0x000000ff000b7202 */ /* 0x000fe20000000f00 */
[----:B------:R-:W-:Y:S01]  /*05e0*/  IMAD.WIDE.U32 R32, R2, R33, c[0x0][0x180] ;  /* 0x0000600002207625 */ /* 0x000fe200078e0021 */
[----:B------:R-:W-:-:S02]  /*05f0*/  MOV R12, RZ ;  /* 0x000000ff000c7202 */ /* 0x000fc40000000f00 */
[----:B------:R-:W-:Y:S01]  /*0600*/  MOV R7, RZ ;  /* 0x000000ff00077202 */ /* 0x000fe20000000f00 */
[----:B------:R-:W-:Y:S01]  /*0610*/  IMAD.WIDE.U32 R14, R0, R15, c[0x0][0x5b8] ;  /* 0x00016e00000e7625 */ /* 0x000fe200078e000f */
[----:B--2---:R-:W-:Y:S02]  /*0620*/  ISETP.GE.AND P2, PT, R5, RZ, PT ;  /* 0x000000ff0500720c */ /* 0x004fe40003f46270 */
[----:B------:R-:W-:-:S11]  /*0630*/  SHF.R.S32.HI R10, RZ, 0x1f, R5 ;  /* 0x0000001fff0a7819 */ /* 0x000fd60000011405 */
[----:B------:R-:W-:Y:S05]  /*0640*/  @!P2 BRA `(.L_x_516) ;  /* 0x000001800000a947 */ /* 0x000fea0003800000 */
[----:B------:R-:W-:Y:S01]  /*0650*/  ULDC UR4, c[0x0][0x328] ;  /* 0x0000ca0000047ab9 */ /* 0x000fe20000000800 */
[----:B------:R-:W-:Y:S01]  /*0660*/  MOV R16, c[0x0][0x2b8] ;  /* 0x0000ae0000107a02 */ /* 0x000fe20000000f00 */
[----:B------:R-:W-:Y:S01]  /*0670*/  ULDC UR6, c[0x0][0x2b8] ;  /* 0x0000ae0000067ab9 */ /* 0x000fe20000000800 */
[----:B------:R-:W-:Y:S01]  /*0680*/  MOV R26, c[0x0][0x328] ;  /* 0x0000ca00001a7a02 */ /* 0x000fe20000000f00 */
[----:B------:R-:W-:Y:S01]  /*0690*/  USHF.R.S32.HI UR6, URZ, 0x1f, UR6 ;  /* 0x0000001f3f067899 */ /* 0x000fe20008011406 */
[C---:B------:R-:W-:Y:S01]  /*06a0*/  IMAD R6, R10.reuse, c[0x0][0x2b8], RZ ;  /* 0x0000ae000a067a24 */ /* 0x040fe200078e02ff */
[----:B------:R-:W-:Y:S01]  /*06b0*/  USHF.R.S32.HI UR4, URZ, 0x1f, UR4 ;  /* 0x0000001f3f047899 */ /* 0x000fe20008011404 */
[----:B------:R-:W-:Y:S02]  /*06c0*/  IMAD R8, R10, c[0x0][0x328], RZ ;  /* 0x0000ca000a087a24 */ /* 0x000fe400078e02ff */
[----:B------:R-:W-:-:S04]  /*06d0*/  IMAD.WIDE.U32 R16, R5, R16, c[0x0][0x298] ;  /* 0x0000a60005107625 */ /* 0x000fc800078e0010 */
[----:B------:R-:W-:-:S04]  /*06e0*/  IMAD.WIDE.U32 R26, R5, R26, c[0x0][0x308] ;  /* 0x0000c200051a7625 */ /* 0x000fc800078e001a */
[C---:B------:R-:W-:Y:S02]  /*06f0*/  IMAD R7, R5.reuse, UR6, R6 ;  /* 0x0000000605077c24 */ /* 0x040fe4000f8e0206 */
[----:B------:R-:W-:-:S03]  /*0700*/  IMAD R9, R5, UR4, R8 ;  /* 0x0000000405097c24 */ /* 0x000fc6000f8e0208 */
[----:B------:R-:W-:Y:S02]  /*0710*/  IADD3 R17, R17, R7, RZ ;  /* 0x0000000711117210 */ /* 0x000fe40007ffe0ff */
[----:B------:R-:W-:-:S03]  /*0720*/  IADD3 R27, R27, R9, RZ ;  /* 0x000000091b1b7210 */ /* 0x000fc60007ffe0ff */
        /* <DEDUP_REMOVED lines=10> */
.L_x_516:
[----:B------:R-:W-:Y:S05]  /*07d0*/  BSYNC B0 ;  /* 0x0000000000007941 */ /* 0x000fea0003800000 */
.L_x_515:
[----:B0-----:R-:W-:Y:S01]  /*07e0*/  IMAD.WIDE.U32 R16, R2, R31, c[0x0][0x1b8] ;  /* 0x00006e0002107625 */ /* 0x001fe200078e001f */
[----:B-----5:R-:W-:-:S02]  /*07f0*/  FSEL R22, R22, RZ, P2 ;  /* 0x000000ff16167208 */ /* 0x020fc40001000000 */
[----:B------:R-:W-:Y:S02]  /*0800*/  FSEL R34, R34, RZ, P2 ;  /* 0x000000ff22227208 */ /* 0x000fe40001000000 */
[----:B------:R-:W-:Y:S01]  /*0810*/  IADD3 R17, R17, R13, RZ ;  /* 0x0000000d11117210 */ /* 0x000fe20007ffe0ff */
[-C--:B------:R-:W-:Y:S01]  /*0820*/  FMUL R13, R22, R8.reuse ;  /* 0x00000008160d7220 */ /* 0x080fe20000400000 */
[----:B------:R-:W-:Y:S02]  /*0830*/  FSEL R36, R11, RZ, P2 ;  /* 0x000000ff0b247208 */ /* 0x000fe40001000000 */
[----:B------:R-:W-:Y:S01]  /*0840*/  IADD3 R33, R33, R25, RZ ;  /* 0x0000001921217210 */ /* 0x000fe20007ffe0ff */
[----:B------:R-:W-:Y:S01]  /*0850*/  FFMA R13, R34, R7, R13 ;  /* 0x00000007220d7223 */ /* 0x000fe2000000000d */
[----:B------:R-:W-:Y:S01]  /*0860*/  FADD R11, R6, R6 ;  /* 0x00000006060b7221 */ /* 0x000fe20000000000 */
[----:B------:R-:W-:Y:S01]  /*0870*/  IADD3 R15, R15, R29, RZ ;  /* 0x0000001d0f0f7210 */ /* 0x000fe20007ffe0ff */
[----:B------:R-:W-:Y:S01]  /*0880*/  FMUL R31, R34, R8 ;  /* 0x00000008221f7220 */ /* 0x000fe20000400000 */
[----:B------:R-:W-:Y:S01]  /*0890*/  FFMA R13, R36, R9, R13 ;  /* 0x00000009240d7223 */ /* 0x000fe2000000000d */
[----:B------:R0:W2:Y:S03]  /*08a0*/  LDG.E R29, [R32.64] ;  /* 0x00000010201d7981 */ /* 0x0000a6000c1e1900 */
[----:B------:R-:W-:Y:S01]  /*08b0*/  FADD R35, R13, R13 ;  /* 0x0000000d0d237221 */ /* 0x000fe20000000000 */
[----:B------:R0:W3:Y:S01]  /*08c0*/  LDG.E R30, [R32.64+0x4] ;  /* 0x00000410201e7981 */ /* 0x0000e2000c1e1900 */
[----:B------:R-:W-:-:S02]  /*08d0*/  FFMA R11, R11, R6, -1 ;  /* 0xbf8000000b0b7423 */ /* 0x000fc40000000006 */
[-C--:B------:R-:W-:Y:S01]  /*08e0*/  FMUL R27, R35, R7.reuse ;  /* 0x00000007231b7220 */ /* 0x080fe20000400000 */
[----:B------:R0:W4:Y:S01]  /*08f0*/  LDG.E R28, [R32.64+0x8] ;  /* 0x00000810201c7981 */ /* 0x000122000c1e1900 */
[----:B------:R-:W-:-:S03]  /*0900*/  FFMA R31, R22, R7, -R31 ;  /* 0x00000007161f7223 */ /* 0x000fc6000000081f */
[----:B------:R1:W5:Y:S04]  /*0910*/  LDG.E R26, [R16.64] ;  /* 0x00000010101a7981 */ /* 0x000368000c1e1900 */
[----:B------:R1:W5:Y:S01]  /*0920*/  LDG.E R25, [R16.64+0x4] ;  /* 0x0000041010197981 */ /* 0x000362000c1e1900 */
[----:B0-----:R-:W-:Y:S01]  /*0930*/  FMUL R32, R35, R8 ;  /* 0x0000000823207220 */ /* 0x001fe20000400000 */
[C---:B------:R-:W-:Y:S02]  /*0940*/  FFMA R33, R11.reuse, R34, R27 ;  /* 0x000000220b217223 */ /* 0x040fe4000000001b */
[----:B------:R1:W5:Y:S01]  /*0950*/  LDG.E R24, [R16.64+0x8] ;  /* 0x0000081010187981 */ /* 0x000362000c1e1900 */
[----:B------:R-:W-:Y:S01]  /*0960*/  FMUL R13, R36, R7 ;  /* 0x00000007240d7220 */ /* 0x000fe20000400000 */
[----:B------:R-:W-:Y:S01]  /*0970*/  FFMA R27, R11, R22, R32 ;  /* 0x000000160b1b7223 */ /* 0x000fe20000000020 */
[-C--:B------:R-:W-:Y:S01]  /*0980*/  FMUL R22, R22, R9.reuse ;  /* 0x0000000916167220 */ /* 0x080fe20000400000 */
[----:B------:R-:W2:Y:S01]  /*0990*/  LDG.E R32, [R14.64] ;  /* 0x000000100e207981 */ /* 0x000ea2000c1e1900 */
[----:B------:R-:W-:-:S03]  /*09a0*/  FFMA R13, R34, R9, -R13 ;  /* 0x00000009220d7223 */ /* 0x000fc6000000080d */
[----:B------:R-:W2:Y:S01]  /*09b0*/  LDG.E R34, [R14.64+0x8] ;  /* 0x000008100e227981 */ /* 0x000ea2000c1e1900 */
[----:B-1----:R-:W-:Y:S01]  /*09c0*/  FMUL R16, R35, R9 ;  /* 0x0000000923107220 */ /* 0x002fe20000400000 */
[----:B------:R-:W-:-:S03]  /*09d0*/  FFMA R17, R36, R8, -R22 ;  /* 0x0000000824117223 */ /* 0x000fc60000000816 */
[----:B------:R-:W-:Y:S02]  /*09e0*/  FFMA R22, R11, R36, R16 ;  /* 0x000000240b167223 */ /* 0x000fe40000000010 */
[----:B------:R-:W2:Y:S01]  /*09f0*/  LDG.E R16, [R14.64+0x4] ;  /* 0x000004100e107981 */ /* 0x000ea2000c1e1900 */
[----:B------:R-:W-:-:S04]  /*0a00*/  FMUL R36, R17, R6 ;  /* 0x0000000611247220 */ /* 0x000fc80000400000 */
[----:B------:R-:W-:Y:S01]  /*0a10*/  FFMA R33, R36, 2, R33 ;  /* 0x4000000024217823 */ /* 0x000fe20000000021 */
[----:B------:R-:W-:-:S04]  /*0a20*/  FMUL R36, R13, R6 ;  /* 0x000000060d247220 */ /* 0x000fc80000400000 */
[----:B------:R-:W-:Y:S01]  /*0a30*/  FFMA R27, R36, 2, R27 ;  /* 0x40000000241b7823 */ /* 0x000fe2000000001b */
[----:B------:R-:W-:-:S04]  /*0a40*/  FMUL R31, R31, R6 ;  /* 0x000000061f1f7220 */ /* 0x000fc80000400000 */
[----:B------:R-:W-:Y:S01]  /*0a50*/  FFMA R22, R31, 2, R22 ;  /* 0x400000001f167823 */ /* 0x000fe20000000016 */
[----:B--2---:R-:W-:-:S04]  /*0a60*/  FMUL R17, R16, R8 ;  /* 0x0000000810117220 */ /* 0x004fc80000400000 */
[----:B------:R-:W-:Y:S01]  /*0a70*/  FFMA R17, R32, R7, R17 ;  /* 0x0000000720117223 */ /* 0x000fe20000000011 */
[----:B------:R-:W-:-:S03]  /*0a80*/  FMUL R13, R16, R9 ;  /* 0x00000009100d7220 */ /* 0x000fc60000400000 */
[C---:B------:R-:W-:Y:S01]  /*0a90*/  FFMA R17, R34.reuse, R9, R17 ;  /* 0x0000000922117223 */ /* 0x040fe20000000011 */
[----:B------:R-:W-:-:S03]  /*0aa0*/  FFMA R13, R34, R8, -R13 ;  /* 0x00000008220d7223 */ /* 0x000fc6000000080d */
[----:B------:R-:W-:Y:S01]  /*0ab0*/  FADD R36, R17, R17 ;  /* 0x0000001111247221 */ /* 0x000fe20000000000 */
[----:B------:R-:W-:-:S03]  /*0ac0*/  FMUL R15, R13, R6 ;  /* 0x000000060d0f7220 */ /* 0x000fc60000400000 */
[----:B------:R-:W-:-:S04]  /*0ad0*/  FMUL R14, R36, R7 ;  /* 0x00000007240e7220 */ /* 0x000fc80000400000 */
[----:B------:R-:W-:-:S04]  /*0ae0*/  FFMA R13, R11, R32, R14 ;  /* 0x000000200b0d7223 */ /* 0x000fc8000000000e */
[----:B------:R-:W-:Y:S01]  /*0af0*/  FFMA R13, R15, 2, R13 ;  /* 0x400000000f0d7823 */ /* 0x000fe2000000000d */
[----:B------:R-:W-:Y:S01]  /*0b00*/  FMUL R15, R34, R7 ;  /* 0x00000007220f7220 */ /* 0x000fe20000400000 */
[----:B------:R-:W-:-:S03]  /*0b10*/  FMUL R14, R36, R8 ;  /* 0x00000008240e7220 */ /* 0x000fc60000400000 */
[CC--:B------:R-:W-:Y:S01]  /*0b20*/  FFMA R15, R32.reuse, R9.reuse, -R15 ;  /* 0x00000009200f7223 */ /* 0x0c0fe2000000080f */
[----:B------:R-:W-:Y:S01]  /*0b30*/  FMUL R17, R32, R8 ;  /* 0x0000000820117220 */ /* 0x000fe20000400000 */
[----:B------:R-:W-:Y:S01]  /*0b40*/  FMUL R31, R36, R9 ;  /* 0x00000009241f7220 */ /* 0x000fe20000400000 */
[----:B------:R-:W-:Y:S01]  /*0b50*/  FFMA R14, R11, R16, R14 ;  /* 0x000000100b0e7223 */ /* 0x000fe2000000000e */
[----:B------:R-:W-:Y:S01]  /*0b60*/  FMUL R15, R15, R6 ;  /* 0x000000060f0f7220 */ /* 0x000fe20000400000 */
[----:B------:R-:W-:Y:S01]  /*0b70*/  FFMA R17, R16, R7, -R17 ;  /* 0x0000000710117223 */ /* 0x000fe20000000811 */
[----:B------:R-:W-:Y:S02]  /*0b80*/  FFMA R34, R11, R34, R31 ;  /* 0x000000220b227223 */ /* 0x000fe4000000001f */
[----:B------:R-:W-:Y:S01]  /*0b90*/  FFMA R31, R15, 2, R14 ;  /* 0x400000000f1f7823 */ /* 0x000fe2000000000e */
[----:B------:R-:W-:Y:S01]  /*0ba0*/  IMAD R15, R4, c[0x0][0x248], RZ ;  /* 0x00009200040f7a24 */ /* 0x000fe200078e02ff */
[----:B------:R-:W-:Y:S01]  /*0bb0*/  MOV R14, c[0x0][0x248] ;  /* 0x00009200000e7a02 */ /* 0x000fe20000000f00 */
[----:B------:R-:W-:-:S02]  /*0bc0*/  FMUL R17, R17, R6 ;  /* 0x0000000611117220 */ /* 0x000fc40000400000 */
[C---:B------:R-:W-:Y:S02]  /*0bd0*/  IMAD R35, R2.reuse, UR9, R15 ;  /* 0x0000000902237c24 */ /* 0x040fe4000f8e020f */
[----:B------:R-:W-:Y:S01]  /*0be0*/  IMAD.WIDE.U32 R14, R2, R14, c[0x0][0x228] ;  /* 0x00008a00020e7625 */ /* 0x000fe200078e000e */
[----:B------:R-:W-:Y:S01]  /*0bf0*/  FFMA R34, R17, 2, R34 ;  /* 0x4000000011227823 */ /* 0x000fe20000000022 */
[----:B------:R-:W-:Y:S02]  /*0c00*/  MOV R16, c[0x0][0x648] ;  /* 0x0001920000107a02 */ /* 0x000fe40000000f00 */
[----:B------:R-:W-:Y:S01]  /*0c10*/  IMAD R17, R19, c[0x0][0x648], RZ ;  /* 0x0001920013117a24 */ /* 0x000fe200078e02ff */
[----:B------:R-:W-:-:S03]  /*0c20*/  IADD3 R15, R15, R35, RZ ;  /* 0x000000230f0f7210 */ /* 0x000fc60007ffe0ff */
[C---:B------:R-:W-:Y:S02]  /*0c30*/  IMAD R35, R0.reuse, UR8, R17 ;  /* 0x0000000800237c24 */ /* 0x040fe4000f8e0211 */
[----:B------:R-:W-:Y:S01]  /*0c40*/  IMAD.WIDE.U32 R16, R0, R16, c[0x0][0x628] ;  /* 0x00018a0000107625 */ /* 0x000fe200078e0010 */
[--C-:B------:R-:W-:Y:S01]  /*0c50*/  FADD R32, R33, R12.reuse ;  /* 0x0000000c21207221 */ /* 0x100fe20000000000 */
[----:B------:R0:W2:Y:S03]  /*0c60*/  LDG.E R15, [R14.64] ;  /* 0x000000100e0f7981 */ /* 0x0000a6000c1e1900 */
[----:B------:R-:W-:Y:S01]  /*0c70*/  IADD3 R17, R17, R35, RZ ;  /* 0x0000002311117210 */ /* 0x000fe20007ffe0ff */
[----:B------:R-:W-:-:S04]  /*0c80*/  FADD R33, R13, R12 ;  /* 0x0000000c0d217221 */ /* 0x000fc80000000000 */
[----:B------:R-:W2:Y:S04]  /*0c90*/  LDG.E R12, [R16.64+0x4] ;  /* 0x00000410100c7981 */ /* 0x000ea8000c1e1900 */
[----:B------:R-:W4:Y:S04]  /*0ca0*/  LDG.E R13, [R16.64] ;  /* 0x00000010100d7981 */ /* 0x000f28000c1e1900 */
[----:B0-----:R-:W4:Y:S01]  /*0cb0*/  LDG.E R14, [R16.64+0x8] ;  /* 0x00000810100e7981 */ /* 0x001f22000c1e1900 */
[----:B------:R-:W-:-:S04]  /*0cc0*/  FADD R31, R31, R20 ;  /* 0x000000141f1f7221 */ /* 0x000fc80000000000 */
[----:B---3--:R-:W-:Y:S01]  /*0cd0*/  FADD R35, R30, -R31 ;  /* 0x8000001f1e237221 */ /* 0x008fe20000000000 */
[----:B------:R-:W-:Y:S01]  /*0ce0*/  FADD R30, R29, -R33 ;  /* 0x800000211d1e7221 */ /* 0x000fe20000000000 */
[--C-:B------:R-:W-:Y:S01]  /*0cf0*/  FADD R29, R34, R21.reuse ;  /* 0x00000015221d7221 */ /* 0x100fe20000000000 */
[----:B------:R-:W-:Y:S01]  /*0d00*/  FADD R20, R27, R20 ;  /* 0x000000141b147221 */ /* 0x000fe20000000000 */
[----:B------:R-:W-:Y:S01]  /*0d10*/  FADD R22, R22, R21 ;  /* 0x0000001516167221 */ /* 0x000fe20000000000 */
[----:B--2---:R-:W-:-:S04]  /*0d20*/  FMUL R35, R35, R12 ;  /* 0x0000000c23237220 */ /* 0x004fc80000400000 */
[----:B----4-:R-:W-:Y:S01]  /*0d30*/  FFMA R30, R30, R13, R35 ;  /* 0x0000000d1e1e7223 */ /* 0x010fe20000000023 */
[----:B------:R-:W-:-:S04]  /*0d40*/  FADD R35, R28, -R29 ;  /* 0x8000001d1c237221 */ /* 0x000fc80000000000 */
[----:B------:R-:W-:-:S04]  /*0d50*/  FFMA R30, R35, R14, R30 ;  /* 0x0000000e231e7223 */ /* 0x000fc8000000001e */
[----:B------:R-:W-:-:S05]  /*0d60*/  FADD R15, R30, -R15 ;  /* 0x8000000f1e0f7221 */ /* 0x000fca0000000000 */
[----:B------:R-:W-:-:S13]  /*0d70*/  FSETP.GT.AND P0, PT, R15, c[0x0][0x504], PT ;  /* 0x000141000f007a0b */ /* 0x000fda0003f04000 */
[----:B------:R-:W-:Y:S05]  /*0d80*/  @P0 EXIT ;  /* 0x000000000000094d */ /* 0x000fea0003800000 */
[----:B------:R-:W-:Y:S01]  /*0d90*/  MOV R21, c[0x0][0x4b0] ;  /* 0x00012c0000157a02 */ /* 0x000fe20000000f00 */
[----:B------:R-:W-:Y:S01]  /*0da0*/  FADD R16, R31, -R20 ;  /* 0x800000141f107221 */ /* 0x000fe20000000000 */
[----:B------:R-:W-:Y:S01]  /*0db0*/  @P2 MOV R34, c[0x0][0x2f0] ;  /* 0x0000bc0000222a02 */ /* 0x000fe20000000f00 */
[----:B------:R-:W-:Y:S01]  /*0dc0*/  @P2 IMAD R28, R10, c[0x0][0x2f0], RZ ;  /* 0x0000bc000a1c2a24 */ /* 0x000fe200078e02ff */
[----:B------:R-:W-:Y:S01]  /*0dd0*/  SHF.R.S32.HI R27, RZ, 0x1f, R21 ;  /* 0x0000001fff1b7819 */ /* 0x000fe20000011415 */
[----:B------:R-:W-:Y:S01]  /*0de0*/  FADD R17, R33, -R32 ;  /* 0x8000002021117221 */ /* 0x000fe20000000000 */
[----:B------:R-:W-:Y:S01]  /*0df0*/  MOV R36, c[0x0][0x610] ;  /* 0x0001840000247a02 */ /* 0x000fe20000000f00 */
[----:B------:R-:W-:Y:S01]  /*0e00*/  @P2 IMAD R31, R5, UR12, R28 ;  /* 0x0000000c051f2c24 */ /* 0x000fe2000f8e021c */
[----:B------:R-:W-:Y:S01]  /*0e10*/  FADD R22, R29, -R22 ;  /* 0x800000161d167221 */ /* 0x000fe20000000000 */
[----:B------:R-:W-:Y:S01]  /*0e20*/  IMAD R20, R27, R18, RZ ;  /* 0x000000121b147224 */ /* 0x000fe200078e02ff */
[----:B------:R-:W-:Y:S01]  /*0e30*/  MOV R27, RZ ;  /* 0x000000ff001b7202 */ /* 0x000fe20000000f00 */
[----:B------:R-:W-:Y:S01]  /*0e40*/  @P2 IMAD.WIDE.U32 R34, R5, R34, c[0x0][0x2d0] ;  /* 0x0000b40005222625 */ /* 0x000fe200078e0022 */
[----:B------:R-:W-:-:S03]  /*0e50*/  CS2R R28, SRZ ;  /* 0x00000000001c7805 */ /* 0x000fc6000001ff00 */
[----:B------:R-:W-:Y:S01]  /*0e60*/  IMAD R37, R37, c[0x0][0x4b0], R20 ;  /* 0x00012c0025257a24 */ /* 0x000fe200078e0214 */
[----:B------:R-:W-:Y:S01]  /*0e70*/  @P2 IADD3 R35, R35, R31, RZ ;  /* 0x0000001f23232210 */ /* 0x000fe20007ffe0ff */
[----:B------:R-:W-:Y:S02]  /*0e80*/  IMAD R20, R19, c[0x0][0x610], RZ ;  /* 0x0001840013147a24 */ /* 0x000fe400078e02ff */
[----:B------:R-:W-:Y:S01]  /*0e90*/  IMAD.WIDE.U32 R18, R18, R21, c[0x0][0x490] ;  /* 0x0001240012127625 */ /* 0x000fe200078e0015 */
[----:B------:R-:W-:Y:S01]  /*0ea0*/  CS2R R30, SRZ ;  /* 0x00000000001e7805 */ /* 0x000fe2000001ff00 */
[----:B------:R-:W-:Y:S01]  /*0eb0*/  MOV R33, RZ ;  /* 0x000000ff00217202 */ /* 0x000fe20000000f00 */
[----:B------:R0:W2:Y:S01]  /*0ec0*/  @P2 LDG.E R27, [R34.64+0x14] ;  /* 0x00001410221b2981 */ /* 0x0000a2000c1e1900 */
[C---:B------:R-:W-:Y:S02]  /*0ed0*/  IMAD R32, R0.reuse, UR10, R20 ;  /* 0x0000000a00207c24 */ /* 0x040fe4000f8e0214 */
[----:B------:R-:W-:Y:S01]  /*0ee0*/  IMAD.WIDE.U32 R20, R0, R36, c[0x0][0x5f0] ;  /* 0x00017c0000147625 */ /* 0x000fe200078e0024 */
[----:B------:R0:W3:Y:S04]  /*0ef0*/  @P2 LDG.E R28, [R34.64+0x10] ;  /* 0x00001010221c2981 */ /* 0x0000e8000c1e1900 */
[----:B------:R-:W-:Y:S01]  /*0f00*/  IADD3 R21, R21, R32, RZ ;  /* 0x0000002015157210 */ /* 0x000fe20007ffe0ff */
[----:B------:R0:W4:Y:S04]  /*0f10*/  @P2 LDG.E R29, [R34.64+0xc] ;  /* 0x00000c10221d2981 */ /* 0x000128000c1e1900 */
[----:B------:R-:W2:Y:S04]  /*0f20*/  LDG.E R36, [R20.64+0x4] ;  /* 0x0000041014247981 */ /* 0x000ea8000c1e1900 */
[----:B------:R0:W3:Y:S04]  /*0f30*/  @P2 LDG.E R30, [R34.64+0x8] ;  /* 0x00000810221e2981 */ /* 0x0000e8000c1e1900 */
[----:B------:R0:W4:Y:S04]  /*0f40*/  @P2 LDG.E R31, [R34.64+0x4] ;  /* 0x00000410221f2981 */ /* 0x000128000c1e1900 */
[----:B------:R0:W4:Y:S01]  /*0f50*/  @P2 LDG.E R33, [R34.64] ;  /* 0x0000001022212981 */ /* 0x000122000c1e1900 */
[----:B------:R-:W-:-:S05]  /*0f60*/  IADD3 R19, R19, R37, RZ ;  /* 0x0000002513137210 */ /* 0x000fca0007ffe0ff */
[----:B------:R2:W5:Y:S04]  /*0f70*/  LDG.E R32, [R18.64] ;  /* 0x0000001012207981 */ /* 0x000568000c1e1900 */
[----:B0-----:R-:W4:Y:S04]  /*0f80*/  LDG.E R34, [R20.64] ;  /* 0x0000001014227981 */ /* 0x001f28000c1e1900 */
[----:B------:R-:W4:Y:S01]  /*0f90*/  LDG.E R35, [R20.64+0x8] ;  /* 0x0000081014237981 */ /* 0x000f22000c1e1900 */
[----:B--2---:R-:W-:Y:S01]  /*0fa0*/  FMUL R19, R36, R8 ;  /* 0x0000000824137220 */ /* 0x004fe20000400000 */
[----:B---3--:R-:W-:-:S04]  /*0fb0*/  FMUL R37, R16, R30 ;  /* 0x0000001e10257220 */ /* 0x008fc80000400000 */
[----:B----4-:R-:W-:-:S04]  /*0fc0*/  FFMA R37, R22, R31, -R37 ;  /* 0x0000001f16257223 */ /* 0x010fc80000000825 */
[----:B------:R-:W-:Y:S01]  /*0fd0*/  FADD R29, R37, R29 ;  /* 0x0000001d251d7221 */ /* 0x000fe20000000000 */
[----:B------:R-:W-:Y:S01]  /*0fe0*/  FMUL R37, R17, R31 ;  /* 0x0000001f11257220 */ /* 0x000fe20000400000 */
[----:B------:R-:W-:-:S04]  /*0ff0*/  FFMA R18, R34, R7, R19 ;  /* 0x0000000722127223 */ /* 0x000fc80000000013 */
[----:B------:R-:W-:Y:S01]  /*1000*/  FFMA R20, R35, R9, R18 ;  /* 0x0000000923147223 */ /* 0x000fe20000000012 */
[----:B------:R-:W-:-:S03]  /*1010*/  FMUL R31, R22, R33 ;  /* 0x00000021161f7220 */ /* 0x000fc60000400000 */
[----:B------:R-:W-:Y:S01]  /*1020*/  FADD R18, R20, R20 ;  /* 0x0000001414127221 */ /* 0x000fe20000000000 */
[----:B------:R-:W-:-:S03]  /*1030*/  FFMA R31, R17, R30, -R31 ;  /* 0x0000001e111f7223 */ /* 0x000fc6000000081f */
[----:B------:R-:W-:Y:S01]  /*1040*/  FMUL R20, R18, R7 ;  /* 0x0000000712147220 */ /* 0x000fe20000400000 */
[----:B------:R-:W-:Y:S01]  /*1050*/  FFMA R30, R16, R33, -R37 ;  /* 0x00000021101e7223 */ /* 0x000fe20000000825 */
[----:B------:R-:W-:Y:S02]  /*1060*/  FADD R28, R31, R28 ;  /* 0x0000001c1f1c7221 */ /* 0x000fe40000000000 */
[----:B------:R-:W-:Y:S01]  /*1070*/  FFMA R19, R11, R34, R20 ;  /* 0x000000220b137223 */ /* 0x000fe20000000014 */
[----:B------:R-:W-:Y:S01]  /*1080*/  FMUL R20, R36, R9 ;  /* 0x0000000924147220 */ /* 0x000fe20000400000 */
[----:B------:R-:W-:Y:S01]  /*1090*/  FADD R27, R30, R27 ;  /* 0x0000001b1e1b7221 */ /* 0x000fe20000000000 */
[-C--:B------:R-:W-:Y:S01]  /*10a0*/  FMUL R31, R34, R8.reuse ;  /* 0x00000008221f7220 */ /* 0x080fe20000400000 */
[-C--:B------:R-:W-:Y:S01]  /*10b0*/  FMUL R30, R18, R8.reuse ;  /* 0x00000008121e7220 */ /* 0x080fe20000400000 */
[----:B------:R-:W-:Y:S02]  /*10c0*/  FFMA R33, R35, R8, -R20 ;  /* 0x0000000823217223 */ /* 0x000fe40000000814 */
[----:B------:R-:W-:Y:S01]  /*10d0*/  FFMA R31, R36, R7, -R31 ;  /* 0x00000007241f7223 */ /* 0x000fe2000000081f */
[----:B------:R-:W-:Y:S01]  /*10e0*/  FFMA R36, R11, R36, R30 ;  /* 0x000000240b247223 */ /* 0x000fe2000000001e */
[----:B------:R-:W-:Y:S01]  /*10f0*/  FMUL R30, R33, R6 ;  /* 0x00000006211e7220 */ /* 0x000fe20000400000 */
[----:B------:R-:W-:Y:S01]  /*1100*/  FMUL R18, R18, R9 ;  /* 0x0000000912127220 */ /* 0x000fe20000400000 */
[----:B------:R-:W-:-:S02]  /*1110*/  MOV R37, c[0x0][0x210] ;  /* 0x0000840000257a02 */ /* 0x000fc40000000f00 */
[----:B------:R-:W-:Y:S01]  /*1120*/  FFMA R30, R30, 2, R19 ;  /* 0x400000001e1e7823 */ /* 0x000fe20000000013 */
[----:B------:R-:W-:Y:S01]  /*1130*/  IMAD R19, R4, c[0x0][0x210], RZ ;  /* 0x0000840004137a24 */ /* 0x000fe200078e02ff */
[----:B------:R-:W-:Y:S01]  /*1140*/  FMUL R21, R35, R7 ;  /* 0x0000000723157220 */ /* 0x000fe20000400000 */
[----:B------:R-:W-:Y:S02]  /*1150*/  FFMA R35, R11, R35, R18 ;  /* 0x000000230b237223 */ /* 0x000fe40000000012 */
[C---:B------:R-:W-:Y:S02]  /*1160*/  IMAD R33, R2.reuse, UR11, R19 ;  /* 0x0000000b02217c24 */ /* 0x040fe4000f8e0213 */
[----:B------:R-:W-:-:S05]  /*1170*/  IMAD.WIDE.U32 R18, R2, R37, c[0x0][0x1f0] ;  /* 0x00007c0002127625 */ /* 0x000fca00078e0025 */
[----:B------:R-:W-:-:S05]  /*1180*/  IADD3 R19, R19, R33, RZ ;  /* 0x0000002113137210 */ /* 0x000fca0007ffe0ff */
[----:B------:R0:W5:Y:S01]  /*1190*/  LDG.E R20, [R18.64] ;  /* 0x0000001012147981 */ /* 0x000162000c1e1900 */
[----:B------:R-:W-:Y:S01]  /*11a0*/  FFMA R21, R34, R9, -R21 ;  /* 0x0000000922157223 */ /* 0x000fe20000000815 */
[----:B------:R-:W-:-:S03]  /*11b0*/  FMUL R34, R31, R6 ;  /* 0x000000061f227220 */ /* 0x000fc60000400000 */
[----:B------:R-:W-:Y:S01]  /*11c0*/  FMUL R21, R21, R6 ;  /* 0x0000000615157220 */ /* 0x000fe20000400000 */
[----:B------:R-:W-:-:S03]  /*11d0*/  FFMA R34, R34, 2, R35 ;  /* 0x4000000022227823 */ /* 0x000fc60000000023 */
[----:B------:R-:W-:Y:S01]  /*11e0*/  FFMA R21, R21, 2, R36 ;  /* 0x4000000015157823 */ /* 0x000fe20000000024 */
[----:B------:R-:W-:Y:S01]  /*11f0*/  FADD R29, R29, R30 ;  /* 0x0000001e1d1d7221 */ /* 0x000fe20000000000 */
[----:B------:R-:W-:Y:S02]  /*1200*/  BSSY B0, `(.L_x_517) ;  /* 0x0000047000007945 */ /* 0x000fe40003800000 */
[----:B------:R-:W-:Y:S01]  /*1210*/  FADD R28, R28, R21 ;  /* 0x000000151c1c7221 */ /* 0x000fe20000000000 */
[----:B------:R-:W-:Y:S01]  /*1220*/  FADD R21, R27, R34 ;  /* 0x000000221b157221 */ /* 0x000fe20000000000 */
[----:B-----5:R-:W-:Y:S02]  /*1230*/  FADD R26, R26, -R29 ;  /* 0x8000001d1a1a7221 */ /* 0x020fe40000000000 */
[----:B------:R-:W-:Y:S01]  /*1240*/  FADD R25, R25, -R28 ;  /* 0x8000001c19197221 */ /* 0x000fe20000000000 */
[----:B------:R-:W-:Y:S01]  /*1250*/  FADD R21, R24, -R21 ;  /* 0x8000001518157221 */ /* 0x000fe20000000000 */
[----:B------:R-:W-:Y:S05]  /*1260*/  @!P2 BRA `(.L_x_518) ;  /* 0x000004000000a947 */ /* 0x000fea0003800000 */
[----:B0-----:R-:W-:Y:S01]  /*1270*/  FMUL R23, R17, R14 ;  /* 0x0000000e11177220 */ /* 0x001fe20000400000 */
[----:B------:R-:W-:Y:S01]  /*1280*/  FMUL R28, R16, R13 ;  /* 0x0000000d101c7220 */ /* 0x000fe20000400000 */
[----:B------:R-:W-:-:S02]  /*1290*/  FMUL R19, R22, R12 ;  /* 0x0000000c16137220 */ /* 0x000fc40000400000 */
[----:B------:R-:W-:Y:S01]  /*12a0*/  FFMA R34, R22, R13, -R23 ;  /* 0x0000000d16227223 */ /* 0x000fe20000000817 */
[----:B------:R-:W-:Y:S01]  /*12b0*/  FFMA R28, R17, R12, -R28 ;  /* 0x0000000c111c7223 */ /* 0x000fe2000000081c */
[----:B------:R-:W-:Y:S02]  /*12c0*/  FFMA R30, R16, R14, -R19 ;  /* 0x0000000e101e7223 */ /* 0x000fe40000000813 */
[----:B------:R-:W-:Y:S01]  /*12d0*/  FMUL R19, R34, R9 ;  /* 0x0000000922137220 */ /* 0x000fe20000400000 */
[----:B------:R-:W-:Y:S01]  /*12e0*/  FMUL R23, R28, R7 ;  /* 0x000000071c177220 */ /* 0x000fe20000400000 */
[-C--:B------:R-:W-:Y:S02]  /*12f0*/  FMUL R27, R30, R8.reuse ;  /* 0x000000081e1b7220 */ /* 0x080fe40000400000 */
[----:B------:R-:W-:Y:S01]  /*1300*/  FFMA R19, R28, R8, -R19 ;  /* 0x000000081c137223 */ /* 0x000fe20000000813 */
[----:B------:R-:W-:Y:S01]  /*1310*/  FFMA R23, R30, R9, -R23 ;  /* 0x000000091e177223 */ /* 0x000fe20000000817 */
[----:B------:R-:W-:-:S02]  /*1320*/  FFMA R29, R34, R7, -R27 ;  /* 0x00000007221d7223 */ /* 0x000fc4000000081b */
[-C--:B------:R-:W-:Y:S01]  /*1330*/  FMUL R18, R19, R6.reuse ;  /* 0x0000000613127220 */ /* 0x080fe20000400000 */
[-C--:B------:R-:W-:Y:S01]  /*1340*/  FMUL R24, R23, R6.reuse ;  /* 0x0000000617187220 */ /* 0x080fe20000400000 */
[-C--:B------:R-:W-:Y:S02]  /*1350*/  FMUL R36, R29, R6.reuse ;  /* 0x000000061d247220 */ /* 0x080fe40000400000 */
[----:B------:R-:W-:Y:S01]  /*1360*/  FFMA R27, R19, R6, R18 ;  /* 0x00000006131b7223 */ /* 0x000fe20000000012 */
[----:B------:R-:W-:Y:S01]  /*1370*/  FMUL R19, R34, R8 ;  /* 0x0000000822137220 */ /* 0x000fe20000400000 */
[-C--:B------:R-:W-:Y:S01]  /*1380*/  FFMA R24, R23, R6.reuse, R24 ;  /* 0x0000000617187223 */ /* 0x080fe20000000018 */
[----:B------:R-:W-:Y:S01]  /*1390*/  FFMA R23, R29, R6, R36 ;  /* 0x000000061d177223 */ /* 0x000fe20000000024 */
[----:B------:R-:W-:Y:S01]  /*13a0*/  IMAD R6, R10, c[0x0][0x398], RZ ;  /* 0x0000e6000a067a24 */ /* 0x000fe200078e02ff */
[----:B------:R-:W-:Y:S01]  /*13b0*/  FFMA R19, R30, R7, R19 ;  /* 0x000000071e137223 */ /* 0x000fe20000000013 */
[----:B------:R-:W-:-:S02]  /*13c0*/  MOV R18, c[0x0][0x398] ;  /* 0x0000e60000127a02 */ /* 0x000fc40000000f00 */
[C---:B------:R-:W-:Y:S01]  /*13d0*/  IMAD R29, R5.reuse, UR13, R6 ;  /* 0x0000000d051d7c24 */ /* 0x040fe2000f8e0206 */
[----:B------:R-:W-:Y:S02]  /*13e0*/  FFMA R6, R28, R9, R19 ;  /* 0x000000091c067223 */ /* 0x000fe40000000013 */
[----:B------:R-:W-:Y:S02]  /*13f0*/  IMAD.WIDE.U32 R18, R5, R18, c[0x0][0x378] ;  /* 0x0000de0005127625 */ /* 0x000fe400078e0012 */
[----:B------:R-:W-:-:S03]  /*1400*/  FADD R6, R6, R6 ;  /* 0x0000000606067221 */ /* 0x000fc60000000000 */
[----:B------:R-:W-:Y:S01]  /*1410*/  IADD3 R19, R19, R29, RZ ;  /* 0x0000001d13137210 */ /* 0x000fe20007ffe0ff */
[C---:B------:R-:W-:Y:S01]  /*1420*/  FMUL R8, R6.reuse, R8 ;  /* 0x0000000806087220 */ /* 0x040fe20000400000 */
[C---:B------:R-:W-:Y:S01]  /*1430*/  FMUL R9, R6.reuse, R9 ;  /* 0x0000000906097220 */ /* 0x040fe20000400000 */
[----:B------:R-:W-:Y:S02]  /*1440*/  FMUL R29, R6, R7 ;  /* 0x00000007061d7220 */ /* 0x000fe40000400000 */
[C---:B------:R-:W-:Y:S01]  /*1450*/  FFMA R7, R11.reuse, R34, R8 ;  /* 0x000000220b077223 */ /* 0x040fe20000000008 */
[C---:B------:R-:W-:Y:S01]  /*1460*/  FFMA R8, R11.reuse, R28, R9 ;  /* 0x0000001c0b087223 */ /* 0x040fe20000000009 */
[----:B------:R-:W-:Y:S01]  /*1470*/  FFMA R6, R11, R30, R29 ;  /* 0x0000001e0b067223 */ /* 0x000fe2000000001d */
[----:B------:R-:W2:Y:S04]  /*1480*/  LDG.E R28, [R18.64+0x10] ;  /* 0x00001010121c7981 */ /* 0x000ea8000c1e1900 */
[----:B------:R2:W3:Y:S04]  /*1490*/  LDG.E R9, [R18.64+0x4] ;  /* 0x0000041012097981 */ /* 0x0004e8000c1e1900 */
[----:B------:R2:W4:Y:S01]  /*14a0*/  LDG.E R29, [R18.64+0xc] ;  /* 0x00000c10121d7981 */ /* 0x000522000c1e1900 */
[----:B------:R-:W-:Y:S01]  /*14b0*/  FADD R24, R7, -R24 ;  /* 0x8000001807187221 */ /* 0x000fe20000000000 */
[----:B------:R-:W-:Y:S01]  /*14c0*/  FADD R36, R6, -R27 ;  /* 0x8000001b06247221 */ /* 0x000fe20000000000 */
[----:B------:R-:W-:Y:S01]  /*14d0*/  IMAD R6, R10, c[0x0][0x360], RZ ;  /* 0x0000d8000a067a24 */ /* 0x000fe200078e02ff */
[----:B------:R2:W5:Y:S01]  /*14e0*/  LDG.E R11, [R18.64] ;  /* 0x00000010120b7981 */ /* 0x000562000c1e1900 */
[----:B------:R-:W-:-:S03]  /*14f0*/  MOV R7, c[0x0][0x360] ;  /* 0x0000d80000077a02 */ /* 0x000fc60000000f00 */
[----:B------:R2:W5:Y:S04]  /*1500*/  LDG.E R31, [R18.64+0x14] ;  /* 0x00001410121f7981 */ /* 0x000568000c1e1900 */
[----:B------:R2:W5:Y:S01]  /*1510*/  LDG.E R33, [R18.64+0x1c] ;  /* 0x00001c1012217981 */ /* 0x000562000c1e1900 */
[----:B------:R-:W-:-:S03]  /*1520*/  IMAD R27, R5, UR14, R6 ;  /* 0x0000000e051b7c24 */ /* 0x000fc6000f8e0206 */
[----:B------:R2:W5:Y:S01]  /*1530*/  LDG.E R30, [R18.64+0x8] ;  /* 0x00000810121e7981 */ /* 0x000562000c1e1900 */
[----:B------:R-:W-:-:S03]  /*1540*/  IMAD.WIDE.U32 R6, R5, R7, c[0x0][0x340] ;  /* 0x0000d00005067625 */ /* 0x000fc600078e0007 */
[----:B------:R2:W5:Y:S04]  /*1550*/  LDG.E R34, [R18.64+0x18] ;  /* 0x0000181012227981 */ /* 0x000568000c1e1900 */
[----:B------:R2:W5:Y:S01]  /*1560*/  LDG.E R35, [R18.64+0x20] ;  /* 0x0000201012237981 */ /* 0x000562000c1e1900 */
[----:B------:R-:W-:-:S05]  /*1570*/  IADD3 R7, R7, R27, RZ ;  /* 0x0000001b07077210 */ /* 0x000fca0007ffe0ff */
[----:B------:R-:W5:Y:S01]  /*1580*/  LDG.E R6, [R6.64] ;  /* 0x0000001006067981 */ /* 0x000f62000c1e1900 */
[----:B------:R-:W-:Y:S01]  /*1590*/  FADD R8, R8, -R23 ;  /* 0x8000001708087221 */ /* 0x000fe20000000000 */
[C---:B--2---:R-:W-:Y:S01]  /*15a0*/  FMUL R19, R24.reuse, R28 ;  /* 0x0000001c18137220 */ /* 0x044fe20000400000 */
[----:B---3--:R-:W-:-:S03]  /*15b0*/  FMUL R18, R24, R9 ;  /* 0x0000000918127220 */ /* 0x008fc60000400000 */
[C---:B----4-:R-:W-:Y:S01]  /*15c0*/  FFMA R19, R36.reuse, R29, R19 ;  /* 0x0000001d24137223 */ /* 0x050fe20000000013 */
[----:B-----5:R-:W-:-:S03]  /*15d0*/  FFMA R11, R36, R11, R18 ;  /* 0x0000000b240b7223 */ /* 0x020fc60000000012 */
[----:B------:R-:W-:Y:S01]  /*15e0*/  FFMA R19, R8, R31, R19 ;  /* 0x0000001f08137223 */ /* 0x000fe20000000013 */
[----:B------:R-:W-:-:S03]  /*15f0*/  FMUL R33, R24, R33 ;  /* 0x0000002118217220 */ /* 0x000fc60000400000 */
[----:B------:R-:W-:Y:S01]  /*1600*/  FMUL R24, R24, R19 ;  /* 0x0000001318187220 */ /* 0x000fe20000400000 */
[----:B------:R-:W-:Y:S01]  /*1610*/  FFMA R11, R8, R30, R11 ;  /* 0x0000001e080b7223 */ /* 0x000fe2000000000b */
[----:B------:R-:W-:-:S03]  /*1620*/  FFMA R34, R36, R34, R33 ;  /* 0x0000002224227223 */ /* 0x000fc60000000021 */
[----:B------:R-:W-:Y:S01]  /*1630*/  FFMA R24, R36, R11, R24 ;  /* 0x0000000b24187223 */ /* 0x000fe20000000018 */
[----:B------:R-:W-:-:S04]  /*1640*/  FFMA R35, R8, R35, R34 ;  /* 0x0000002308237223 */ /* 0x000fc80000000022 */
[----:B------:R-:W-:-:S04]  /*1650*/  FFMA R23, R8, R35, R24 ;  /* 0x0000002308177223 */ /* 0x000fc80000000018 */
[----:B------:R-:W-:Y:S02]  /*1660*/  FADD R23, R23, R6 ;  /* 0x0000000617177221 */ /* 0x000fe40000000000 */
.L_x_518:
[----:B0-----:R-:W-:Y:S05]  /*1670*/  BSYNC B0 ;  /* 0x0000000000007941 */ /* 0x001fea0003800000 */
.L_x_517:
[----:B------:R-:W-:Y:S01]  /*1680*/  FMUL R8, RZ, R20 ;  /* 0x00000014ff087220 */ /* 0x000fe20000400000 */
[----:B------:R-:W-:-:S04]  /*1690*/  FMUL R6, R12, R25 ;  /* 0x000000190c067220 */ /* 0x000fc80000400000 */
[----:B------:R-:W-:Y:S01]  /*16a0*/  FSEL R11, R8, R23, !P2 ;  /* 0x00000017080b7208 */ /* 0x000fe20005000000 */
[----:B------:R-:W-:-:S04]  /*16b0*/  FFMA R7, R13, R26, R6 ;  /* 0x0000001a0d077223 */ /* 0x000fc80000000006 */
[----:B------:R-:W-:Y:S01]  /*16c0*/  FADD R11, R20, R11 ;  /* 0x0000000b140b7221 */ /* 0x000fe20000000000 */
[----:B------:R-:W-:-:S04]  /*16d0*/  FFMA R19, R14, R21, R7 ;  /* 0x000000150e137223 */ /* 0x000fc80000000007 */
[----:B------:R-:W-:Y:S01]  /*16e0*/  FSETP.NEU.AND P0, PT, R11, RZ, PT ;  /* 0x000000ff0b00720b */ /* 0x000fe20003f0d000 */
[----:B------:R-:W-:-:S12]  /*16f0*/  FFMA R6, -R12, R19, R25 ;  /* 0x000000130c067223 */ /* 0x000fd80000000119 */
[----:B------:R-:W-:Y:S05]  /*1700*/  @!P0 EXIT ;  /* 0x000000000000894d */ /* 0x000fea0003800000 */
[-C--:B------:R-:W-:Y:S01]  /*1710*/  FFMA R7, -R13, R19.reuse, R26 ;  /* 0x000000130d077223 */ /* 0x080fe2000000011a */
[----:B------:R-:W-:Y:S01]  /*1720*/  FMUL R18, R6, R6 ;  /* 0x0000000606127220 */ /* 0x000fe20000400000 */
[----:B------:R-:W-:Y:S01]  /*1730*/  FFMA R8, -R14, R19, R21 ;  /* 0x000000130e087223 */ /* 0x000fe20000000115 */
[----:B------:R-:W-:Y:S01]  /*1740*/  FSETP.GEU.AND P0, PT, |R19|, c[0x0][0x508], PT ;  /* 0x0001420013007a0b */ /* 0x000fe20003f0e200 */
[----:B------:R-:W-:Y:S01]  /*1750*/  FADD R32, R32, c[0x0][0x500] ;  /* 0x0001400020207621 */ /* 0x000fe20000000000 */
[----:B------:R-:W-:Y:S01]  /*1760*/  FFMA R9, R7, R7, R18 ;  /* 0x0000000707097223 */ /* 0x000fe20000000012 */
[----:B------:R-:W-:Y:S02]  /*1770*/  BSSY B0, `(.L_x_519) ;  /* 0x0000011000007945 */ /* 0x000fe40003800000 */
[----:B------:R-:W-:Y:S01]  /*1780*/  FMUL R32, R32, 0.5 ;  /* 0x3f00000020207820 */ /* 0x000fe20000400000 */
[----:B------:R-:W-:-:S04]  /*1790*/  FFMA R18, R8, R8, R9 ;  /* 0x0000000808127223 */ /* 0x000fc80000000009 */
[----:B------:R0:W1:Y:S01]  /*17a0*/  MUFU.RSQ R9, R18 ;  /* 0x0000001200097308 */ /* 0x0000620000001400 */
[----:B------:R-:W-:Y:S02]  /*17b0*/  IADD3 R19, R18, -0xd000000, RZ ;  /* 0xf300000012137810 */ /* 0x000fe40007ffe0ff */
[----:B------:R-:W-:Y:S02]  /*17c0*/  FSEL R32, R32, c[0x0][0x50c], P0 ;  /* 0x0001430020207a08 */ /* 0x000fe40000000000 */
[----:B------:R-:W-:-:S03]  /*17d0*/  ISETP.GT.U32.AND P1, PT, R19, 0x727fffff, PT ;  /* 0x727fffff1300780c */ /* 0x000fc60003f24070 */
[----:B------:R-:W-:-:S10]  /*17e0*/  FMUL R21, R15, R32 ;  /* 0x000000200f157220 */ /* 0x000fd40000400000 */
[----:B------:R-:W-:Y:S05]  /*17f0*/  @!P1 BRA `(.L_x_520) ;  /* 0x0000004000009947 */ /* 0x000fea0003800000 */
[----:B01----:R-:W-:Y:S02]  /*1800*/  MOV R27, 0x1820 ;  /* 0x00001820001b7802 */ /* 0x003fe40000000f00 */
[----:B------:R-:W-:Y:S05]  /*1810*/  CALL.REL.NOINC `($__internal_11_$__cuda_sm20_sqrt_rn_f32_slowpath) ;  /* 0x00000a7000007944 */ /* 0x000fea0003c00000 */
[----:B------:R-:W-:Y:S01]  /*1820*/  MOV R19, R9 ;  /* 0x0000000900137202 */ /* 0x000fe20000000f00 */
[----:B------:R-:W-:Y:S05]  /*1830*/  BRA `(.L_x_521) ;  /* 0x0000004000007947 */ /* 0x000fea0003800000 */
.L_x_520:
[----:B01----:R-:W-:Y:S01]  /*1840*/  FMUL.FTZ R19, R18, R9 ;  /* 0x0000000912137220 */ /* 0x003fe20000410000 */
[----:B------:R-:W-:-:S03]  /*1850*/  FMUL.FTZ R9, R9, 0.5 ;  /* 0x3f00000009097820 */ /* 0x000fc60000410000 */
[----:B------:R-:W-:-:S04]  /*1860*/  FFMA R18, -R19, R19, R18 ;  /* 0x0000001313127223 */ /* 0x000fc80000000112 */
[----:B------:R-:W-:Y:S02]  /*1870*/  FFMA R19, R18, R9, R19 ;  /* 0x0000000912137223 */ /* 0x000fe40000000013 */
.L_x_521:
[----:B------:R-:W-:Y:S05]  /*1880*/  BSYNC B0 ;  /* 0x0000000000007941 */ /* 0x000fea0003800000 */
.L_x_519:
[----:B------:R-:W-:Y:S01]  /*1890*/  FSETP.GT.AND P0, PT, R19, RZ, PT ;  /* 0x000000ff1300720b */ /* 0x000fe20003f04000 */
[----:B------:R-:W-:Y:S01]  /*18a0*/  BSSY B0, `(.L_x_522) ;  /* 0x0000033000007945 */ /* 0x000fe20003800000 */
[-C--:B------:R-:W-:Y:S01]  /*18b0*/  FMUL R13, R13, R15.reuse ;  /* 0x0000000f0d0d7220 */ /* 0x080fe20000400000 */
[-C--:B------:R-:W-:Y:S01]  /*18c0*/  FMUL R12, R12, R15.reuse ;  /* 0x0000000f0c0c7220 */ /* 0x080fe20000400000 */
[----:B------:R-:W-:Y:S01]  /*18d0*/  FMUL R15, R14, R15 ;  /* 0x0000000f0e0f7220 */ /* 0x000fe20000400000 */
[----:B------:R-:W-:Y:S02]  /*18e0*/  MOV R18, RZ ;  /* 0x000000ff00127202 */ /* 0x000fe40000000f00 */
        /* <DEDUP_REMOVED lines=14> */
[----:B------:R-:W-:Y:S05]  /*19d0*/  CALL.REL.NOINC `($__internal_12_$__cuda_sm3x_div_rn_noftz_f32_slowpath) ;  /* 0x00000a2000007944 */ /* 0x000fea0003c00000 */
[----:B------:R-:W-:Y:S02]  /*19e0*/  MOV R14, R18 ;  /* 0x00000012000e7202 */ /* 0x000fe40000000f00 */
.L_x_525:
[----:B------:R-:W-:Y:S05]  /*19f0*/  BSYNC B1 ;  /* 0x0000000000017941 */ /* 0x000fea0003800000 */
.L_x_524:
        /* <DEDUP_REMOVED lines=12> */
[----:B------:R-:W-:Y:S05]  /*1ac0*/  CALL.REL.NOINC `($__internal_12_$__cuda_sm3x_div_rn_noftz_f32_slowpath) ;  /* 0x0000093000007944 */ /* 0x000fea0003c00000 */
[----:B------:R-:W-:Y:S02]  /*1ad0*/  MOV R25, R18 ;  /* 0x0000001200197202 */ /* 0x000fe40000000f00 */
.L_x_527:
[----:B------:R-:W-:Y:S05]  /*1ae0*/  BSYNC B1 ;  /* 0x0000000000017941 */ /* 0x000fea0003800000 */
.L_x_526:
        /* <DEDUP_REMOVED lines=13> */
.L_x_528:
[----:B------:R-:W-:Y:S05]  /*1bc0*/  BSYNC B1 ;  /* 0x0000000000017941 */ /* 0x000fea0003800000 */
.L_x_523:
[----:B------:R-:W-:Y:S05]  /*1bd0*/  BSYNC B0 ;  /* 0x0000000000007941 */ /* 0x000fea0003800000 */
.L_x_522:
[----:B------:R-:W-:Y:S01]  /*1be0*/  FADD R19, RZ, -R19 ;  /* 0x80000013ff137221 */ /* 0x000fe20000000000 */
[----:B------:R-:W0:Y:S01]  /*1bf0*/  MUFU.RCP R24, R11 ;  /* 0x0000000b00187308 */ /* 0x000e220000001000 */
[----:B------:R-:W-:Y:S02]  /*1c00*/  BSSY B0, `(.L_x_529) ;  /* 0x0000012000007945 */ /* 0x000fe40003800000 */
[----:B------:R-:W-:-:S05]  /*1c10*/  FMUL R6, R19, c[0x0][0x664] ;  /* 0x0001990013067a20 */ /* 0x000fca0000400000 */
[----:B------:R-:W-:-:S04]  /*1c20*/  FSETP.GT.AND P0, PT, R21, R6, PT ;  /* 0x000000061500720b */ /* 0x000fc80003f04000 */
[----:B------:R-:W-:Y:S01]  /*1c30*/  FSEL R7, R21, R6, P0 ;  /* 0x0000000615077208 */ /* 0x000fe20000000000 */
[----:B0-----:R-:W-:-:S04]  /*1c40*/  FFMA R9, -R11, R24, 1 ;  /* 0x3f8000000b097423 */ /* 0x001fc80000000118 */
[C---:B------:R-:W-:Y:S01]  /*1c50*/  FFMA R8, R7.reuse, R18, -R13 ;  /* 0x0000001207087223 */ /* 0x040fe2000000080d */
[C---:B------:R-:W-:Y:S01]  /*1c60*/  FFMA R6, R7.reuse, R25, -R12 ;  /* 0x0000001907067223 */ /* 0x040fe2000000080c */
[----:B------:R-:W-:Y:S01]  /*1c70*/  FFMA R7, R7, R14, -R15 ;  /* 0x0000000e07077223 */ /* 0x000fe2000000080f */
[----:B------:R-:W-:Y:S01]  /*1c80*/  FFMA R9, R24, R9, R24 ;  /* 0x0000000918097223 */ /* 0x000fe20000000018 */
[----:B------:R-:W0:Y:S03]  /*1c90*/  FCHK P0, R8, R11 ;  /* 0x0000000b08007302 */ /* 0x000e260000000000 */
[----:B------:R-:W-:-:S04]  /*1ca0*/  FFMA R18, R8, R9, RZ ;  /* 0x0000000908127223 */ /* 0x000fc800000000ff */
[----:B------:R-:W-:-:S04]  /*1cb0*/  FFMA R13, -R11, R18, R8 ;  /* 0x000000120b0d7223 */ /* 0x000fc80000000108 */
[----:B------:R-:W-:Y:S01]  /*1cc0*/  FFMA R12, R9, R13, R18 ;  /* 0x0000000d090c7223 */ /* 0x000fe20000000012 */
[----:B0-----:R-:W-:Y:S05]  /*1cd0*/  @!P0 BRA `(.L_x_530) ;  /* 0x0000004000008947 */ /* 0x001fea0003800000 */
[----:B------:R-:W-:Y:S02]  /*1ce0*/  MOV R9, R11 ;  /* 0x0000000b00097202 */ /* 0x000fe40000000f00 */
[----:B------:R-:W-:Y:S02]  /*1cf0*/  MOV R26, 0x1d10 ;  /* 0x00001d10001a7802 */ /* 0x000fe40000000f00 */
[----:B------:R-:W-:Y:S05]  /*1d00*/  CALL.REL.NOINC `($__internal_12_$__cuda_sm3x_div_rn_noftz_f32_slowpath) ;  /* 0x000006f000007944 */ /* 0x000fea0003c00000 */
[----:B------:R-:W-:Y:S02]  /*1d10*/  MOV R12, R18 ;  /* 0x00000012000c7202 */ /* 0x000fe40000000f00 */
.L_x_530:
[----:B------:R-:W-:Y:S05]  /*1d20*/  BSYNC B0 ;  /* 0x0000000000007941 */ /* 0x000fea0003800000 */
.L_x_529:
        /* <DEDUP_REMOVED lines=12> */
[----:B------:R-:W-:Y:S05]  /*1df0*/  CALL.REL.NOINC `($__internal_12_$__cuda_sm3x_div_rn_noftz_f32_slowpath) ;  /* 0x0000060000007944 */ /* 0x000fea0003c00000 */
[----:B------:R-:W-:Y:S02]  /*1e00*/  MOV R13, R18 ;  /* 0x00000012000d7202 */ /* 0x000fe40000000f00 */
.L_x_532:
[----:B------:R-:W-:Y:S05]  /*1e10*/  BSYNC B0 ;  /* 0x0000000000007941 */ /* 0x000fea0003800000 */
.L_x_531:
        /* <DEDUP_REMOVED lines=14> */
.L_x_534:
[----:B------:R-:W-:Y:S05]  /*1f00*/  BSYNC B0 ;  /* 0x0000000000007941 */ /* 0x000fea0003800000 */
.L_x_533:
[----:B------:R-:W-:Y:S01]  /*1f10*/  ULDC UR4, c[0x0][0x690] ;  /* 0x0001a40000047ab9 */ /* 0x000fe20000000800 */
[----:B------:R-:W-:Y:S01]  /*1f20*/  MOV R7, c[0x0][0x690] ;  /* 0x0001a40000077a02 */ /* 0x000fe20000000f00 */
[----:B------:R-:W-:Y:S01]  /*1f30*/  USHF.R.S32.HI UR4, URZ, 0x1f, UR4 ;  /* 0x0000001f3f047899 */ /* 0x000fe20008011404 */
[----:B------:R-:W-:Y:S01]  /*1f40*/  IMAD R11, R4, c[0x0][0x690], RZ ;  /* 0x0001a400040b7a24 */ /* 0x000fe200078e02ff */
[----:B------:R-:W-:Y:S01]  /*1f50*/  FMUL R13, R13, c[0x0][0x668] ;  /* 0x00019a000d0d7a20 */ /* 0x000fe20000400000 */
[----:B------:R-:W-:Y:S01]  /*1f60*/  FMUL R9, R9, c[0x0][0x668] ;  /* 0x00019a0009097a20 */ /* 0x000fe20000400000 */
[----:B------:R-:W-:-:S02]  /*1f70*/  IMAD.WIDE.U32 R6, R2, R7, c[0x0][0x670] ;  /* 0x00019c0002067625 */ /* 0x000fc400078e0007 */
[----:B------:R-:W-:Y:S02]  /*1f80*/  FMUL R19, R20, R13 ;  /* 0x0000000d14137220 */ /* 0x000fe40000400000 */
[----:B------:R-:W-:Y:S01]  /*1f90*/  IMAD R15, R2, UR4, R11 ;  /* 0x00000004020f7c24 */ /* 0x000fe2000f8e020b */
[----:B------:R-:W-:-:S04]  /*1fa0*/  FMUL R11, R12, c[0x0][0x668] ;  /* 0x00019a000c0b7a20 */ /* 0x000fc80000400000 */
[----:B------:R-:W-:Y:S01]  /*1fb0*/  IADD3 R7, R7, R15, RZ ;  /* 0x0000000f07077210 */ /* 0x000fe20007ffe0ff */
[C---:B------:R-:W-:Y:S01]  /*1fc0*/  FMUL R15, R20.reuse, R11 ;  /* 0x0000000b140f7220 */ /* 0x040fe20000400000 */
[----:B------:R-:W-:Y:S01]  /*1fd0*/  FMUL R20, R20, R9 ;  /* 0x0000000914147220 */ /* 0x000fe20000400000 */
[----:B------:R-:W-:Y:S03]  /*1fe0*/  BSSY B0, `(.L_x_535) ;  /* 0x000001e000007945 */ /* 0x000fe60003800000 */
[----:B------:R0:W-:Y:S04]  /*1ff0*/  RED.E.ADD.F32.FTZ.RN.STRONG.GPU [R6.64], R15 ;  /* 0x0000000f0600798e */ /* 0x0001e8000c10e790 */
[----:B------:R0:W-:Y:S04]  /*2000*/  RED.E.ADD.F32.FTZ.RN.STRONG.GPU [R6.64+0x4], R19 ;  /* 0x000004130600798e */ /* 0x0001e8000c10e790 */
[----:B------:R0:W-:Y:S01]  /*2010*/  RED.E.ADD.F32.FTZ.RN.STRONG.GPU [R6.64+0x8], R20 ;  /* 0x000008140600798e */ /* 0x0001e2000c10e790 */
[----:B------:R-:W-:Y:S05]  /*2020*/  @!P2 BRA `(.L_x_536) ;  /* 0x000001900000a947 */ /* 0x000fea0003800000 */
[----:B------:R-:W-:Y:S01]  /*2030*/  ULDC UR4, c[0x0][0x6c8] ;  /* 0x0001b20000047ab9 */ /* 0x000fe20000000800 */
[----:B0-----:R-:W-:Y:S01]  /*2040*/  MOV R6, c[0x0][0x6c8] ;  /* 0x0001b20000067a02 */ /* 0x001fe20000000f00 */
[----:B------:R-:W-:Y:S01]  /*2050*/  USHF.R.S32.HI UR4, URZ, 0x1f, UR4 ;  /* 0x0000001f3f047899 */ /* 0x000fe20008011404 */
[----:B------:R-:W-:Y:S01]  /*2060*/  IMAD R10, R10, c[0x0][0x6c8], RZ ;  /* 0x0001b2000a0a7a24 */ /* 0x000fe200078e02ff */
[----:B------:R-:W-:Y:S01]  /*2070*/  FMUL R9, R22, R19 ;  /* 0x0000001316097220 */ /* 0x000fe20000400000 */
[----:B------:R-:W-:Y:S01]  /*2080*/  FMUL R2, R16, R15 ;  /* 0x0000000f10027220 */ /* 0x000fe20000400000 */
[----:B------:R-:W-:-:S02]  /*2090*/  IMAD.WIDE.U32 R6, R5, R6, c[0x0][0x6a8] ;  /* 0x0001aa0005067625 */ /* 0x000fc400078e0006 */
[-C--:B------:R-:W-:Y:S01]  /*20a0*/  FFMA R9, R16, R20.reuse, -R9 ;  /* 0x0000001410097223 */ /* 0x080fe20000000809 */
[----:B------:R-:W-:Y:S01]  /*20b0*/  FFMA R2, R17, R19, -R2 ;  /* 0x0000001311027223 */ /* 0x000fe20000000802 */
[----:B------:R-:W-:Y:S01]  /*20c0*/  IMAD R11, R5, UR4, R10 ;  /* 0x00000004050b7c24 */ /* 0x000fe2000f8e020a */
[----:B------:R-:W-:Y:S01]  /*20d0*/  FMUL R5, R17, R20 ;  /* 0x0000001411057220 */ /* 0x000fe20000400000 */
[----:B------:R-:W-:-:S03]  /*20e0*/  FADD R9, -R9, -RZ ;  /* 0x800000ff09097221 */ /* 0x000fc60000000100 */
[----:B------:R-:W-:Y:S01]  /*20f0*/  FFMA R5, R22, R15, -R5 ;  /* 0x0000000f16057223 */ /* 0x000fe20000000805 */
[----:B------:R-:W-:Y:S01]  /*2100*/  IADD3 R7, R7, R11, RZ ;  /* 0x0000000b07077210 */ /* 0x000fe20007ffe0ff */
[----:B------:R-:W-:Y:S02]  /*2110*/  FADD R11, -R2, -RZ ;  /* 0x800000ff020b7221 */ /* 0x000fe40000000100 */
[----:B------:R-:W-:Y:S01]  /*2120*/  FADD R5, -R5, -RZ ;  /* 0x800000ff05057221 */ /* 0x000fe20000000100 */
[----:B------:R-:W-:Y:S01]  /*2130*/  FADD R13, -R15, -RZ ;  /* 0x800000ff0f0d7221 */ /* 0x000fe20000000100 */
[----:B------:R-:W-:Y:S01]  /*2140*/  FADD R15, -R19, -RZ ;  /* 0x800000ff130f7221 */ /* 0x000fe20000000100 */
[----:B------:R0:W-:Y:S01]  /*2150*/  RED.E.ADD.F32.FTZ.RN.STRONG.GPU [R6.64], R9 ;  /* 0x000000090600798e */ /* 0x0001e2000c10e790 */
[----:B------:R-:W-:-:S03]  /*2160*/  FADD R17, -R20, -RZ ;  /* 0x800000ff14117221 */ /* 0x000fc60000000100 */
[----:B------:R0:W-:Y:S04]  /*2170*/  RED.E.ADD.F32.FTZ.RN.STRONG.GPU [R6.64+0x4], R5 ;  /* 0x000004050600798e */ /* 0x0001e8000c10e790 */
[----:B------:R0:W-:Y:S04]  /*2180*/  RED.E.ADD.F32.FTZ.RN.STRONG.GPU [R6.64+0x8], R11 ;  /* 0x0000080b0600798e */ /* 0x0001e8000c10e790 */
[----:B------:R0:W-:Y:S04]  /*2190*/  RED.E.ADD.F32.FTZ.RN.STRONG.GPU [R6.64+0xc], R13 ;  /* 0x00000c0d0600798e */ /* 0x0001e8000c10e790 */
[----:B------:R0:W-:Y:S04]  /*21a0*/  RED.E.ADD.F32.FTZ.RN.STRONG.GPU [R6.64+0x10], R15 ;  /* 0x0000100f0600798e */ /* 0x0001e8000c10e790 */
[----:B------:R0:W-:Y:S02]  /*21b0*/  RED.E.ADD.F32.FTZ.RN.STRONG.GPU [R6.64+0x14], R17 ;  /* 0x000014110600798e */ /* 0x0001e4000c10e790 */
.L_x_536:
[----:B------:R-:W-:Y:S05]  /*21c0*/  BSYNC B0 ;  /* 0x0000000000007941 */ /* 0x000fea0003800000 */
.L_x_535:
[----:B------:R-:W-:Y:S02]  /*21d0*/  ULDC UR6, c[0x0][0x0] ;  /* 0x0000000000067ab9 */ /* 0x000fe40000000800 */
[----:B------:R-:W-:-:S02]  /*21e0*/  ULDC UR7, c[0x0][0xc] ;  /* 0x0000030000077ab9 */ /* 0x000fc40000000800 */
[----:B------:R-:W-:Y:S02]  /*21f0*/  UIMAD.WIDE.U32 UR6, UR6, UR7, URZ ;  /* 0x00000007060672a5 */ /* 0x000fe4000f8e003f */
[----:B------:R-:W-:Y:S02]  /*2200*/  UMOV UR4, URZ ;  /* 0x0000003f00047c82 */ /* 0x000fe40008000000 */
[----:B------:R-:W-:Y:S02]  /*2210*/  UIADD3 UR4, UR7, UR4, URZ ;  /* 0x0000000407047290 */ /* 0x000fe4000fffe03f */
[----:B------:R-:W-:-:S04]  /*2220*/  IADD3 R0, P0, R0, UR6, RZ ;  /* 0x0000000600007c10 */ /* 0x000fc8000ff1e0ff */
[----:B------:R-:W-:Y:S02]  /*2230*/  IADD3.X R3, R3, UR4, RZ, P0, !PT ;  /* 0x0000000403037c10 */ /* 0x000fe400087fe4ff */
[----:B------:R-:W-:-:S04]  /*2240*/  ISETP.GE.U32.AND P0, PT, R0, c[0x0][0x178], PT ;  /* 0x00005e0000007a0c */ /* 0x000fc80003f06070 */
[----:B------:R-:W-:-:S13]  /*2250*/  ISETP.GE.U32.AND.EX P0, PT, R3, c[0x0][0x17c], PT, P0 ;  /* 0x00005f0003007a0c */ /* 0x000fda0003f06100 */
[----:B------:R-:W-:Y:S01]  /*2260*/  @P0 CALL.REL.NOINC `(.L_x_537) ;  /* 0x0000001000000944 */ /* 0x000fe20003c00000 */
[----:B------:R-:W-:Y:S05]  /*2270*/  BRA `(.L_x_538) ;  /* 0xffffdf2000007947 */ /* 0x000fea000383ffff */
.L_x_537:
[----:B------:R-:W-:Y:S05]  /*2280*/  EXIT ;  /* 0x000000000000794d */ /* 0x000fea0003800000 */
        .weak           $__internal_11_$__cuda_sm20_sqrt_rn_f32_slowpath
        .type           $__internal_11_$__cuda_sm20_sqrt_rn_f32_slowpath,@function
        .size           $__internal_11_$__cuda_sm20_sqrt_rn_f32_slowpath,($__internal_12_$__cuda_sm3x_div_rn_noftz_f32_slowpath - $__internal_11_$__cuda_sm20_sqrt_rn_f32_slowpath)
$__internal_11_$__cuda_sm20_sqrt_rn_f32_slowpath:
        /* <DEDUP_REMOVED lines=19> */
.L_x_539:
[----:B------:R-:W-:Y:S02]  /*23c0*/  MOV R9, R18 ;  /* 0x0000001200097202 */ /* 0x000fe40000000f00 */
[----:B------:R-:W-:Y:S02]  /*23d0*/  MOV R18, R27 ;  /* 0x0000001b00127202 */ /* 0x000fe40000000f00 */
[----:B------:R-:W-:-:S04]  /*23e0*/  MOV R19, 0x0 ;  /* 0x0000000000137802 */ /* 0x000fc80000000f00 */
[----:B------:R-:W-:Y:S05]  /*23f0*/  RET.REL.NODEC R18 `(my_solve_particle_shape_contacts_cuda_kernel_forward) ;  /* 0xffffdc0012007950 */ /* 0x000fea0003c3ffff */
        .weak           $__internal_12_$__cuda_sm3x_div_rn_noftz_f32_slowpath
        .type           $__internal_12_$__cuda_sm3x_div_rn_noftz_f32_slowpath,@function
        .size           $__internal_12_$__cuda_sm3x_div_rn_noftz_f32_slowpath,(.L_x_1246 - $__internal_12_$__cuda_sm3x_div_rn_noftz_f32_slowpath)
$__internal_12_$__cuda_sm3x_div_rn_noftz_f32_slowpath:
        /* <DEDUP_REMOVED lines=34> */
.L_x_541:
        /* <DEDUP_REMOVED lines=31> */
[C---:B------:R-:W-:Y:S02]  /*2810*/  ISETP.NE.AND P1, PT, R18.reuse, RZ, PT ;  /* 0x000000ff1200720c */ /* 0x040fe40003f25270 */
        /* <DEDUP_REMOVED lines=19> */
.L_x_548:
[----:B------:R-:W-:-:S04]  /*2950*/  LOP3.LUT R8, R8, 0x80000000, RZ, 0xc0, !PT ;  /* 0x8000000008087812 */ /* 0x000fc800078ec0ff */
[----:B------:R-:W-:Y:S01]  /*2960*/  LOP3.LUT R8, R8, 0x7f800000, RZ, 0xfc, !PT ;  /* 0x7f80000008087812 */ /* 0x000fe200078efcff */
[----:B------:R-:W-:Y:S05]  /*2970*/  BRA `(.L_x_549) ;  /* 0x0000001000007947 */ /* 0x000fea0003800000 */
.L_x_547:
[----:B------:R-:W-:Y:S02]  /*2980*/  LEA R8, R31, R8, 0x17 ;  /* 0x000000081f087211 */ /* 0x000fe400078eb8ff */
.L_x_549:
[----:B------:R-:W-:Y:S05]  /*2990*/  BSYNC B3 ;  /* 0x0000000000037941 */ /* 0x000fea0003800000 */
.L_x_546:
[----:B------:R-:W-:Y:S05]  /*29a0*/  BRA `(.L_x_550) ;  /* 0x0000008000007947 */ /* 0x000fea0003800000 */
.L_x_545:
[----:B------:R-:W-:-:S04]  /*29b0*/  LOP3.LUT R8, R9, 0x80000000, R8, 0x48, !PT ;  /* 0x8000000009087812 */ /* 0x000fc800078e4808 */
[----:B------:R-:W-:Y:S01]  /*29c0*/  LOP3.LUT R8, R8, 0x7f800000, RZ, 0xfc, !PT ;  /* 0x7f80000008087812 */ /* 0x000fe200078efcff */
[----:B------:R-:W-:Y:S05]  /*29d0*/  BRA `(.L_x_550) ;  /* 0x0000005000007947 */ /* 0x000fea0003800000 */
.L_x_544:
[----:B------:R-:W-:Y:S01]  /*29e0*/  LOP3.LUT R8, R9, 0x80000000, R8, 0x48, !PT ;  /* 0x8000000009087812 */ /* 0x000fe200078e4808 */
[----:B------:R-:W-:Y:S05]  /*29f0*/  BRA `(.L_x_550) ;  /* 0x0000003000007947 */ /* 0x000fea0003800000 */
.L_x_543:
[----:B------:R-:W0:Y:S01]  /*2a00*/  MUFU.RSQ R8, -QNAN ;  /* 0xffc0000000087908 */ /* 0x000e220000001400 */
[----:B------:R-:W-:Y:S05]  /*2a10*/  BRA `(.L_x_550) ;  /* 0x0000001000007947 */ /* 0x000fea0003800000 */
.L_x_542:
[----:B------:R-:W-:Y:S02]  /*2a20*/  FADD.FTZ R8, R8, R9 ;  /* 0x0000000908087221 */ /* 0x000fe40000010000 */
.L_x_550:
[----:B------:R-:W-:Y:S05]  /*2a30*/  BSYNC B2 ;  /* 0x0000000000027941 */ /* 0x000fea0003800000 */
.L_x_540:
[----:B0-----:R-:W-:Y:S02]  /*2a40*/  MOV R18, R8 ;  /* 0x0000000800127202 */ /* 0x001fe40000000f00 */
[----:B------:R-:W-:Y:S02]  /*2a50*/  MOV R8, R26 ;  /* 0x0000001a00087202 */ /* 0x000fe40000000f00 */
[----:B------:R-:W-:-:S04]  /*2a60*/  MOV R9, 0x0 ;  /* 0x0000000000097802 */ /* 0x000fc80000000f00 */
[----:B------:R-:W-:Y:S05]  /*2a70*/  RET.REL.NODEC R8 `(my_solve_particle_shape_contacts_cuda_kernel_forward) ;  /* 0xffffd58008007950 */ /* 0x000fea0003c3ffff */
.L_x_551:
        /* <DEDUP_REMOVED lines=16> */
.L_x_1246:


//--------------------- .text.my_solve_particle_particle_contacts_cuda_kernel_backward --------------------------
	.section	.text.my_solve_particle_particle_contacts_cuda_kernel_backward,"ax",@progbits
	.sectioninfo	@"SHI_REGISTERS=102"
	.align	128
        .global         my_solve_particle_particle_contacts_cuda_kernel_backward
        .type           my_solve_particle_particle_contacts_cuda_kernel_backward,@function
        .size           my_solve_particle_particle_contacts_cuda_kernel_backward,(.L_x_1249 - my_solve_particle_particle_contacts_cuda_kernel_backward)
        .other          my_solve_particle_particle_contacts_cuda_kernel_backward,@"STO_CUDA_ENTRY STV_DEFAULT"
my_solve_particle_particle_contacts_cuda_kernel_backward:
.text.my_solve_particle_particle_contacts_cuda_kernel_backward:
        /* <DEDUP_REMOVED lines=9> */
[----:B------:R-:W-:Y:S01]  /*0090*/  MOV R19, c[0x0][0x2a0] ;  /* 0x0000a80000137a02 */ /* 0x000fe20000000f00 */
        /* <DEDUP_REMOVED lines=23> */
.L_x_650:
[----:B------:R-:W-:Y:S02]  /*0210*/  MOV R60, c[0x0][0x180] ;  /* 0x00006000003c7a02 */ /* 0x000fe40000000f00 */
[----:B------:R-:W-:-:S06]  /*0220*/  MOV R61, c[0x0][0x184] ;  /* 0x00006100003d7a02 */ /* 0x000fcc0000000f00 */
[----:B------:R-:W2:Y:S01]  /*0230*/  LDG.E.64 R60, [R60.64+0x10] ;  /* 0x000010123c3c7981 */ /* 0x000ea2000c1e1b00 */
[----:B------:R-:W-:Y:S02]  /*0240*/  MOV R18, 0xffffffff ;  /* 0xffffffff00127802 */ /* 0x000fe40000000f00 */
[----:B--2---:R-:W-:-:S04]  /*0250*/  ISETP.NE.U32.AND P1, PT, R60, RZ, PT ;  /* 0x000000ff3c00720c */ /* 0x004fc80003f25070 */
[----:B------:R-:W-:-:S13]  /*0260*/  ISETP.NE.AND.EX P1, PT, R61, RZ, PT, P1 ;  /* 0x000000ff3d00720c */ /* 0x000fda0003f25310 */
[----:B------:R-:W-:-:S04]  /*0270*/  @P1 SHF.R.S64 R5, RZ, 0x1e, R16 ;  /* 0x0000001eff051819 */ /* 0x000fc80000001010 */
[----:B------:R-:W-:-:S04]  /*0280*/  @P1 IADD3 R4, P2, R60, R5, RZ ;  /* 0x000000053c041210 */ /* 0x000fc80007f5e0ff */
[----:B------:R-:W-:-:S05]  /*0290*/  @P1 LEA.HI.X.SX32 R5, R16, R61, 0x2, P2 ;  /* 0x0000003d10051211 */ /* 0x000fca00010f16ff */
[----:B------:R-:W2:Y:S01]  /*02a0*/  @P1 LDG.E R18, [R4.64] ;  /* 0x0000001204121981 */ /* 0x000ea2000c1e1900 */
[----:B------:R-:W-:Y:S01]  /*02b0*/  YIELD ;  /* 0x0000000000007946 */ /* 0x000fe20003800000 */
[----:B------:R-:W-:Y:S01]  /*02c0*/  ULDC.64 UR16, c[0x0][0x180] ;  /* 0x0000600000107ab9 */ /* 0x000fe20000000a00 */
[----:B------:R-:W-:Y:S01]  /*02d0*/  BSSY B1, `(.L_x_553) ;  /* 0x0000487000017945 */ /* 0x000fe20003800000 */
[----:B------:R-:W-:-:S04]  /*02e0*/  UIADD3 UR15, UP0, UR16, 0x10, URZ ;  /* 0x00000010100f7890 */ /* 0x000fc8000ff1e03f */
[----:B------:R-:W-:Y:S02]  /*02f0*/  UIADD3.X UR16, URZ, UR17, URZ, UP0, !UPT ;  /* 0x000000113f107290 */ /* 0x000fe400087fe43f */
[----:B------:R-:W-:-:S04]  /*0300*/  MOV R2, UR15 ;  /* 0x0000000f00027c02 */ /* 0x000fc80008000f00 */
[----:B------:R-:W-:Y:S01]  /*0310*/  IMAD.U32 R3, RZ, RZ, UR16 ;  /* 0x00000010ff037e24 */ /* 0x000fe2000f8e00ff */
[----:B--2---:R-:W-:-:S13]  /*0320*/  ISETP.NE.AND P1, PT, R18, -0x1, PT ;  /* 0xffffffff1200780c */ /* 0x004fda0003f25270 */
[----:B-----5:R-:W-:Y:S05]  /*0330*/  @!P1 BRA `(.L_x_554) ;  /* 0x0000480000009947 */ /* 0x020fea0003800000 */
        /* <DEDUP_REMOVED lines=9> */
[----:B------:R-:W-:Y:S05]  /*03d0*/  @P1 BRA `(.L_x_554) ;  /* 0x0000476000001947 */ /* 0x000fea0003800000 */
[----:B------:R0:W2:Y:S01]  /*03e0*/  LDG.E.64 R62, [R2.64+0x18] ;  /* 0x00001812023e7981 */ /* 0x0000a2000c1e1b00 */
[----:B------:R-:W-:Y:S01]  /*03f0*/  IMAD R5, R20, c[0x0][0x250], RZ ;  /* 0x0000940014057a24 */ /* 0x000fe200078e02ff */
[----:B------:R-:W-:Y:S02]  /*0400*/  MOV R7, c[0x0][0x250] ;  /* 0x0000940000077a02 */ /* 0x000fe40000000f00 */
[----:B------:R0:W3:Y:S01]  /*0410*/  LDG.E R21, [R2.64+0x20] ;  /* 0x0000201202157981 */ /* 0x0000e2000c1e1900 */
[C---:B------:R-:W-:Y:S01]  /*0420*/  IMAD R9, R18.reuse, UR7, R5 ;  /* 0x0000000712097c24 */ /* 0x040fe2000f8e0205 */
[----:B------:R-:W-:Y:S01]  /*0430*/  MOV R11, c[0x0][0x1a8] ;  /* 0x00006a00000b7a02 */ /* 0x000fe20000000f00 */
[----:B------:R-:W-:Y:S01]  /*0440*/  IMAD.WIDE.U32 R4, R18, R7, c[0x0][0x230] ;  /* 0x00008c0012047625 */ /* 0x000fe200078e0007 */
[----:B------:R0:W4:Y:S03]  /*0450*/  LDG.E.64 R64, [R2.64+0x8] ;  /* 0x0000081202407981 */ /* 0x000126000c1e1b00 */
[----:B------:R-:W-:Y:S01]  /*0460*/  IMAD R7, R20, c[0x0][0x1a8], RZ ;  /* 0x00006a0014077a24 */ /* 0x000fe200078e02ff */
[----:B------:R-:W-:Y:S01]  /*0470*/  IADD3 R9, R5, R9, RZ ;  /* 0x0000000905097210 */ /* 0x000fe20007ffe0ff */
[----:B------:R0:W4:Y:S01]  /*0480*/  LDG.E.64 R66, [R2.64+0x10] ;  /* 0x0000101202427981 */ /* 0x000122000c1e1b00 */
[----:B------:R-:W-:Y:S01]  /*0490*/  MOV R8, R4 ;  /* 0x0000000400087202 */ /* 0x000fe20000000f00 */
[----:B------:R-:W-:-:S02]  /*04a0*/  IMAD R5, R18, UR5, R7 ;  /* 0x0000000512057c24 */ /* 0x000fc4000f8e0207 */
[----:B------:R-:W-:Y:S01]  /*04b0*/  IMAD.WIDE.U32 R6, R18, R11, c[0x0][0x188] ;  /* 0x0000620012067625 */ /* 0x000fe200078e000b */
[----:B------:R0:W4:Y:S04]  /*04c0*/  LDG.E R4, [R2.64+-0xc] ;  /* 0xfffff41202047981 */ /* 0x000128000c1e1900 */
[----:B------:R1:W4:Y:S01]  /*04d0*/  LDG.E R22, [R8.64] ;  /* 0x0000001208167981 */ /* 0x000322000c1e1900 */
[----:B------:R-:W-:-:S05]  /*04e0*/  IMAD.IADD R7, R7, 0x1, R5 ;  /* 0x0000000107077824 */ /* 0x000fca00078e0205 */
[----:B------:R0:W4:Y:S04]  /*04f0*/  LDG.E R23, [R6.64] ;  /* 0x0000001206177981 */ /* 0x000128000c1e1900 */
[----:B------:R1:W4:Y:S04]  /*0500*/  LDG.E R24, [R6.64+0x4] ;  /* 0x0000041206187981 */ /* 0x000328000c1e1900 */
[----:B------:R1:W4:Y:S04]  /*0510*/  LDG.E R25, [R6.64+0x8] ;  /* 0x0000081206197981 */ /* 0x000328000c1e1900 */
[----:B0-----:R-:W4:Y:S01]  /*0520*/  LDG.E.64 R2, [R2.64+-0x8] ;  /* 0xfffff81202027981 */ /* 0x001f22000c1e1b00 */
[----:B--2---:R-:W-:-:S02]  /*0530*/  IABS R33, R62 ;  /* 0x0000003e00217213 */ /* 0x004fc40000000000 */
[----:B------:R-:W-:Y:S02]  /*0540*/  IABS R37, R63 ;  /* 0x0000003f00257213 */ /* 0x000fe40000000000 */
[----:B------:R-:W0:Y:S01]  /*0550*/  I2F.RP R0, R33 ;  /* 0x0000002100007306 */ /* 0x000e220000209400 */
[----:B---3--:R-:W-:-:S07]  /*0560*/  IABS R41, R21 ;  /* 0x0000001500297213 */ /* 0x008fce0000000000 */
[----:B-1----:R-:W1:Y:S08]  /*0570*/  I2F.RP R8, R37 ;  /* 0x0000002500087306 */ /* 0x002e700000209400 */
[----:B------:R-:W2:Y:S01]  /*0580*/  I2F.RP R7, R41 ;  /* 0x0000002900077306 */ /* 0x000ea20000209400 */
[----:B----4-:R-:W-:-:S07]  /*0590*/  FADD R6, R22, c[0x0][0x2b0] ;  /* 0x0000ac0016067621 */ /* 0x010fce0000000000 */
[----:B0-----:R-:W0:Y:S01]  /*05a0*/  MUFU.RCP R0, R0 ;  /* 0x0000000000007308 */ /* 0x001e220000001000 */
[----:B------:R-:W-:-:S07]  /*05b0*/  FADD R6, R6, c[0x0][0x2ac] ;  /* 0x0000ab0006067621 */ /* 0x000fce0000000000 */
[----:B-1----:R-:W1:Y:S01]  /*05c0*/  MUFU.RCP R8, R8 ;  /* 0x0000000800087308 */ /* 0x002e620000001000 */
[----:B------:R-:W-:-:S07]  /*05d0*/  FADD R5, -R6, R23 ;  /* 0x0000001706057221 */ /* 0x000fce0000000100 */
[----:B--2---:R-:W2:Y:S01]  /*05e0*/  MUFU.RCP R7, R7 ;  /* 0x0000000700077308 */ /* 0x004ea20000001000 */
[----:B0-----:R-:W-:Y:S01]  /*05f0*/  IADD3 R10, R0, 0xffffffe, RZ ;  /* 0x0ffffffe000a7810 */ /* 0x001fe20007ffe0ff */
[----:B------:R-:W-:-:S06]  /*0600*/  FMUL R5, R4, R5 ;  /* 0x0000000504057220 */ /* 0x000fcc0000400000 */
[----:B------:R-:W0:Y:S01]  /*0610*/  F2I.FTZ.U32.TRUNC.NTZ R11, R10 ;  /* 0x0000000a000b7305 */ /* 0x000e22000021f000 */
[----:B-1----:R-:W-:-:S07]  /*0620*/  IADD3 R30, R8, 0xffffffe, RZ ;  /* 0x0ffffffe081e7810 */ /* 0x002fce0007ffe0ff */
[----:B------:R-:W1:Y:S01]  /*0630*/  F2I.TRUNC.NTZ R27, R5 ;  /* 0x00000005001b7305 */ /* 0x000e62000020f100 */
[----:B--2---:R-:W-:Y:S01]  /*0640*/  IADD3 R8, R7, 0xffffffe, RZ ;  /* 0x0ffffffe07087810 */ /* 0x004fe20007ffe0ff */
[----:B------:R-:W-:-:S06]  /*0650*/  FADD R7, -R6, R24 ;  /* 0x0000001806077221 */ /* 0x000fcc0000000100 */
[----:B------:R-:W2:Y:S01]  /*0660*/  F2I.FTZ.U32.TRUNC.NTZ R31, R30 ;  /* 0x0000001e001f7305 */ /* 0x000ea2000021f000 */
[----:B------:R-:W-:Y:S01]  /*0670*/  FMUL R7, R4, R7 ;  /* 0x0000000704077220 */ /* 0x000fe20000400000 */
[----:B------:R-:W-:Y:S01]  /*0680*/  FADD R29, -R6, R25 ;  /* 0x00000019061d7221 */ /* 0x000fe20000000100 */
[----:B0-----:R-:W-:-:S03]  /*0690*/  IADD3 R12, RZ, -R11, RZ ;  /* 0x8000000bff0c7210 */ /* 0x001fc60007ffe0ff */
[----:B------:R-:W-:Y:S02]  /*06a0*/  FMUL R29, R4, R29 ;  /* 0x0000001d041d7220 */ /* 0x000fe40000400000 */
[----:B------:R2:W0:Y:S01]  /*06b0*/  F2I.FTZ.U32.TRUNC.NTZ R9, R8 ;  /* 0x0000000800097305 */ /* 0x000422000021f000 */
[----:B-1----:R-:W-:Y:S01]  /*06c0*/  IADD3 R0, R27, 0x100000, RZ ;  /* 0x001000001b007810 */ /* 0x002fe20007ffe0ff */
[----:B------:R-:W-:Y:S01]  /*06d0*/  IMAD R35, R12, R33, RZ ;  /* 0x000000210c237224 */ /* 0x000fe200078e02ff */
[----:B------:R-:W-:-:S05]  /*06e0*/  MOV R10, RZ ;  /* 0x000000ff000a7202 */ /* 0x000fca0000000f00 */
[----:B------:R1:W3:Y:S01]  /*06f0*/  F2I.TRUNC.NTZ R26, R7 ;  /* 0x00000007001a7305 */ /* 0x0002e2000020f100 */
[----:B--2---:R-:W-:Y:S02]  /*0700*/  IADD3 R8, RZ, -R31, RZ ;  /* 0x8000001fff087210 */ /* 0x004fe40007ffe0ff */
[----:B------:R-:W-:Y:S01]  /*0710*/  IMNMX R5, RZ, R0, !PT ;  /* 0x00000000ff057217 */ /* 0x000fe20007800200 */
[----:B------:R-:W-:Y:S01]  /*0720*/  IMAD.HI.U32 R10, R11, R35, R10 ;  /* 0x000000230b0a7227 */ /* 0x000fe200078e000a */
[----:B------:R-:W-:-:S03]  /*0730*/  MOV R30, RZ ;  /* 0x000000ff001e7202 */ /* 0x000fc60000000f00 */
[----:B------:R-:W2:Y:S01]  /*0740*/  F2I.TRUNC.NTZ R28, R29 ;  /* 0x0000001d001c7305 */ /* 0x000ea2000020f100 */
[----:B------:R-:W-:Y:S01]  /*0750*/  IABS R0, R62 ;  /* 0x0000003e00007213 */ /* 0x000fe20000000000 */
[----:B------:R-:W-:Y:S01]  /*0760*/  IMAD R11, R8, R37, RZ ;  /* 0x00000025080b7224 */ /* 0x000fe200078e02ff */
[----:B-1----:R-:W-:Y:S02]  /*0770*/  IABS R7, R5 ;  /* 0x0000000500077213 */ /* 0x002fe40000000000 */
[----:B------:R-:W-:Y:S01]  /*0780*/  IADD3 R8, RZ, -R0, RZ ;  /* 0x80000000ff087210 */ /* 0x000fe20007ffe0ff */
[----:B------:R-:W-:Y:S01]  /*0790*/  IMAD.HI.U32 R30, R31, R11, R30 ;  /* 0x0000000b1f1e7227 */ /* 0x000fe200078e001e */
[----:B------:R-:W-:Y:S02]  /*07a0*/  IABS R11, R63 ;  /* 0x0000003f000b7213 */ /* 0x000fe40000000000 */
[----:B0-----:R-:W-:Y:S01]  /*07b0*/  IADD3 R32, RZ, -R9, RZ ;  /* 0x80000009ff207210 */ /* 0x001fe20007ffe0ff */
[----:B------:R-:W-:Y:S01]  /*07c0*/  IMAD.HI.U32 R10, R10, R7, RZ ;  /* 0x000000070a0a7227 */ /* 0x000fe200078e00ff */
[----:B---3--:R-:W-:-:S03]  /*07d0*/  IADD3 R0, R26, 0x100000, RZ ;  /* 0x001000001a007810 */ /* 0x008fc60007ffe0ff */
[----:B------:R-:W-:Y:S01]  /*07e0*/  IMAD R10, R10, R8, R7 ;  /* 0x000000080a0a7224 */ /* 0x000fe200078e0207 */
[----:B------:R-:W-:Y:S01]  /*07f0*/  IMNMX R12, RZ, R0, !PT ;  /* 0x00000000ff0c7217 */ /* 0x000fe20007800200 */
[----:B------:R-:W-:Y:S01]  /*0800*/  IMAD.MOV R31, RZ, RZ, -R11 ;  /* 0x000000ffff1f7224 */ /* 0x000fe200078e0a0b */
[----:B------:R-:W-:Y:S01]  /*0810*/  MOV R8, RZ ;  /* 0x000000ff00087202 */ /* 0x000fe20000000f00 */
[----:B------:R-:W-:Y:S01]  /*0820*/  IMAD R11, R32, R41, RZ ;  /* 0x00000029200b7224 */ /* 0x000fe200078e02ff */
[----:B--2---:R-:W-:Y:S02]  /*0830*/  IADD3 R0, R28, 0x100000, RZ ;  /* 0x001000001c007810 */ /* 0x004fe40007ffe0ff */
[----:B------:R-:W-:Y:S01]  /*0840*/  IABS R7, R12 ;  /* 0x0000000c00077213 */ /* 0x000fe20000000000 */
[----:B------:R-:W-:Y:S01]  /*0850*/  IMAD.HI.U32 R8, R9, R11, R8 ;  /* 0x0000000b09087227 */ /* 0x000fe200078e0008 */
[----:B------:R-:W-:Y:S02]  /*0860*/  IMNMX R29, RZ, R0, !PT ;  /* 0x00000000ff1d7217 */ /* 0x000fe40007800200 */
[----:B------:R-:W-:Y:S01]  /*0870*/  IABS R11, R21 ;  /* 0x00000015000b7213 */ /* 0x000fe20000000000 */
[----:B------:R-:W-:Y:S01]  /*0880*/  IMAD.HI.U32 R30, R30, R7, RZ ;  /* 0x000000071e1e7227 */ /* 0x000fe200078e00ff */
[----:B------:R-:W-:-:S02]  /*0890*/  MOV R0, R31 ;  /* 0x0000001f00007202 */ /* 0x000fc40000000f00 */
[----:B------:R-:W-:Y:S02]  /*08a0*/  IABS R9, R29 ;  /* 0x0000001d00097213 */ /* 0x000fe40000000000 */
[----:B------:R-:W-:Y:S01]  /*08b0*/  IADD3 R11, RZ, -R11, RZ ;  /* 0x8000000bff0b7210 */ /* 0x000fe20007ffe0ff */
[----:B------:R-:W-:Y:S01]  /*08c0*/  IMAD R30, R30, R0, R7 ;  /* 0x000000001e1e7224 */ /* 0x000fe200078e0207 */
[----:B------:R-:W-:Y:S01]  /*08d0*/  ISETP.GT.U32.AND P1, PT, R33, R10, PT ;  /* 0x0000000a2100720c */ /* 0x000fe20003f24070 */
[----:B------:R-:W-:Y:S01]  /*08e0*/  IMAD.HI.U32 R8, R8, R9, RZ ;  /* 0x0000000908087227 */ /* 0x000fe200078e00ff */
[----:B------:R-:W-:Y:S02]  /*08f0*/  MOV R0, R11 ;  /* 0x0000000b00007202 */ /* 0x000fe40000000f00 */
[----:B------:R-:W-:-:S03]  /*0900*/  ISETP.GT.U32.AND P2, PT, R37, R30, PT ;  /* 0x0000001e2500720c */ /* 0x000fc60003f44070 */
[----:B------:R-:W-:-:S05]  /*0910*/  IMAD R0, R8, R0, R9 ;  /* 0x0000000008007224 */ /* 0x000fca00078e0209 */
[----:B------:R-:W-:Y:S02]  /*0920*/  ISETP.GT.U32.AND P3, PT, R41, R0, PT ;  /* 0x000000002900720c */ /* 0x000fe40003f64070 */
[----:B------:R-:W-:-:S04]  /*0930*/  @!P1 IADD3 R10, R10, -R33, RZ ;  /* 0x800000210a0a9210 */ /* 0x000fc80007ffe0ff */
[----:B------:R-:W-:Y:S01]  /*0940*/  ISETP.GT.U32.AND P4, PT, R33, R10, PT ;  /* 0x0000000a2100720c */ /* 0x000fe20003f84070 */
[----:B------:R-:W-:Y:S01]  /*0950*/  @!P2 IMAD.IADD R30, R30, 0x1, -R37 ;  /* 0x000000011e1ea824 */ /* 0x000fe200078e0a25 */
[----:B------:R-:W-:-:S05]  /*0960*/  ISETP.GE.AND P2, PT, R5, RZ, PT ;  /* 0x000000ff0500720c */ /* 0x000fca0003f46270 */
[----:B------:R-:W-:Y:S02]  /*0970*/  @!P3 IADD3 R0, R0, -R41, RZ ;  /* 0x800000290000b210 */ /* 0x000fe40007ffe0ff */
[----:B------:R-:W-:Y:S02]  /*0980*/  ISETP.GT.U32.AND P5, PT, R37, R30, PT ;  /* 0x0000001e2500720c */ /* 0x000fe40003fa4070 */
[----:B------:R-:W-:Y:S02]  /*0990*/  ISETP.NE.U32.AND P1, PT, RZ, c[0x0][0x438], PT ;  /* 0x00010e00ff007a0c */ /* 0x000fe40003f25070 */
[----:B------:R-:W-:Y:S02]  /*09a0*/  ISETP.GT.U32.AND P3, PT, R41, R0, PT ;  /* 0x000000002900720c */ /* 0x000fe40003f64070 */
[----:B------:R-:W-:Y:S02]  /*09b0*/  @!P4 IADD3 R10, R10, -R33, RZ ;  /* 0x800000210a0ac210 */ /* 0x000fe40007ffe0ff */
[----:B------:R-:W-:Y:S01]  /*09c0*/  ISETP.NE.AND.EX P1, PT, RZ, c[0x0][0x43c], PT, P1 ;  /* 0x00010f00ff007a0c */ /* 0x000fe20003f25310 */
[----:B------:R-:W-:Y:S01]  /*09d0*/  IMAD R7, R20, c[0x0][0x218], RZ ;  /* 0x0000860014077a24 */ /* 0x000fe200078e02ff */
[----:B------:R-:W-:-:S02]  /*09e0*/  MOV R9, c[0x0][0x218] ;  /* 0x0000860000097a02 */ /* 0x000fc40000000f00 */
[----:B------:R-:W-:Y:S02]  /*09f0*/  ISETP.GE.AND P4, PT, R12, RZ, PT ;  /* 0x000000ff0c00720c */ /* 0x000fe40003f86270 */
[----:B------:R-:W-:Y:S01]  /*0a00*/  @!P2 IADD3 R10, -R10, RZ, RZ ;  /* 0x000000ff0a0aa210 */ /* 0x000fe20007ffe1ff */
[----:B------:R-:W-:Y:S01]  /*0a10*/  IMAD R7, R18, UR8, R7 ;  /* 0x0000000812077c24 */ /* 0x000fe2000f8e0207 */
[----:B------:R-:W-:Y:S01]  /*0a20*/  ISETP.NE.AND P6, PT, R62, RZ, PT ;  /* 0x000000ff3e00720c */ /* 0x000fe20003fc5270 */
[----:B------:R-:W-:Y:S01]  /*0a30*/  IMAD.WIDE.U32 R8, R18, R9, c[0x0][0x1f8] ;  /* 0x00007e0012087625 */ /* 0x000fe200078e0009 */
[----:B------:R-:W-:Y:S02]  /*0a40*/  ISETP.NE.AND P2, PT, R63, RZ, PT ;  /* 0x000000ff3f00720c */ /* 0x000fe40003f45270 */
[----:B------:R-:W-:Y:S01]  /*0a50*/  @!P5 IADD3 R30, R30, -R37, RZ ;  /* 0x800000251e1ed210 */ /* 0x000fe20007ffe0ff */
[----:B------:R-:W-:Y:S01]  /*0a60*/  IMAD R5, R20, c[0x0][0x1e0], RZ ;  /* 0x0000780014057a24 */ /* 0x000fe200078e02ff */
[----:B------:R-:W-:Y:S01]  /*0a70*/  ISETP.GE.AND P5, PT, R29, RZ, PT ;  /* 0x000000ff1d00720c */ /* 0x000fe20003fa6270 */
[----:B------:R-:W-:Y:S01]  /*0a80*/  @!P3 IMAD.IADD R0, R0, 0x1, -R41 ;  /* 0x000000010000b824 */ /* 0x000fe200078e0a29 */
[----:B------:R-:W-:-:S02]  /*0a90*/  ISETP.NE.AND P3, PT, R21, RZ, PT ;  /* 0x000000ff1500720c */ /* 0x000fc40003f65270 */
[----:B------:R-:W-:Y:S01]  /*0aa0*/  IADD3 R39, R9, R7, RZ ;  /* 0x0000000709277210 */ /* 0x000fe20007ffe0ff */
[----:B------:R-:W-:Y:S01]  /*0ab0*/  IMAD R7, R18, UR6, R5 ;  /* 0x0000000612077c24 */ /* 0x000fe2000f8e0205 */
[----:B------:R-:W-:Y:S01]  /*0ac0*/  MOV R9, c[0x0][0x1e0] ;  /* 0x0000780000097a02 */ /* 0x000fe20000000f00 */
[----:B------:R-:W-:Y:S01]  /*0ad0*/  @P1 IMAD R5, R20, c[0x0][0x458], RZ ;  /* 0x0001160014051a24 */ /* 0x000fe200078e02ff */
[----:B------:R-:W-:Y:S02]  /*0ae0*/  MOV R38, R8 ;  /* 0x0000000800267202 */ /* 0x000fe40000000f00 */
[----:B------:R-:W-:Y:S01]  /*0af0*/  @!P4 IADD3 R30, -R30, RZ, RZ ;  /* 0x000000ff1e1ec210 */ /* 0x000fe20007ffe1ff */
[C---:B------:R-:W-:Y:S01]  /*0b00*/  IMAD.WIDE.U32 R8, R18.reuse, R9, c[0x0][0x1c0] ;  /* 0x0000700012087625 */ /* 0x040fe200078e0009 */
[----:B------:R-:W-:Y:S02]  /*0b10*/  @P1 MOV R37, c[0x0][0x458] ;  /* 0x0001160000251a02 */ /* 0x000fe40000000f00 */
[----:B------:R-:W-:Y:S01]  /*0b20*/  @!P6 LOP3.LUT R10, RZ, R62, RZ, 0x33, !PT ;  /* 0x0000003eff0ae212 */ /* 0x000fe200078e33ff */
[----:B------:R-:W-:Y:S01]  /*0b30*/  @P1 IMAD R11, R18, UR9, R5 ;  /* 0x00000009120b1c24 */ /* 0x000fe2000f8e0205 */
[----:B------:R-:W-:-:S02]  /*0b40*/  MOV R5, R0 ;  /* 0x0000000000057202 */ /* 0x000fc40000000f00 */
[----:B------:R-:W-:Y:S01]  /*0b50*/  @!P2 LOP3.LUT R30, RZ, R63, RZ, 0x33, !PT ;  /* 0x0000003fff1ea212 */ /* 0x000fe200078e33ff */
[----:B------:R-:W-:Y:S01]  /*0b60*/  @P1 IMAD.WIDE.U32 R36, R18, R37, c[0x0][0x438] ;  /* 0x00010e0012241625 */ /* 0x000fe200078e0025 */
[----:B------:R-:W-:Y:S01]  /*0b70*/  @!P5 IADD3 R5, -R5, RZ, RZ ;  /* 0x000000ff0505d210 */ /* 0x000fe20007ffe1ff */
[----:B------:R-:W-:Y:S01]  /*0b80*/  FADD R31, R6, R25 ;  /* 0x00000019061f7221 */ /* 0x000fe20000000000 */
[----:B------:R-:W-:Y:S01]  /*0b90*/  IADD3 R9, R9, R7, RZ ;  /* 0x0000000709097210 */ /* 0x000fe20007ffe0ff */
[C---:B------:R-:W-:Y:S01]  /*0ba0*/  IMAD R7, R62.reuse, R30, R10 ;  /* 0x0000001e3e077224 */ /* 0x040fe200078e020a */
[----:B------:R-:W-:Y:S01]  /*0bb0*/  @!P3 LOP3.LUT R5, RZ, R21, RZ, 0x33, !PT ;  /* 0x00000015ff05b212 */ /* 0x000fe200078e33ff */
[----:B------:R-:W-:Y:S01]  /*0bc0*/  IMAD R10, R62, R63, RZ ;  /* 0x0000003f3e0a7224 */ /* 0x000fe200078e02ff */
[----:B------:R-:W-:Y:S01]  /*0bd0*/  @P1 IADD3 R37, R37, R11, RZ ;  /* 0x0000000b25251210 */ /* 0x000fe20007ffe0ff */
[----:B------:R0:W5:Y:S02]  /*0be0*/  LDG.E R30, [R8.64] ;  /* 0x00000012081e7981 */ /* 0x000164000c1e1900 */
[----:B------:R-:W-:-:S02]  /*0bf0*/  IMAD R7, R5, R10, R7 ;  /* 0x0000000a05077224 */ /* 0x000fc400078e0207 */
[----:B------:R1:W2:Y:S02]  /*0c00*/  @P1 LDG.E R45, [R36.64] ;  /* 0x00000012242d1981 */ /* 0x0002a4000c1e1900 */
[C---:B------:R-:W-:Y:S02]  /*0c10*/  IMAD.WIDE R10, R7.reuse, 0x4, R64 ;  /* 0x00000004070a7825 */ /* 0x040fe400078e0240 */
[----:B------:R1:W3:Y:S04]  /*0c20*/  @P1 LDG.E R44, [R36.64+0x4] ;  /* 0x00000412242c1981 */ /* 0x0002e8000c1e1900 */
[----:B------:R1:W4:Y:S04]  /*0c30*/  @P1 LDG.E R43, [R36.64+0x8] ;  /* 0x00000812242b1981 */ /* 0x000328000c1e1900 */
[----:B------:R0:W5:Y:S01]  /*0c40*/  LD.E R76, [R10.64] ;  /* 0x000000120a4c7980 */ /* 0x000162000c101900 */
[----:B------:R-:W-:Y:S01]  /*0c50*/  IMAD.WIDE R34, R7, 0x4, R66 ;  /* 0x0000000407227825 */ /* 0x000fe200078e0242 */
[C---:B------:R-:W-:Y:S01]  /*0c60*/  FADD R5, R6.reuse, R23 ;  /* 0x0000001706057221 */ /* 0x040fe20000000000 */
[----:B------:R-:W-:Y:S01]  /*0c70*/  FADD R7, R6, R24 ;  /* 0x0000001806077221 */ /* 0x000fe20000000000 */
[----:B------:R0:W5:Y:S02]  /*0c80*/  LDG.E R29, [R8.64+0x4] ;  /* 0x00000412081d7981 */ /* 0x000164000c1e1900 */
[C---:B------:R-:W-:Y:S01]  /*0c90*/  FMUL R5, R4.reuse, R5 ;  /* 0x0000000504057220 */ /* 0x040fe20000400000 */
[C---:B------:R-:W-:Y:S01]  /*0ca0*/  FMUL R7, R4.reuse, R7 ;  /* 0x0000000704077220 */ /* 0x040fe20000400000 */
[----:B------:R-:W-:Y:S01]  /*0cb0*/  FMUL R4, R4, R31 ;  /* 0x0000001f04047220 */ /* 0x000fe20000400000 */
[----:B------:R0:W5:Y:S03]  /*0cc0*/  LDG.E R32, [R8.64+0x8] ;  /* 0x0000081208207981 */ /* 0x000166000c1e1900 */
[----:B------:R-:W0:Y:S01]  /*0cd0*/  F2I.TRUNC.NTZ R5, R5 ;  /* 0x0000000500057305 */ /* 0x000e22000020f100 */
[----:B------:R-:W-:Y:S01]  /*0ce0*/  ISETP.NE.U32.AND P2, PT, R2, RZ, PT ;  /* 0x000000ff0200720c */ /* 0x000fe20003f45070 */
[----:B------:R0:W5:Y:S01]  /*0cf0*/  LDG.E R0, [R38.64] ;  /* 0x0000001226007981 */ /* 0x000162000c1e1900 */
[----:B-1----:R-:W-:Y:S01]  /*0d00*/  CS2R R36, SRZ ;  /* 0x0000000000247805 */ /* 0x002fe2000001ff00 */
[----:B------:R-:W-:-:S02]  /*0d10*/  MOV R40, RZ ;  /* 0x000000ff00287202 */ /* 0x000fc40000000f00 */
[----:B------:R1:W5:Y:S02]  /*0d20*/  LD.E R75, [R34.64] ;  /* 0x00000012224b7980 */ /* 0x000364000c101900 */
[----:B------:R-:W1:Y:S08]  /*0d30*/  F2I.TRUNC.NTZ R7, R7 ;  /* 0x0000000700077305 */ /* 0x000e70000020f100 */
[----:B------:R-:W1:Y:S01]  /*0d40*/  F2I.TRUNC.NTZ R4, R4 ;  /* 0x0000000400047305 */ /* 0x000e62000020f100 */
[----:B------:R-:W-:-:S02]  /*0d50*/  IADD3 R6, R62, -0x1, R27 ;  /* 0xffffffff3e067810 */ /* 0x000fc40007ffe01b */
[----:B0-----:R-:W-:Y:S02]  /*0d60*/  IADD3 R8, R63, -0x1, R26 ;  /* 0xffffffff3f087810 */ /* 0x001fe40007ffe01a */
[----:B------:R-:W-:Y:S01]  /*0d70*/  IADD3 R9, R21, -0x1, R28 ;  /* 0xffffffff15097810 */ /* 0x000fe20007ffe01c */
[----:B-1----:R-:W-:Y:S01]  /*0d80*/  IMAD.MOV.U32 R35, RZ, RZ, RZ ;  /* 0x000000ffff237224 */ /* 0x002fe200078e00ff */
[----:B------:R-:W-:Y:S01]  /*0d90*/  IMNMX R31, R5, R6, PT ;  /* 0x00000006051f7217 */ /* 0x000fe20003800200 */
[----:B------:R-:W-:Y:S01]  /*0da0*/  CS2R R38, SRZ ;  /* 0x0000000000267805 */ /* 0x000fe2000001ff00 */
[----:B------:R-:W-:Y:S02]  /*0db0*/  IMNMX R33, R7, R8, PT ;  /* 0x0000000807217217 */ /* 0x000fe40003800200 */
[----:B------:R-:W-:Y:S02]  /*0dc0*/  ISETP.NE.AND.EX P2, PT, R3, RZ, PT, P2 ;  /* 0x000000ff0300720c */ /* 0x000fe40003f45320 */
[----:B------:R-:W-:Y:S01]  /*0dd0*/  IMNMX R34, R4, R9, PT ;  /* 0x0000000904227217 */ /* 0x000fe20003800200 */
[----:B--2---:R-:W-:Y:S01]  /*0de0*/  @P1 FADD R45, RZ, R45 ;  /* 0x0000002dff2d1221 */ /* 0x004fe20000000000 */
[----:B---3--:R-:W-:Y:S01]  /*0df0*/  @P1 FADD R44, RZ, R44 ;  /* 0x0000002cff2c1221 */ /* 0x008fe20000000000 */
[----:B----4-:R-:W-:Y:S01]  /*0e00*/  @P1 FADD R43, RZ, R43 ;  /* 0x0000002bff2b1221 */ /* 0x010fe20000000000 */
[----:B------:R-:W-:Y:S05]  /*0e10*/  @P1 BRA `(.L_x_555) ;  /* 0x0000010000001947 */ /* 0x000fea0003800000 */
[----:B------:R-:W-:Y:S01]  /*0e20*/  ISETP.NE.U32.AND P1, PT, RZ, c[0x0][0x2c8], PT ;  /* 0x0000b200ff007a0c */ /* 0x000fe20003f25070 */
[----:B------:R-:W-:Y:S01]  /*0e30*/  CS2R R44, SRZ ;  /* 0x00000000002c7805 */ /* 0x000fe2000001ff00 */
[----:B------:R-:W-:-:S02]  /*0e40*/  MOV R43, RZ ;  /* 0x000000ff002b7202 */ /* 0x000fc40000000f00 */
[----:B------:R-:W-:-:S13]  /*0e50*/  ISETP.NE.AND.EX P1, PT, RZ, c[0x0][0x2cc], PT, P1 ;  /* 0x0000b300ff007a0c */ /* 0x000fda0003f25310 */
[----:B------:R-:W-:Y:S05]  /*0e60*/  @!P1 BRA `(.L_x_555) ;  /* 0x000000b000009947 */ /* 0x000fea0003800000 */
[----:B------:R-:W-:Y:S01]  /*0e70*/  IMAD R3, R20, c[0x0][0x2e0], RZ ;  /* 0x0000b80014037a24 */ /* 0x000fe200078e02ff */
[----:B------:R-:W-:-:S03]  /*0e80*/  MOV R7, c[0x0][0x2e0] ;  /* 0x0000b80000077a02 */ /* 0x000fc60000000f00 */
[C---:B------:R-:W-:Y:S02]  /*0e90*/  IMAD R5, R18.reuse, UR10, R3 ;  /* 0x0000000a12057c24 */ /* 0x040fe4000f8e0203 */
[----:B------:R-:W-:-:S05]  /*0ea0*/  IMAD.WIDE.U32 R2, R18, R7, c[0x0][0x2c8] ;  /* 0x0000b20012027625 */ /* 0x000fca00078e0007 */
[----:B------:R-:W-:-:S05]  /*0eb0*/  IADD3 R3, R3, R5, RZ ;  /* 0x0000000503037210 */ /* 0x000fca0007ffe0ff */
[----:B------:R-:W2:Y:S04]  /*0ec0*/  LDG.E R45, [R2.64] ;  /* 0x00000012022d7981 */ /* 0x000ea8000c1e1900 */
[----:B------:R-:W3:Y:S04]  /*0ed0*/  LDG.E R44, [R2.64+0x4] ;  /* 0x00000412022c7981 */ /* 0x000ee8000c1e1900 */
[----:B------:R-:W4:Y:S01]  /*0ee0*/  LDG.E R43, [R2.64+0x8] ;  /* 0x00000812022b7981 */ /* 0x000f22000c1e1900 */
[----:B--2---:R-:W-:Y:S01]  /*0ef0*/  FADD R45, RZ, R45 ;  /* 0x0000002dff2d7221 */ /* 0x004fe20000000000 */
[----:B---3--:R-:W-:Y:S01]  /*0f00*/  FADD R44, RZ, R44 ;  /* 0x0000002cff2c7221 */ /* 0x008fe20000000000 */
[----:B----4-:R-:W-:Y:S01]  /*0f10*/  FADD R43, RZ, R43 ;  /* 0x0000002bff2b7221 */ /* 0x010fe20000000000 */
.L_x_555:
[----:B------:R-:W-:Y:S02]  /*0f20*/  MOV R41, RZ ;  /* 0x000000ff00297202 */ /* 0x000fe40000000f00 */
[----:B------:R-:W-:Y:S01]  /*0f30*/  MOV R42, RZ ;  /* 0x000000ff002a7202 */ /* 0x000fe20000000f00 */
[----:B------:R-:W-:Y:S05]  /*0f40*/  @!P2 BRA `(.L_x_556) ;  /* 0x000036300000a947 */ /* 0x000fea0003800000 */
[----:B------:R-:W-:Y:S01]  /*0f50*/  BSSY B0, `(.L_x_556) ;  /* 0x0000362000007945 */ /* 0x000fe20003800000 */
[----:B------:R-:W-:Y:S01]  /*0f60*/  FFMA R43, R43, c[0x0][0x2b8], RZ ;  /* 0x0000ae002b2b7a23 */ /* 0x000fe200000000ff */
[----:B------:R-:W-:Y:S01]  /*0f70*/  FFMA R44, R44, c[0x0][0x2b8], RZ ;  /* 0x0000ae002c2c7a23 */ /* 0x000fe200000000ff */
[----:B------:R-:W-:Y:S01]  /*0f80*/  FFMA R45, R45, c[0x0][0x2b8], RZ ;  /* 0x0000ae002d2d7a23 */ /* 0x000fe200000000ff */
[----:B------:R-:W-:Y:S01]  /*0f90*/  MOV R46, RZ ;  /* 0x000000ff002e7202 */ /* 0x000fe20000000f00 */
[----:B------:R-:W-:Y:S01]  /*0fa0*/  IMAD.MOV.U32 R47, RZ, RZ, R26 ;  /* 0x000000ffff2f7224 */ /* 0x000fe200078e001a */
[----:B------:R-:W-:Y:S01]  /*0fb0*/  MOV R48, R27 ;  /* 0x0000001b00307202 */ /* 0x000fe20000000f00 */
[----:B------:R-:W-:Y:S01]  /*0fc0*/  CS2R R50, SRZ ;  /* 0x0000000000327805 */ /* 0x000fe2000001ff00 */
[----:B------:R-:W-:Y:S01]  /*0fd0*/  MOV R49, RZ ;  /* 0x000000ff00317202 */ /* 0x000fe20000000f00 */
[----:B------:R-:W-:Y:S01]  /*0fe0*/  CS2R R2, SRZ ;  /* 0x0000000000027805 */ /* 0x000fe2000001ff00 */
[----:B------:R-:W-:Y:S01]  /*0ff0*/  CS2R R52, SRZ ;  /* 0x0000000000347805 */ /* 0x000fe2000001ff00 */
[----:B------:R-:W-:Y:S01]  /*1000*/  CS2R R54, SRZ ;  /* 0x0000000000367805 */ /* 0x000fe2000001ff00 */
[----:B------:R-:W-:Y:S01]  /*1010*/  MOV R56, RZ ;  /* 0x000000ff00387202 */ /* 0x000fe20000000f00 */
[----:B------:R-:W-:Y:S01]  /*1020*/  CS2R R4, SRZ ;  /* 0x0000000000047805 */ /* 0x000fe2000001ff00 */
[----:B------:R-:W-:Y:S01]  /*1030*/  CS2R R6, SRZ ;  /* 0x0000000000067805 */ /* 0x000fe2000001ff00 */
[----:B------:R-:W-:Y:S01]  /*1040*/  MOV R58, RZ ;  /* 0x000000ff003a7202 */ /* 0x000fe20000000f00 */
[----:B------:R-:W-:Y:S01]  /*1050*/  CS2R R8, SRZ ;  /* 0x0000000000087805 */ /* 0x000fe2000001ff00 */
[----:B------:R-:W-:Y:S01]  /*1060*/  CS2R R10, SRZ ;  /* 0x00000000000a7805 */ /* 0x000fe2000001ff00 */
[----:B------:R-:W-:Y:S01]  /*1070*/  MOV R12, RZ ;  /* 0x000000ff000c7202 */ /* 0x000fe20000000f00 */
[----:B------:R-:W-:Y:S01]  /*1080*/  CS2R R40, SRZ ;  /* 0x0000000000287805 */ /* 0x000fe2000001ff00 */
[----:B------:R-:W-:Y:S01]  /*1090*/  MOV R42, RZ ;  /* 0x000000ff002a7202 */ /* 0x000fe20000000f00 */
[----:B------:R-:W-:Y:S01]  /*10a0*/  CS2R R38, SRZ ;  /* 0x0000000000267805 */ /* 0x000fe2000001ff00 */
[----:B------:R-:W-:Y:S01]  /*10b0*/  CS2R R36, SRZ ;  /* 0x0000000000247805 */ /* 0x000fe2000001ff00 */
[----:B------:R-:W-:-:S02]  /*10c0*/  MOV R35, RZ ;  /* 0x000000ff00237202 */ /* 0x000fc40000000f00 */
.L_x_641:
[----:B-----5:R-:W-:Y:S01]  /*10d0*/  ISETP.GE.AND P1, PT, R76, R75, PT ;  /* 0x0000004b4c00720c */ /* 0x020fe20003f26270 */
[----:B------:R-:W-:Y:S01]  /*10e0*/  YIELD ;  /* 0x0000000000007946 */ /* 0x000fe20003800000 */
[----:B------:R-:W-:Y:S11]  /*10f0*/  BSSY B3, `(.L_x_557) ;  /* 0x0000068000037945 */ /* 0x000ff60003800000 */
[----:B0-----:R-:W-:Y:S05]  /*1100*/  @!P1 BRA `(.L_x_558) ;  /* 0x0000066000009947 */ /* 0x001fea0003800000 */
[----:B------:R-:W-:Y:S01]  /*1110*/  BSSY B4, `(.L_x_559) ;  /* 0x0000064000047945 */ /* 0x000fe20003800000 */
[----:B------:R-:W-:-:S02]  /*1120*/  ISETP.NE.AND P1, PT, R21, RZ, PT ;  /* 0x000000ff1500720c */ /* 0x000fc40003f25270 */
[----:B------:R-:W-:Y:S02]  /*1130*/  LOP3.LUT R75, RZ, R21, RZ, 0x33, !PT ;  /* 0x00000015ff4b7212 */ /* 0x000fe400078e33ff */
.L_x_561:
[-C--:B------:R-:W-:Y:S02]  /*1140*/  ISETP.GE.AND P2, PT, R48, R31.reuse, PT ;  /* 0x0000001f3000720c */ /* 0x080fe40003f46270 */
[----:B------:R-:W-:Y:S02]  /*1150*/  IADD3 R68, R47, 0x1, RZ ;  /* 0x000000012f447810 */ /* 0x000fe40007ffe0ff */
[----:B------:R-:W-:Y:S02]  /*1160*/  IADD3 R83, R28, 0x1, RZ ;  /* 0x000000011c537810 */ /* 0x000fe40007ffe0ff */
[C---:B------:R-:W-:Y:S02]  /*1170*/  ISETP.GE.AND P3, PT, R48.reuse, R31, PT ;  /* 0x0000001f3000720c */ /* 0x040fe40003f66270 */
[----:B------:R-:W-:-:S04]  /*1180*/  IADD3 R48, R48, 0x1, RZ ;  /* 0x0000000130307810 */ /* 0x000fc80007ffe0ff */
[----:B------:R-:W-:Y:S01]  /*1190*/  SEL R48, R48, R27, !P3 ;  /* 0x0000001b30307207 */ /* 0x000fe20005800000 */
[----:B------:R-:W-:-:S05]  /*11a0*/  @!P2 IMAD.MOV R68, RZ, RZ, R47 ;  /* 0x000000ffff44a224 */ /* 0x000fca00078e022f */
[----:B------:R-:W-:-:S04]  /*11b0*/  ISETP.GT.AND P2, PT, R68, R33, PT ;  /* 0x000000214400720c */ /* 0x000fc80003f44270 */
[----:B------:R-:W-:-:S09]  /*11c0*/  SEL R47, R26, R68, P2 ;  /* 0x000000441a2f7207 */ /* 0x000fd20001000000 */
[----:B------:R-:W-:-:S04]  /*11d0*/  @!P2 IADD3 R83, R28, RZ, RZ ;  /* 0x000000ff1c53a210 */ /* 0x000fc80007ffe0ff */
[----:B------:R-:W-:-:S13]  /*11e0*/  ISETP.GT.AND P4, PT, R83, R34, PT ;  /* 0x000000225300720c */ /* 0x000fda0003f84270 */
[----:B------:R-:W-:Y:S01]  /*11f0*/  @P4 BREAK B4 ;  /* 0x0000000000044942 */ /* 0x000fe20003800000 */
[----:B------:R-:W-:Y:S01]  /*1200*/  @P4 BREAK B3 ;  /* 0x0000000000034942 */ /* 0x000fe20003800000 */
[----:B------:R-:W-:Y:S05]  /*1210*/  @P4 BRA `(.L_x_560) ;  /* 0x0000335000004947 */ /* 0x000fea0003800000 */
[----:B------:R-:W-:Y:S02]  /*1220*/  IABS R79, R21 ;  /* 0x00000015004f7213 */ /* 0x000fe40000000000 */
[----:B------:R-:W-:Y:S02]  /*1230*/  IABS R76, R63 ;  /* 0x0000003f004c7213 */ /* 0x000fe40000000000 */
[----:B------:R-:W0:Y:S01]  /*1240*/  I2F.RP R85, R79 ;  /* 0x0000004f00557306 */ /* 0x000e220000209400 */
[----:B------:R-:W-:-:S07]  /*1250*/  IABS R82, R62 ;  /* 0x0000003e00527213 */ /* 0x000fce0000000000 */
[----:B------:R-:W1:Y:S08]  /*1260*/  I2F.RP R84, R76 ;  /* 0x0000004c00547306 */ /* 0x000e700000209400 */
[----:B------:R-:W2:Y:S08]  /*1270*/  I2F.RP R28, R82 ;  /* 0x00000052001c7306 */ /* 0x000eb00000209400 */
[----:B0-----:R-:W0:Y:S08]  /*1280*/  MUFU.RCP R85, R85 ;  /* 0x0000005500557308 */ /* 0x001e300000001000 */
[----:B-1----:R-:W1:Y:S08]  /*1290*/  MUFU.RCP R84, R84 ;  /* 0x0000005400547308 */ /* 0x002e700000001000 */
[----:B--2---:R-:W2:Y:S01]  /*12a0*/  MUFU.RCP R28, R28 ;  /* 0x0000001c001c7308 */ /* 0x004ea20000001000 */
[----:B0-----:R-:W-:-:S02]  /*12b0*/  IADD3 R68, R85, 0xffffffe, RZ ;  /* 0x0ffffffe55447810 */ /* 0x001fc40007ffe0ff */
[----:B-1----:R-:W-:-:S05]  /*12c0*/  IADD3 R70, R84, 0xffffffe, RZ ;  /* 0x0ffffffe54467810 */ /* 0x002fca0007ffe0ff */
[----:B------:R0:W1:Y:S01]  /*12d0*/  F2I.FTZ.U32.TRUNC.NTZ R69, R68 ;  /* 0x0000004400457305 */ /* 0x000062000021f000 */
[----:B--2---:R-:W-:-:S07]  /*12e0*/  IADD3 R80, R28, 0xffffffe, RZ ;  /* 0x0ffffffe1c507810 */ /* 0x004fce0007ffe0ff */
[----:B------:R2:W3:Y:S01]  /*12f0*/  F2I.FTZ.U32.TRUNC.NTZ R71, R70 ;  /* 0x0000004600477305 */ /* 0x0004e2000021f000 */
[----:B0-----:R-:W-:-:S07]  /*1300*/  MOV R68, RZ ;  /* 0x000000ff00447202 */ /* 0x001fce0000000f00 */
[----:B------:R0:W4:Y:S01]  /*1310*/  F2I.FTZ.U32.TRUNC.NTZ R81, R80 ;  /* 0x0000005000517305 */ /* 0x000122000021f000 */
[----:B-1----:R-:W-:Y:S02]  /*1320*/  IADD3 R28, RZ, -R69, RZ ;  /* 0x80000045ff1c7210 */ /* 0x002fe40007ffe0ff */
[----:B--2---:R-:W-:-:S03]  /*1330*/  MOV R70, RZ ;  /* 0x000000ff00467202 */ /* 0x004fc60000000f00 */
[----:B------:R-:W-:Y:S01]  /*1340*/  IMAD R89, R28, R79, RZ ;  /* 0x0000004f1c597224 */ /* 0x000fe200078e02ff */
[----:B---3--:R-:W-:Y:S01]  /*1350*/  IADD3 R87, RZ, -R71, RZ ;  /* 0x80000047ff577210 */ /* 0x008fe20007ffe0ff */
[----:B------:R-:W-:Y:S01]  /*1360*/  IMAD.MOV.U32 R28, RZ, RZ, R83 ;  /* 0x000000ffff1c7224 */ /* 0x000fe200078e0053 */
[----:B0-----:R-:W-:Y:S01]  /*1370*/  MOV R80, RZ ;  /* 0x000000ff00507202 */ /* 0x001fe20000000f00 */
[----:B------:R-:W-:Y:S01]  /*1380*/  IMAD.HI.U32 R90, R69, R89, R68 ;  /* 0x00000059455a7227 */ /* 0x000fe200078e0044 */
[----:B------:R-:W-:Y:S02]  /*1390*/  IADD3 R69, R47, 0x100000, RZ ;  /* 0x001000002f457810 */ /* 0x000fe40007ffe0ff */
[----:B------:R-:W-:Y:S01]  /*13a0*/  IABS R68, R63 ;  /* 0x0000003f00447213 */ /* 0x000fe20000000000 */
[----:B------:R-:W-:Y:S01]  /*13b0*/  IMAD R87, R87, R76, RZ ;  /* 0x0000004c57577224 */ /* 0x000fe200078e02ff */
[----:B----4-:R-:W-:Y:S02]  /*13c0*/  IADD3 R85, RZ, -R81, RZ ;  /* 0x80000051ff557210 */ /* 0x010fe40007ffe0ff */
[----:B------:R-:W-:Y:S01]  /*13d0*/  IMNMX R83, RZ, R69, !PT ;  /* 0x00000045ff537217 */ /* 0x000fe20007800200 */
[----:B------:R-:W-:Y:S01]  /*13e0*/  IMAD.HI.U32 R86, R71, R87, R70 ;  /* 0x0000005747567227 */ /* 0x000fe200078e0046 */
[----:B------:R-:W-:-:S02]  /*13f0*/  IADD3 R70, R28, 0x100000, RZ ;  /* 0x001000001c467810 */ /* 0x000fc40007ffe0ff */
[----:B------:R-:W-:Y:S01]  /*1400*/  IADD3 R88, RZ, -R68, RZ ;  /* 0x80000044ff587210 */ /* 0x000fe20007ffe0ff */
[----:B------:R-:W-:Y:S01]  /*1410*/  IMAD R85, R85, R82, RZ ;  /* 0x0000005255557224 */ /* 0x000fe200078e02ff */
[----:B------:R-:W-:Y:S02]  /*1420*/  IADD3 R68, R48, 0x100000, RZ ;  /* 0x0010000030447810 */ /* 0x000fe40007ffe0ff */
[----:B------:R-:W-:Y:S01]  /*1430*/  IABS R71, R62 ;  /* 0x0000003e00477213 */ /* 0x000fe20000000000 */
[----:B------:R-:W-:Y:S01]  /*1440*/  IMAD.HI.U32 R87, R81, R85, R80 ;  /* 0x0000005551577227 */ /* 0x000fe200078e0050 */
[----:B------:R-:W-:Y:S02]  /*1450*/  IMNMX R85, RZ, R70, !PT ;  /* 0x00000046ff557217 */ /* 0x000fe40007800200 */
[----:B------:R-:W-:Y:S02]  /*1460*/  IABS R70, R83 ;  /* 0x0000005300467213 */ /* 0x000fe40000000000 */
[----:B------:R-:W-:-:S02]  /*1470*/  IMNMX R68, RZ, R68, !PT ;  /* 0x00000044ff447217 */ /* 0x000fc40007800200 */
[----:B------:R-:W-:Y:S02]  /*1480*/  IADD3 R69, RZ, -R71, RZ ;  /* 0x80000047ff457210 */ /* 0x000fe40007ffe0ff */
[----:B------:R-:W-:Y:S02]  /*1490*/  MOV R71, R70 ;  /* 0x0000004600477202 */ /* 0x000fe40000000f00 */
[----:B------:R-:W-:Y:S02]  /*14a0*/  IABS R84, R68 ;  /* 0x0000004400547213 */ /* 0x000fe40000000000 */
[----:B------:R-:W-:Y:S01]  /*14b0*/  IABS R80, R21 ;  /* 0x0000001500507213 */ /* 0x000fe20000000000 */
[----:B------:R-:W-:Y:S01]  /*14c0*/  IMAD.HI.U32 R70, R86, R71, RZ ;  /* 0x0000004756467227 */ /* 0x000fe200078e00ff */
[----:B------:R-:W-:Y:S02]  /*14d0*/  IABS R81, R85 ;  /* 0x0000005500517213 */ /* 0x000fe40000000000 */
[----:B------:R-:W-:Y:S01]  /*14e0*/  MOV R86, R69 ;  /* 0x0000004500567202 */ /* 0x000fe20000000f00 */
[----:B------:R-:W-:Y:S01]  /*14f0*/  IMAD.HI.U32 R69, R87, R84, RZ ;  /* 0x0000005457457227 */ /* 0x000fe200078e00ff */
[----:B------:R-:W-:-:S02]  /*1500*/  IADD3 R89, RZ, -R80, RZ ;  /* 0x80000050ff597210 */ /* 0x000fc40007ffe0ff */
[----:B------:R-:W-:Y:S01]  /*1510*/  ISETP.GE.AND P5, PT, R85, RZ, PT ;  /* 0x000000ff5500720c */ /* 0x000fe20003fa6270 */
[----:B------:R-:W-:-:S04]  /*1520*/  IMAD.HI.U32 R80, R90, R81, RZ ;  /* 0x000000515a507227 */ /* 0x000fc800078e00ff */
[----:B------:R-:W-:Y:S02]  /*1530*/  IMAD R71, R70, R88, R71 ;  /* 0x0000005846477224 */ /* 0x000fe400078e0247 */
[----:B------:R-:W-:Y:S02]  /*1540*/  IMAD R69, R69, R86, R84 ;  /* 0x0000005645457224 */ /* 0x000fe400078e0254 */
[----:B------:R-:W-:Y:S01]  /*1550*/  IMAD R80, R80, R89, R81 ;  /* 0x0000005950507224 */ /* 0x000fe200078e0251 */
[----:B------:R-:W-:Y:S02]  /*1560*/  ISETP.GT.U32.AND P3, PT, R76, R71, PT ;  /* 0x000000474c00720c */ /* 0x000fe40003f64070 */
[----:B------:R-:W-:Y:S02]  /*1570*/  ISETP.GT.U32.AND P2, PT, R82, R69, PT ;  /* 0x000000455200720c */ /* 0x000fe40003f44070 */
[----:B------:R-:W-:-:S09]  /*1580*/  ISETP.GT.U32.AND P4, PT, R79, R80, PT ;  /* 0x000000504f00720c */ /* 0x000fd20003f84070 */
[----:B------:R-:W-:Y:S02]  /*1590*/  @!P3 IADD3 R71, R71, -R76, RZ ;  /* 0x8000004c4747b210 */ /* 0x000fe40007ffe0ff */
[----:B------:R-:W-:Y:S02]  /*15a0*/  @!P2 IMAD.IADD R69, R69, 0x1, -R82 ;  /* 0x000000014545a824 */ /* 0x000fe400078e0a52 */
[----:B------:R-:W-:Y:S02]  /*15b0*/  @!P4 IADD3 R80, R80, -R79, RZ ;  /* 0x8000004f5050c210 */ /* 0x000fe40007ffe0ff */
[----:B------:R-:W-:Y:S02]  /*15c0*/  ISETP.GT.U32.AND P6, PT, R76, R71, PT ;  /* 0x000000474c00720c */ /* 0x000fe40003fc4070 */
[----:B------:R-:W-:Y:S02]  /*15d0*/  ISETP.GT.U32.AND P2, PT, R79, R80, PT ;  /* 0x000000504f00720c */ /* 0x000fe40003f44070 */
[----:B------:R-:W-:-:S02]  /*15e0*/  ISETP.GT.U32.AND P3, PT, R82, R69, PT ;  /* 0x000000455200720c */ /* 0x000fc40003f64070 */
[----:B------:R-:W-:-:S07]  /*15f0*/  ISETP.GE.AND P4, PT, R83, RZ, PT ;  /* 0x000000ff5300720c */ /* 0x000fce0003f86270 */
[----:B------:R-:W-:Y:S02]  /*1600*/  @!P6 IADD3 R71, R71, -R76, RZ ;  /* 0x8000004c4747e210 */ /* 0x000fe40007ffe0ff */
[----:B------:R-:W-:Y:S01]  /*1610*/  ISETP.GE.AND P6, PT, R68, RZ, PT ;  /* 0x000000ff4400720c */ /* 0x000fe20003fc6270 */
[----:B------:R-:W-:Y:S01]  /*1620*/  IMAD R68, R62, R63, RZ ;  /* 0x0000003f3e447224 */ /* 0x000fe200078e02ff */
[----:B------:R-:W-:Y:S02]  /*1630*/  @!P2 IADD3 R80, R80, -R79, RZ ;  /* 0x8000004f5050a210 */ /* 0x000fe40007ffe0ff */
[----:B------:R-:W-:Y:S02]  /*1640*/  @!P3 IADD3 R69, R69, -R82, RZ ;  /* 0x800000524545b210 */ /* 0x000fe40007ffe0ff */
[----:B------:R-:W-:Y:S02]  /*1650*/  ISETP.NE.AND P3, PT, R63, RZ, PT ;  /* 0x000000ff3f00720c */ /* 0x000fe40003f65270 */
[----:B------:R-:W-:-:S02]  /*1660*/  ISETP.NE.AND P2, PT, R62, RZ, PT ;  /* 0x000000ff3e00720c */ /* 0x000fc40003f45270 */
[----:B------:R-:W-:Y:S02]  /*1670*/  @!P4 IADD3 R71, -R71, RZ, RZ ;  /* 0x000000ff4747c210 */ /* 0x000fe40007ffe1ff */
[----:B------:R-:W-:Y:S02]  /*1680*/  @!P5 IADD3 R80, -R80, RZ, RZ ;  /* 0x000000ff5050d210 */ /* 0x000fe40007ffe1ff */
[----:B------:R-:W-:Y:S02]  /*1690*/  @!P6 IADD3 R69, -R69, RZ, RZ ;  /* 0x000000ff4545e210 */ /* 0x000fe40007ffe1ff */
[----:B------:R-:W-:-:S03]  /*16a0*/  SEL R80, R75, R80, !P1 ;  /* 0x000000504b507207 */ /* 0x000fc60004800000 */
[----:B------:R-:W-:Y:S02]  /*16b0*/  @!P3 LOP3.LUT R71, RZ, R63, RZ, 0x33, !PT ;  /* 0x0000003fff47b212 */ /* 0x000fe400078e33ff */
[----:B------:R-:W-:-:S05]  /*16c0*/  @!P2 LOP3.LUT R69, RZ, R62, RZ, 0x33, !PT ;  /* 0x0000003eff45a212 */ /* 0x000fca00078e33ff */
[----:B------:R-:W-:-:S04]  /*16d0*/  IMAD R69, R62, R71, R69 ;  /* 0x000000473e457224 */ /* 0x000fc800078e0245 */
[----:B------:R-:W-:-:S04]  /*16e0*/  IMAD R71, R68, R80, R69 ;  /* 0x0000005044477224 */ /* 0x000fc800078e0245 */
[----:B------:R-:W-:-:S04]  /*16f0*/  IMAD.WIDE R68, R71, 0x4, R64 ;  /* 0x0000000447447825 */ /* 0x000fc800078e0240 */
[----:B------:R-:W-:Y:S01]  /*1700*/  IMAD.WIDE R70, R71, 0x4, R66 ;  /* 0x0000000447467825 */ /* 0x000fe200078e0242 */
[----:B------:R-:W2:Y:S05]  /*1710*/  LD.E R76, [R68.64] ;  /* 0x00000012444c7980 */ /* 0x000eaa000c101900 */
[----:B------:R-:W2:Y:S02]  /*1720*/  LD.E R70, [R70.64] ;  /* 0x0000001246467980 */ /* 0x000ea4000c101900 */
[----:B--2---:R-:W-:-:S13]  /*1730*/  ISETP.GE.AND P2, PT, R76, R70, PT ;  /* 0x000000464c00720c */ /* 0x004fda0003f46270 */
[----:B------:R-:W-:Y:S05]  /*1740*/  @P2 BRA `(.L_x_561) ;  /* 0xfffff9f000002947 */ /* 0x000fea000383ffff */
[----:B------:R-:W-:Y:S05]  /*1750*/  BSYNC B4 ;  /* 0x0000000000047941 */ /* 0x000fea0003800000 */
.L_x_559:
[----:B------:R-:W-:Y:S02]  /*1760*/  MOV R75, R70 ;  /* 0x00000046004b7202 */ /* 0x000fe40000000f00 */
.L_x_558:
[----:B------:R-:W-:Y:S05]  /*1770*/  BSYNC B3 ;  /* 0x0000000000037941 */ /* 0x000fea0003800000 */
.L_x_557:
[----:B------:R-:W-:-:S05]  /*1780*/  IMAD.WIDE R68, R76, 0x4, R60 ;  /* 0x000000044c447825 */ /* 0x000fca00078e023c */
[----:B------:R-:W2:Y:S01]  /*1790*/  LD.E R79, [R68.64] ;  /* 0x00000012444f7980 */ /* 0x000ea2000c101900 */
[----:B------:R-:W-:Y:S01]  /*17a0*/  IMAD.MOV.U32 R70, RZ, RZ, c[0x0][0x288] ;  /* 0x0000a200ff467624 */ /* 0x000fe200078e00ff */
[----:B--2---:R-:W-:-:S03]  /*17b0*/  SHF.R.S32.HI R80, RZ, 0x1f, R79 ;  /* 0x0000001fff507819 */ /* 0x004fc6000001144f */
[----:B------:R-:W-:-:S04]  /*17c0*/  IMAD.WIDE.U32 R70, R79, R70, c[0x0][0x268] ;  /* 0x00009a004f467625 */ /* 0x000fc800078e0046 */
[----:B------:R-:W-:-:S04]  /*17d0*/  IMAD R82, R80, c[0x0][0x288], RZ ;  /* 0x0000a20050527a24 */ /* 0x000fc800078e02ff */
[----:B------:R-:W-:-:S05]  /*17e0*/  IMAD R81, R79, UR4, R82 ;  /* 0x000000044f517c24 */ /* 0x000fca000f8e0252 */
[----:B------:R-:W-:-:S05]  /*17f0*/  IADD3 R71, R71, R81, RZ ;  /* 0x0000005147477210 */ /* 0x000fca0007ffe0ff */
[----:B------:R-:W2:Y:S01]  /*1800*/  LDG.E R70, [R70.64] ;  /* 0x0000001246467981 */ /* 0x000ea2000c1e1900 */
[----:B------:R-:W-:Y:S01]  /*1810*/  BSSY B3, `(.L_x_562) ;  /* 0x00000f7000037945 */ /* 0x000fe20003800000 */
[----:B--2---:R-:W-:-:S04]  /*1820*/  LOP3.LUT R81, R70, 0x1, RZ, 0xc0, !PT ;  /* 0x0000000146517812 */ /* 0x004fc800078ec0ff */
[----:B------:R-:W-:-:S04]  /*1830*/  ISETP.NE.U32.AND P1, PT, R81, 0x1, PT ;  /* 0x000000015100780c */ /* 0x000fc80003f25070 */
[----:B------:R-:W-:-:S13]  /*1840*/  ISETP.NE.AND P1, PT, R79, R18, !P1 ;  /* 0x000000124f00720c */ /* 0x000fda0004f25270 */
[----:B------:R-:W-:Y:S05]  /*1850*/  @!P1 BRA `(.L_x_563) ;  /* 0x00000f2000009947 */ /* 0x000fea0003800000 */
[----:B------:R-:W-:Y:S01]  /*1860*/  IMAD R10, R80, c[0x0][0x1a8], RZ ;  /* 0x00006a00500a7a24 */ /* 0x000fe200078e02ff */
[----:B------:R-:W-:-:S03]  /*1870*/  MOV R12, c[0x0][0x1a8] ;  /* 0x00006a00000c7a02 */ /* 0x000fc60000000f00 */
[C---:B------:R-:W-:Y:S02]  /*1880*/  IMAD R69, R79.reuse, UR5, R10 ;  /* 0x000000054f457c24 */ /* 0x040fe4000f8e020a */
[----:B------:R-:W-:-:S05]  /*1890*/  IMAD.WIDE.U32 R10, R79, R12, c[0x0][0x188] ;  /* 0x000062004f0a7625 */ /* 0x000fca00078e000c */
[----:B------:R-:W-:Y:S02]  /*18a0*/  IADD3 R69, R11, R69, RZ ;  /* 0x000000450b457210 */ /* 0x000fe40007ffe0ff */
[----:B------:R-:W-:-:S05]  /*18b0*/  MOV R68, R10 ;  /* 0x0000000a00447202 */ /* 0x000fca0000000f00 */
[----:B------:R-:W2:Y:S04]  /*18c0*/  LDG.E R11, [R68.64+0x4] ;  /* 0x00000412440b7981 */ /* 0x000ea8000c1e1900 */
[----:B------:R-:W3:Y:S04]  /*18d0*/  LDG.E R10, [R68.64] ;  /* 0x00000012440a7981 */ /* 0x000ee8000c1e1900 */
[----:B------:R-:W4:Y:S01]  /*18e0*/  LDG.E R12, [R68.64+0x8] ;  /* 0x00000812440c7981 */ /* 0x000f22000c1e1900 */
[----:B------:R-:W-:Y:S01]  /*18f0*/  BSSY B4, `(.L_x_564) ;  /* 0x0000014000047945 */ /* 0x000fe20003800000 */
[----:B--2---:R-:W-:Y:S01]  /*1900*/  FADD R11, R24, -R11 ;  /* 0x8000000b180b7221 */ /* 0x004fe20000000000 */
[----:B---3--:R-:W-:-:S03]  /*1910*/  FADD R10, R23, -R10 ;  /* 0x8000000a170a7221 */ /* 0x008fc60000000000 */
[----:B------:R-:W-:Y:S01]  /*1920*/  FMUL R57, R11, R11 ;  /* 0x0000000b0b397220 */ /* 0x000fe20000400000 */
[----:B----4-:R-:W-:-:S03]  /*1930*/  FADD R12, R25, -R12 ;  /* 0x8000000c190c7221 */ /* 0x010fc60000000000 */
[----:B------:R-:W-:-:S04]  /*1940*/  FFMA R57, R10, R10, R57 ;  /* 0x0000000a0a397223 */ /* 0x000fc80000000039 */
[----:B------:R-:W-:-:S04]  /*1950*/  FFMA R70, R12, R12, R57 ;  /* 0x0000000c0c467223 */ /* 0x000fc80000000039 */
[----:B------:R0:W1:Y:S01]  /*1960*/  MUFU.RSQ R71, R70 ;  /* 0x0000004600477308 */ /* 0x0000620000001400 */
[----:B------:R-:W-:-:S04]  /*1970*/  IADD3 R57, R70, -0xd000000, RZ ;  /* 0xf300000046397810 */ /* 0x000fc80007ffe0ff */
[----:B------:R-:W-:-:S13]  /*1980*/  ISETP.GT.U32.AND P0, PT, R57, 0x727fffff, PT ;  /* 0x727fffff3900780c */ /* 0x000fda0003f04070 */
[----:B------:R-:W-:Y:S05]  /*1990*/  @!P0 BRA `(.L_x_565) ;  /* 0x0000005000008947 */ /* 0x000fea0003800000 */
[----:B01----:R-:W-:Y:S02]  /*19a0*/  MOV R68, R70 ;  /* 0x0000004600447202 */ /* 0x003fe40000000f00 */
[----:B------:R-:W-:Y:S02]  /*19b0*/  MOV R91, 0x19d0 ;  /* 0x000019d0005b7802 */ /* 0x000fe40000000f00 */
[----:B------:R-:W-:Y:S05]  /*19c0*/  CALL.REL.NOINC `($__internal_14_$__cuda_sm20_sqrt_rn_f32_slowpath) ;  /* 0x0000355000007944 */ /* 0x000fea0003c00000 */
[----:B------:R-:W-:Y:S01]  /*19d0*/  MOV R57, R86 ;  /* 0x0000005600397202 */ /* 0x000fe20000000f00 */
[----:B------:R-:W-:Y:S05]  /*19e0*/  BRA `(.L_x_566) ;  /* 0x0000004000007947 */ /* 0x000fea0003800000 */
.L_x_565:
[----:B01----:R-:W-:Y:S01]  /*19f0*/  FMUL.FTZ R57, R70, R71 ;  /* 0x0000004746397220 */ /* 0x003fe20000410000 */
[----:B------:R-:W-:-:S03]  /*1a00*/  FMUL.FTZ R69, R71, 0.5 ;  /* 0x3f00000047457820 */ /* 0x000fc60000410000 */
[----:B------:R-:W-:-:S04]  /*1a10*/  FFMA R68, -R57, R57, R70 ;  /* 0x0000003939447223 */ /* 0x000fc80000000146 */
[----:B------:R-:W-:Y:S02]  /*1a20*/  FFMA R57, R68, R69, R57 ;  /* 0x0000004544397223 */ /* 0x000fe40000000039 */
.L_x_566:
[----:B------:R-:W-:Y:S05]  /*1a30*/  BSYNC B4 ;  /* 0x0000000000047941 */ /* 0x000fea0003800000 */
.L_x_564:
[C---:B------:R-:W-:Y:S01]  /*1a40*/  IMAD R68, R80.reuse, c[0x0][0x250], RZ ;  /* 0x0000940050447a24 */ /* 0x040fe200078e02ff */
[----:B------:R-:W-:Y:S01]  /*1a50*/  MOV R78, c[0x0][0x250] ;  /* 0x00009400004e7a02 */ /* 0x000fe20000000f00 */
[----:B------:R-:W-:Y:S02]  /*1a60*/  IMAD R70, R80, c[0x0][0x218], RZ ;  /* 0x0000860050467a24 */ /* 0x000fe400078e02ff */
[----:B------:R-:W-:Y:S02]  /*1a70*/  IMAD.MOV.U32 R82, RZ, RZ, c[0x0][0x218] ;  /* 0x00008600ff527624 */ /* 0x000fe400078e00ff */
[C---:B------:R-:W-:Y:S02]  /*1a80*/  IMAD R77, R79.reuse, UR7, R68 ;  /* 0x000000074f4d7c24 */ /* 0x040fe4000f8e0244 */
[C---:B------:R-:W-:Y:S02]  /*1a90*/  IMAD R81, R79.reuse, UR8, R70 ;  /* 0x000000084f517c24 */ /* 0x040fe4000f8e0246 */
[----:B------:R-:W-:-:S04]  /*1aa0*/  IMAD.WIDE.U32 R70, R79, R78, c[0x0][0x230] ;  /* 0x00008c004f467625 */ /* 0x000fc800078e004e */
[----:B------:R-:W-:Y:S01]  /*1ab0*/  IMAD.WIDE.U32 R68, R79, R82, c[0x0][0x1f8] ;  /* 0x00007e004f447625 */ /* 0x000fe200078e0052 */
[----:B------:R-:W-:-:S04]  /*1ac0*/  IADD3 R71, R71, R77, RZ ;  /* 0x0000004d47477210 */ /* 0x000fc80007ffe0ff */
[----:B------:R-:W-:Y:S01]  /*1ad0*/  IADD3 R69, R69, R81, RZ ;  /* 0x0000005145457210 */ /* 0x000fe20007ffe0ff */
[----:B------:R-:W2:Y:S05]  /*1ae0*/  LDG.E R70, [R70.64] ;  /* 0x0000001246467981 */ /* 0x000eaa000c1e1900 */
[----:B------:R-:W3:Y:S01]  /*1af0*/  LDG.E R69, [R68.64] ;  /* 0x0000001244457981 */ /* 0x000ee2000c1e1900 */
[----:B------:R-:W-:Y:S01]  /*1b00*/  FADD R81, -R22, R57 ;  /* 0x0000003916517221 */ /* 0x000fe20000000100 */
[----:B------:R-:W-:Y:S03]  /*1b10*/  BSSY B6, `(.L_x_567) ;  /* 0x00000c5000067945 */ /* 0x000fe60003800000 */
[----:B--2---:R-:W-:Y:S01]  /*1b20*/  FADD R81, R81, -R70 ;  /* 0x8000004651517221 */ /* 0x004fe20000000000 */
[C---:B---3--:R-:W-:Y:S01]  /*1b30*/  FSETP.GT.AND P0, PT, R0.reuse, -R69, PT ;  /* 0x800000450000720b */ /* 0x048fe20003f04000 */
[----:B------:R-:W-:-:S03]  /*1b40*/  FADD R77, R0, R69 ;  /* 0x00000045004d7221 */ /* 0x000fc60000000000 */
[----:B------:R-:W-:-:S13]  /*1b50*/  FSETP.LE.AND P0, PT, R81, c[0x0][0x2ac], P0 ;  /* 0x0000ab0051007a0b */ /* 0x000fda0000703000 */
        /* <DEDUP_REMOVED lines=17> */
[----:B--2---:R-:W-:Y:S01]  /*1c70*/  FADD R58, R30, -R5 ;  /* 0x800000051e3a7221 */ /* 0x004fe20000000000 */
[----:B---3--:R-:W-:Y:S01]  /*1c80*/  FADD R53, R29, -R4 ;  /* 0x800000041d357221 */ /* 0x008fe20000000000 */
[----:B----4-:R-:W-:Y:S01]  /*1c90*/  FADD R55, R32, -R55 ;  /* 0x8000003720377221 */ /* 0x010fe20000000000 */
[----:B-1----:R-:W-:Y:S05]  /*1ca0*/  @!P2 BRA `(.L_x_570) ;  /* 0x000000500000a947 */ /* 0x002fea0003800000 */
[----:B------:R-:W-:Y:S02]  /*1cb0*/  MOV R68, R10 ;  /* 0x0000000a00447202 */ /* 0x000fe40000000f00 */
[----:B------:R-:W-:Y:S02]  /*1cc0*/  MOV R69, R57 ;  /* 0x0000003900457202 */ /* 0x000fe40000000f00 */
[----:B------:R-:W-:Y:S02]  /*1cd0*/  MOV R85, 0x1cf0 ;  /* 0x00001cf000557802 */ /* 0x000fe40000000f00 */
[----:B------:R-:W-:Y:S05]  /*1ce0*/  CALL.REL.NOINC `($__internal_15_$__cuda_sm3x_div_rn_noftz_f32_slowpath) ;  /* 0x000033a000007944 */ /* 0x000fea0003c00000 */
[----:B------:R-:W-:Y:S02]  /*1cf0*/  MOV R7, R87 ;  /* 0x0000005700077202 */ /* 0x000fe40000000f00 */
.L_x_570:
[----:B------:R-:W-:Y:S05]  /*1d00*/  BSYNC B7 ;  /* 0x0000000000077941 */ /* 0x000fea0003800000 */
.L_x_569:
        /* <DEDUP_REMOVED lines=9> */
[----:B------:R-:W-:Y:S01]  /*1da0*/  IMAD.MOV.U32 R68, RZ, RZ, R11 ;  /* 0x000000ffff447224 */ /* 0x000fe200078e000b */
[----:B------:R-:W-:Y:S02]  /*1db0*/  MOV R69, R57 ;  /* 0x0000003900457202 */ /* 0x000fe40000000f00 */
[----:B------:R-:W-:Y:S02]  /*1dc0*/  MOV R85, 0x1de0 ;  /* 0x00001de000557802 */ /* 0x000fe40000000f00 */
[----:B------:R-:W-:Y:S05]  /*1dd0*/  CALL.REL.NOINC `($__internal_15_$__cuda_sm3x_div_rn_noftz_f32_slowpath) ;  /* 0x000032b000007944 */ /* 0x000fea0003c00000 */
[----:B------:R-:W-:Y:S02]  /*1de0*/  MOV R8, R87 ;  /* 0x0000005700087202 */ /* 0x000fe40000000f00 */
.L_x_572:
[----:B------:R-:W-:Y:S05]  /*1df0*/  BSYNC B7 ;  /* 0x0000000000077941 */ /* 0x000fea0003800000 */
.L_x_571:
        /* <DEDUP_REMOVED lines=12> */
[----:B------:R-:W-:Y:S05]  /*1ec0*/  CALL.REL.NOINC `($__internal_15_$__cuda_sm3x_div_rn_noftz_f32_slowpath) ;  /* 0x000031c000007944 */ /* 0x000fea0003c00000 */
[----:B------:R-:W-:Y:S02]  /*1ed0*/  MOV R9, R87 ;  /* 0x0000005700097202 */ /* 0x000fe40000000f00 */
.L_x_574:
[----:B------:R-:W-:Y:S05]  /*1ee0*/  BSYNC B7 ;  /* 0x0000000000077941 */ /* 0x000fea0003800000 */
.L_x_573:
[----:B------:R-:W-:Y:S01]  /*1ef0*/  FMUL R3, R53, R8 ;  /* 0x0000000835037220 */ /* 0x000fe20000400000 */
[----:B------:R-:W-:Y:S03]  /*1f00*/  BSSY B4, `(.L_x_575) ;  /* 0x0000018000047945 */ /* 0x000fe60003800000 */
[----:B------:R-:W-:-:S04]  /*1f10*/  FFMA R2, R58, R7, R3 ;  /* 0x000000073a027223 */ /* 0x000fc80000000003 */
[----:B------:R-:W-:-:S04]  /*1f20*/  FFMA R13, R55, R9, R2 ;  /* 0x00000009370d7223 */ /* 0x000fc80000000002 */
[-C--:B------:R-:W-:Y:S01]  /*1f30*/  FFMA R5, -R8, R13.reuse, R29 ;  /* 0x0000000d08057223 */ /* 0x080fe2000000011d */
[----:B------:R-:W-:Y:S01]  /*1f40*/  FFMA R4, -R7, R13, R30 ;  /* 0x0000000d07047223 */ /* 0x000fe2000000011e */
[C---:B------:R-:W-:Y:S01]  /*1f50*/  FFMA R6, R13.reuse, -R9, R32 ;  /* 0x800000090d067223 */ /* 0x040fe20000000020 */
[----:B------:R-:W-:Y:S01]  /*1f60*/  FSETP.GEU.AND P2, PT, |R13|, c[0x0][0x2a4], PT ;  /* 0x0000a9000d007a0b */ /* 0x000fe20003f4e200 */
[----:B------:R-:W-:-:S03]  /*1f70*/  FMUL R3, R5, R5 ;  /* 0x0000000505037220 */ /* 0x000fc60000400000 */
[----:B------:R-:W-:Y:S01]  /*1f80*/  FSEL R14, R19, c[0x0][0x2a8], P2 ;  /* 0x0000aa00130e7a08 */ /* 0x000fe20001000000 */
[----:B------:R-:W-:-:S04]  /*1f90*/  FFMA R3, R4, R4, R3 ;  /* 0x0000000404037223 */ /* 0x000fc80000000003 */
[----:B------:R-:W-:Y:S01]  /*1fa0*/  FFMA R68, R6, R6, R3 ;  /* 0x0000000606447223 */ /* 0x000fe20000000003 */
[----:B------:R-:W-:-:S03]  /*1fb0*/  FMUL R59, R81, R14 ;  /* 0x0000000e513b7220 */ /* 0x000fc60000400000 */
[----:B------:R0:W1:Y:S01]  /*1fc0*/  MUFU.RSQ R3, R68 ;  /* 0x0000004400037308 */ /* 0x0000620000001400 */
[----:B------:R-:W-:-:S04]  /*1fd0*/  IADD3 R2, R68, -0xd000000, RZ ;  /* 0xf300000044027810 */ /* 0x000fc80007ffe0ff */
[----:B------:R-:W-:-:S13]  /*1fe0*/  ISETP.GT.U32.AND P3, PT, R2, 0x727fffff, PT ;  /* 0x727fffff0200780c */ /* 0x000fda0003f64070 */
[----:B------:R-:W-:Y:S05]  /*1ff0*/  @!P3 BRA `(.L_x_576) ;  /* 0x000000400000b947 */ /* 0x000fea0003800000 */
[----:B01----:R-:W-:Y:S02]  /*2000*/  MOV R91, 0x2020 ;  /* 0x00002020005b7802 */ /* 0x003fe40000000f00 */
[----:B------:R-:W-:Y:S05]  /*2010*/  CALL.REL.NOINC `($__internal_14_$__cuda_sm20_sqrt_rn_f32_slowpath) ;  /* 0x00002f0000007944 */ /* 0x000fea0003c00000 */
[----:B------:R-:W-:Y:S01]  /*2020*/  MOV R73, R86 ;  /* 0x0000005600497202 */ /* 0x000fe20000000f00 */
[----:B------:R-:W-:Y:S05]  /*2030*/  BRA `(.L_x_577) ;  /* 0x0000004000007947 */ /* 0x000fea0003800000 */
.L_x_576:
[----:B01----:R-:W-:Y:S01]  /*2040*/  FMUL.FTZ R73, R68, R3 ;  /* 0x0000000344497220 */ /* 0x003fe20000410000 */
[----:B------:R-:W-:-:S03]  /*2050*/  FMUL.FTZ R3, R3, 0.5 ;  /* 0x3f00000003037820 */ /* 0x000fc60000410000 */
[----:B------:R-:W-:-:S04]  /*2060*/  FFMA R2, -R73, R73, R68 ;  /* 0x0000004949027223 */ /* 0x000fc80000000144 */
[----:B------:R-:W-:Y:S02]  /*2070*/  FFMA R73, R2, R3, R73 ;  /* 0x0000000302497223 */ /* 0x000fe40000000049 */
.L_x_577:
[----:B------:R-:W-:Y:S05]  /*2080*/  BSYNC B4 ;  /* 0x0000000000047941 */ /* 0x000fea0003800000 */
.L_x_575:
[----:B------:R-:W-:Y:S01]  /*2090*/  FSETP.GT.AND P3, PT, R73, RZ, PT ;  /* 0x000000ff4900720b */ /* 0x000fe20003f64000 */
[----:B------:R-:W-:Y:S01]  /*20a0*/  FADD R72, RZ, -R73 ;  /* 0x80000049ff487221 */ /* 0x000fe20000000000 */
[----:B------:R-:W-:Y:S01]  /*20b0*/  BSSY B7, `(.L_x_578) ;  /* 0x0000035000077945 */ /* 0x000fe20003800000 */
[----:B------:R-:W-:Y:S01]  /*20c0*/  MOV R52, RZ ;  /* 0x000000ff00347202 */ /* 0x000fe20000000f00 */
[----:B------:R-:W-:Y:S01]  /*20d0*/  IMAD.MOV.U32 R54, RZ, RZ, RZ ;  /* 0x000000ffff367224 */ /* 0x000fe200078e00ff */
[----:B------:R-:W-:Y:S01]  /*20e0*/  FMUL R72, R72, c[0x0][0x2b4] ;  /* 0x0000ad0048487a20 */ /* 0x000fe20000400000 */
[----:B------:R-:W-:-:S04]  /*20f0*/  MOV R56, RZ ;  /* 0x000000ff00387202 */ /* 0x000fc80000000f00 */
[----:B------:R-:W-:-:S04]  /*2100*/  FSETP.GT.AND P2, PT, R59, R72, PT ;  /* 0x000000483b00720b */ /* 0x000fc80003f44000 */
[----:B------:R-:W-:Y:S01]  /*2110*/  FSEL R15, R59, R72, P2 ;  /* 0x000000483b0f7208 */ /* 0x000fe20001000000 */
        /* <DEDUP_REMOVED lines=15> */
.L_x_581:
[----:B------:R-:W-:Y:S05]  /*2210*/  BSYNC B8 ;  /* 0x0000000000087941 */ /* 0x000fea0003800000 */
.L_x_580:
        /* <DEDUP_REMOVED lines=14> */
.L_x_583:
[----:B------:R-:W-:Y:S05]  /*2300*/  BSYNC B8 ;  /* 0x0000000000087941 */ /* 0x000fea0003800000 */
.L_x_582:
        /* <DEDUP_REMOVED lines=14> */
.L_x_584:
[----:B------:R-:W-:Y:S05]  /*23f0*/  BSYNC B8 ;  /* 0x0000000000087941 */ /* 0x000fea0003800000 */
.L_x_579:
[----:B------:R-:W-:Y:S05]  /*2400*/  BSYNC B7 ;  /* 0x0000000000077941 */ /* 0x000fea0003800000 */
.L_x_578:
[----:B------:R-:W0:Y:S01]  /*2410*/  MUFU.RCP R2, R77 ;  /* 0x0000004d00027308 */ /* 0x000e220000001000 */
[----:B------:R-:W-:Y:S01]  /*2420*/  FADD R3, -R22, R57 ;  /* 0x0000003916037221 */ /* 0x000fe20000000100 */
[----:B------:R-:W-:Y:S03]  /*2430*/  BSSY B7, `(.L_x_585) ;  /* 0x0000014000077945 */ /* 0x000fe60003800000 */
[----:B------:R-:W-:-:S04]  /*2440*/  FADD R74, R3, -R70 ;  /* 0x80000046034a7221 */ /* 0x000fc80000000000 */
[----:B------:R-:W-:-:S04]  /*2450*/  FMUL R3, R7, R74 ;  /* 0x0000004a07037220 */ /* 0x000fc80000400000 */
[----:B------:R-:W-:Y:S01]  /*2460*/  FFMA R68, R52, R15, -R3 ;  /* 0x0000000f34447223 */ /* 0x000fe20000000803 */
[----:B------:R-:W-:Y:S01]  /*2470*/  FMUL R3, R8, R74 ;  /* 0x0000004a08037220 */ /* 0x000fe20000400000 */
[----:B0-----:R-:W-:Y:S02]  /*2480*/  FFMA R49, -R77, R2, 1 ;  /* 0x3f8000004d317423 */ /* 0x001fe40000000102 */
[----:B------:R-:W0:Y:S02]  /*2490*/  FCHK P2, R68, R77 ;  /* 0x0000004d44007302 */ /* 0x000e240000040000 */
[----:B------:R-:W-:Y:S01]  /*24a0*/  FFMA R51, R2, R49, R2 ;  /* 0x0000003102337223 */ /* 0x000fe20000000002 */
[----:B------:R-:W-:-:S03]  /*24b0*/  FMUL R49, R9, R74 ;  /* 0x0000004a09317220 */ /* 0x000fc60000400000 */
[----:B------:R-:W-:-:S04]  /*24c0*/  FFMA R2, R68, R51, RZ ;  /* 0x0000003344027223 */ /* 0x000fc800000000ff */
[----:B------:R-:W-:-:S04]  /*24d0*/  FFMA R46, -R77, R2, R68 ;  /* 0x000000024d2e7223 */ /* 0x000fc80000000144 */
[----:B------:R-:W-:Y:S01]  /*24e0*/  FFMA R46, R51, R46, R2 ;  /* 0x0000002e332e7223 */ /* 0x000fe20000000002 */
[-C--:B------:R-:W-:Y:S01]  /*24f0*/  FFMA R2, R54, R15.reuse, -R3 ;  /* 0x0000000f36027223 */ /* 0x080fe20000000803 */
[----:B------:R-:W-:Y:S01]  /*2500*/  FFMA R3, R56, R15, -R49 ;  /* 0x0000000f38037223 */ /* 0x000fe20000000831 */
[----:B------:R-:W-:Y:S01]  /*2510*/  MOV R51, R68 ;  /* 0x0000004400337202 */ /* 0x000fe20000000f00 */
[----:B0-----:R-:W-:Y:S05]  /*2520*/  @!P2 BRA `(.L_x_586) ;  /* 0x000000400000a947 */ /* 0x001fea0003800000 */
[----:B------:R-:W-:Y:S02]  /*2530*/  MOV R69, R77 ;  /* 0x0000004d00457202 */ /* 0x000fe40000000f00 */
[----:B------:R-:W-:Y:S02]  /*2540*/  MOV R85, 0x2560 ;  /* 0x0000256000557802 */ /* 0x000fe40000000f00 */
[----:B------:R-:W-:Y:S05]  /*2550*/  CALL.REL.NOINC `($__internal_15_$__cuda_sm3x_div_rn_noftz_f32_slowpath) ;  /* 0x00002b3000007944 */ /* 0x000fea0003c00000 */
[----:B------:R-:W-:Y:S02]  /*2560*/  MOV R46, R87 ;  /* 0x00000057002e7202 */ /* 0x000fe40000000f00 */
.L_x_586:
[----:B------:R-:W-:Y:S05]  /*2570*/  BSYNC B7 ;  /* 0x0000000000077941 */ /* 0x000fea0003800000 */
.L_x_585:
        /* <DEDUP_REMOVED lines=13> */
[----:B------:R-:W-:Y:S02]  /*2650*/  IMAD.MOV.U32 R49, RZ, RZ, R87 ;  /* 0x000000ffff317224 */ /* 0x000fe400078e0057 */
.L_x_588:
[----:B------:R-:W-:Y:S05]  /*2660*/  BSYNC B7 ;  /* 0x0000000000077941 */ /* 0x000fea0003800000 */
.L_x_587:
        /* <DEDUP_REMOVED lines=14> */
.L_x_589:
[----:B------:R-:W-:Y:S05]  /*2750*/  BSYNC B7 ;  /* 0x0000000000077941 */ /* 0x000fea0003800000 */
.L_x_568:
[----:B------:R-:W-:Y:S05]  /*2760*/  BSYNC B6 ;  /* 0x0000000000067941 */ /* 0x000fea0003800000 */
.L_x_567:
[----:B------:R-:W-:Y:S02]  /*2770*/  FSEL R78, R14, R19, P0 ;  /* 0x000000130e4e7208 */ /* 0x000fe40000000000 */
.L_x_563:
[----:B------:R-:W-:Y:S05]  /*2780*/  BSYNC B3 ;  /* 0x0000000000037941 */ /* 0x000fea0003800000 */
.L_x_562:
[----:B------:R-:W-:Y:S01]  /*2790*/  FADD R68, RZ, R43 ;  /* 0x0000002bff447221 */ /* 0x000fe20000000000 */
[----:B------:R-:W-:Y:S01]  /*27a0*/  FADD R69, RZ, R44 ;  /* 0x0000002cff457221 */ /* 0x000fe20000000000 */
[----:B------:R-:W-:Y:S01]  /*27b0*/  FADD R70, RZ, R45 ;  /* 0x0000002dff467221 */ /* 0x000fe20000000000 */
[----:B------:R-:W-:Y:S01]  /*27c0*/  BSSY B6, `(.L_x_590) ;  /* 0x00001d9000067945 */ /* 0x000fe20003800000 */
[----:B------:R-:W-:Y:S02]  /*27d0*/  IADD3 R76, R76, 0x1, RZ ;  /* 0x000000014c4c7810 */ /* 0x000fe40007ffe0ff */
[----:B------:R-:W-:-:S02]  /*27e0*/  FSEL R19, R78, R19, P1 ;  /* 0x000000134e137208 */ /* 0x000fc40000800000 */
[----:B------:R-:W-:Y:S02]  /*27f0*/  FSEL R43, R68, RZ, !P1 ;  /* 0x000000ff442b7208 */ /* 0x000fe40004800000 */
[----:B------:R-:W-:Y:S02]  /*2800*/  FSEL R44, R69, RZ, !P1 ;  /* 0x000000ff452c7208 */ /* 0x000fe40004800000 */
[----:B------:R-:W-:Y:S01]  /*2810*/  FSEL R45, R70, RZ, !P1 ;  /* 0x000000ff462d7208 */ /* 0x000fe20004800000 */
[----:B------:R-:W-:Y:S05]  /*2820*/  @!P1 BRA `(.L_x_591) ;  /* 0x00001d2000009947 */ /* 0x000fea0003800000 */
[----:B------:R-:W-:Y:S01]  /*2830*/  MOV R88, R68 ;  /* 0x0000004400587202 */ /* 0x000fe20000000f00 */
[----:B------:R-:W-:Y:S01]  /*2840*/  BSSY B3, `(.L_x_592) ;  /* 0x0000153000037945 */ /* 0x000fe20003800000 */
[----:B------:R-:W-:Y:S01]  /*2850*/  MOV R81, R69 ;  /* 0x0000004500517202 */ /* 0x000fe20000000f00 */
[----:B------:R-:W-:Y:S01]  /*2860*/  CS2R R82, SRZ ;  /* 0x0000000000527805 */ /* 0x000fe2000001ff00 */
[----:B------:R-:W-:Y:S01]  /*2870*/  MOV R90, R70 ;  /* 0x00000046005a7202 */ /* 0x000fe20000000f00 */
[----:B------:R-:W-:Y:S01]  /*2880*/  IMAD.MOV.U32 R69, RZ, RZ, RZ ;  /* 0x000000ffff457224 */ /* 0x000fe200078e00ff */
[----:B------:R-:W-:Y:S01]  /*2890*/  @!P0 MOV R43, R88 ;  /* 0x00000058002b8202 */ /* 0x000fe20000000f00 */
[----:B------:R-:W-:Y:S01]  /*28a0*/  CS2R R70, SRZ ;  /* 0x0000000000467805 */ /* 0x000fe2000001ff00 */
[----:B------:R-:W-:-:S02]  /*28b0*/  @!P0 MOV R44, R81 ;  /* 0x00000051002c8202 */ /* 0x000fc40000000f00 */
[----:B------:R-:W-:Y:S02]  /*28c0*/  @!P0 MOV R45, R90 ;  /* 0x0000005a002d8202 */ /* 0x000fe40000000f00 */
[----:B------:R-:W-:Y:S02]  /*28d0*/  MOV R86, RZ ;  /* 0x000000ff00567202 */ /* 0x000fe40000000f00 */
[----:B------:R-:W-:Y:S02]  /*28e0*/  @!P0 MOV R88, RZ ;  /* 0x000000ff00588202 */ /* 0x000fe40000000f00 */
[----:B------:R-:W-:Y:S02]  /*28f0*/  @!P0 MOV R81, RZ ;  /* 0x000000ff00518202 */ /* 0x000fe40000000f00 */
[----:B------:R-:W-:Y:S01]  /*2900*/  @!P0 MOV R90, RZ ;  /* 0x000000ff005a8202 */ /* 0x000fe20000000f00 */
[----:B------:R-:W-:Y:S05]  /*2910*/  @!P0 BRA `(.L_x_593) ;  /* 0x0000145000008947 */ /* 0x000fea0003800000 */
[--C-:B------:R-:W-:Y:S01]  /*2920*/  FADD R83, RZ, R81.reuse ;  /* 0x00000051ff537221 */ /* 0x100fe20000000000 */
[----:B------:R-:W-:Y:S01]  /*2930*/  FMUL R87, R77, R77 ;  /* 0x0000004d4d577220 */ /* 0x000fe20000400000 */
[----:B------:R-:W-:Y:S01]  /*2940*/  FADD R69, RZ, R90 ;  /* 0x0000005aff457221 */ /* 0x000fe20000000000 */
[----:B------:R-:W-:Y:S01]  /*2950*/  FADD R71, RZ, R88 ;  /* 0x00000058ff477221 */ /* 0x000fe20000000000 */
[C---:B------:R-:W-:Y:S01]  /*2960*/  FFMA R70, R0.reuse, R83, RZ ;  /* 0x0000005300467223 */ /* 0x040fe200000000ff */
[----:B------:R-:W0:Y:S01]  /*2970*/  MUFU.RCP R85, R87 ;  /* 0x0000005700557308 */ /* 0x000e220000001000 */
[C---:B------:R-:W-:Y:S01]  /*2980*/  FFMA R82, R0.reuse, R69, RZ ;  /* 0x0000004500527223 */ /* 0x040fe200000000ff */
[----:B------:R-:W-:Y:S01]  /*2990*/  FFMA R84, R0, R71, RZ ;  /* 0x0000004700547223 */ /* 0x000fe200000000ff */
[----:B------:R-:W-:Y:S01]  /*29a0*/  FMUL R68, R2, R70 ;  /* 0x0000004602447220 */ /* 0x000fe20000400000 */
[----:B------:R-:W-:Y:S01]  /*29b0*/  FMUL R83, R49, R83 ;  /* 0x0000005331537220 */ /* 0x000fe20000400000 */
[----:B------:R-:W-:Y:S01]  /*29c0*/  BSSY B7, `(.L_x_594) ;  /* 0x0000013000077945 */ /* 0x000fe20003800000 */
[----:B------:R-:W-:Y:S01]  /*29d0*/  FADD R44, R44, R81 ;  /* 0x000000512c2c7221 */ /* 0x000fe20000000000 */
[----:B------:R-:W-:Y:S01]  /*29e0*/  FFMA R68, R51, R82, R68 ;  /* 0x0000005233447223 */ /* 0x000fe20000000044 */
[----:B------:R-:W-:Y:S01]  /*29f0*/  FFMA R83, R46, R69, R83 ;  /* 0x000000452e537223 */ /* 0x000fe20000000053 */
[----:B------:R-:W-:Y:S01]  /*2a00*/  FADD R45, R45, R90 ;  /* 0x0000005a2d2d7221 */ /* 0x000fe20000000000 */
[----:B------:R-:W-:Y:S01]  /*2a10*/  FADD R43, R43, R88 ;  /* 0x000000582b2b7221 */ /* 0x000fe20000000000 */
[----:B------:R-:W-:Y:S01]  /*2a20*/  FFMA R68, R3, R84, R68 ;  /* 0x0000005403447223 */ /* 0x000fe20000000044 */
[----:B------:R-:W-:-:S03]  /*2a30*/  FFMA R71, R50, R71, R83 ;  /* 0x0000004732477223 */ /* 0x000fc60000000053 */
        /* <DEDUP_REMOVED lines=9> */
[----:B------:R-:W-:Y:S05]  /*2ad0*/  CALL.REL.NOINC `($__internal_15_$__cuda_sm3x_div_rn_noftz_f32_slowpath) ;  /* 0x000025b000007944 */ /* 0x000fea0003c00000 */
[----:B------:R-:W-:Y:S02]  /*2ae0*/  IMAD.MOV.U32 R81, RZ, RZ, R87 ;  /* 0x000000ffff517224 */ /* 0x000fe400078e0057 */
.L_x_595:
[----:B------:R-:W-:Y:S05]  /*2af0*/  BSYNC B7 ;  /* 0x0000000000077941 */ /* 0x000fea0003800000 */
.L_x_594:
        /* <DEDUP_REMOVED lines=14> */
.L_x_597:
[----:B------:R-:W-:Y:S05]  /*2be0*/  BSYNC B7 ;  /* 0x0000000000077941 */ /* 0x000fea0003800000 */
.L_x_596:
        /* <DEDUP_REMOVED lines=15> */
.L_x_599:
[----:B------:R-:W-:Y:S05]  /*2ce0*/  BSYNC B7 ;  /* 0x0000000000077941 */ /* 0x000fea0003800000 */
.L_x_598:
        /* <DEDUP_REMOVED lines=10> */
[----:B------:R-:W-:Y:S01]  /*2d90*/  MOV R68, R84 ;  /* 0x0000005400447202 */ /* 0x000fe20000000f00 */
[----:B------:R-:W-:Y:S01]  /*2da0*/  IMAD.MOV.U32 R69, RZ, RZ, R77 ;  /* 0x000000ffff457224 */ /* 0x000fe200078e004d */
[----:B------:R-:W-:Y:S02]  /*2db0*/  MOV R85, 0x2dd0 ;  /* 0x00002dd000557802 */ /* 0x000fe40000000f00 */
[----:B------:R-:W-:Y:S05]  /*2dc0*/  CALL.REL.NOINC `($__internal_15_$__cuda_sm3x_div_rn_noftz_f32_slowpath) ;  /* 0x000022c000007944 */ /* 0x000fea0003c00000 */
[----:B------:R-:W-:Y:S02]  /*2dd0*/  MOV R68, R87 ;  /* 0x0000005700447202 */ /* 0x000fe40000000f00 */
.L_x_601:
[----:B------:R-:W-:Y:S05]  /*2de0*/  BSYNC B7 ;  /* 0x0000000000077941 */ /* 0x000fea0003800000 */
.L_x_600:
[----:B------:R-:W-:Y:S01]  /*2df0*/  FMUL R84, R4, R4 ;  /* 0x0000000404547220 */ /* 0x000fe20000400000 */
[----:B------:R-:W-:Y:S01]  /*2e00*/  FADD R42, R42, R71 ;  /* 0x000000472a2a7221 */ /* 0x000fe20000000000 */
[----:B------:R-:W-:Y:S01]  /*2e10*/  FADD R71, RZ, R68 ;  /* 0x00000044ff477221 */ /* 0x000fe20000000000 */
[----:B------:R-:W-:Y:S01]  /*2e20*/  BSSY B4, `(.L_x_602) ;  /* 0x0000016000047945 */ /* 0x000fe20003800000 */
[----:B------:R-:W-:Y:S01]  /*2e30*/  FFMA R69, R5, R5, R84 ;  /* 0x0000000505457223 */ /* 0x000fe20000000054 */
[C---:B------:R-:W-:Y:S01]  /*2e40*/  FFMA R87, R15.reuse, R82, RZ ;  /* 0x000000520f577223 */ /* 0x040fe200000000ff */
[----:B------:R-:W-:Y:S02]  /*2e50*/  FFMA R85, R15, R70, RZ ;  /* 0x000000460f557223 */ /* 0x000fe400000000ff */
[----:B------:R-:W-:Y:S01]  /*2e60*/  FFMA R88, R6, R6, R69 ;  /* 0x0000000606587223 */ /* 0x000fe20000000045 */
[----:B------:R-:W-:-:S03]  /*2e70*/  FMUL R69, R54, R70 ;  /* 0x0000004636457220 */ /* 0x000fc60000400000 */
[----:B------:R0:W1:Y:S01]  /*2e80*/  MUFU.RSQ R89, R88 ;  /* 0x0000005800597308 */ /* 0x0000620000001400 */
[----:B------:R-:W-:Y:S01]  /*2e90*/  IADD3 R83, R88, -0xd000000, RZ ;  /* 0xf300000058537810 */ /* 0x000fe20007ffe0ff */
[----:B------:R-:W-:-:S03]  /*2ea0*/  FFMA R69, R52, R82, R69 ;  /* 0x0000005234457223 */ /* 0x000fc60000000045 */
[----:B------:R-:W-:Y:S01]  /*2eb0*/  ISETP.GT.U32.AND P1, PT, R83, 0x727fffff, PT ;  /* 0x727fffff5300780c */ /* 0x000fe20003f24070 */
[-C--:B------:R-:W-:Y:S01]  /*2ec0*/  FFMA R83, R15, R71.reuse, RZ ;  /* 0x000000470f537223 */ /* 0x080fe200000000ff */
[----:B------:R-:W-:-:S11]  /*2ed0*/  FFMA R84, R56, R71, R69 ;  /* 0x0000004738547223 */ /* 0x000fd60000000045 */
[----:B------:R-:W-:Y:S05]  /*2ee0*/  @!P1 BRA `(.L_x_603) ;  /* 0x0000005000009947 */ /* 0x000fea0003800000 */
[----:B01----:R-:W-:Y:S02]  /*2ef0*/  MOV R68, R88 ;  /* 0x0000005800447202 */ /* 0x003fe40000000f00 */
[----:B------:R-:W-:Y:S02]  /*2f00*/  MOV R91, 0x2f20 ;  /* 0x00002f20005b7802 */ /* 0x000fe40000000f00 */
[----:B------:R-:W-:Y:S05]  /*2f10*/  CALL.REL.NOINC `($__internal_14_$__cuda_sm20_sqrt_rn_f32_slowpath) ;  /* 0x0000200000007944 */ /* 0x000fea0003c00000 */
[----:B------:R-:W-:Y:S01]  /*2f20*/  MOV R69, R86 ;  /* 0x0000005600457202 */ /* 0x000fe20000000f00 */
[----:B------:R-:W-:Y:S05]  /*2f30*/  BRA `(.L_x_604) ;  /* 0x0000004000007947 */ /* 0x000fea0003800000 */
.L_x_603:
[----:B01----:R-:W-:Y:S01]  /*2f40*/  FMUL.FTZ R69, R88, R89 ;  /* 0x0000005958457220 */ /* 0x003fe20000410000 */
[----:B------:R-:W-:-:S03]  /*2f50*/  FMUL.FTZ R86, R89, 0.5 ;  /* 0x3f00000059567820 */ /* 0x000fc60000410000 */
[----:B------:R-:W-:-:S04]  /*2f60*/  FFMA R68, -R69, R69, R88 ;  /* 0x0000004545447223 */ /* 0x000fc80000000158 */
[----:B------:R-:W-:Y:S02]  /*2f70*/  FFMA R69, R68, R86, R69 ;  /* 0x0000005644457223 */ /* 0x000fe40000000045 */
.L_x_604:
[----:B------:R-:W-:Y:S05]  /*2f80*/  BSYNC B4 ;  /* 0x0000000000047941 */ /* 0x000fea0003800000 */
.L_x_602:
[----:B------:R-:W-:Y:S01]  /*2f90*/  FSETP.GT.AND P1, PT, R69, RZ, PT ;  /* 0x000000ff4500720b */ /* 0x000fe20003f24000 */
[----:B------:R-:W-:Y:S01]  /*2fa0*/  BSSY B4, `(.L_x_605) ;  /* 0x0000022000047945 */ /* 0x000fe20003800000 */
[----:B------:R-:W-:Y:S02]  /*2fb0*/  MOV R89, RZ ;  /* 0x000000ff00597202 */ /* 0x000fe40000000f00 */
[----:B------:R-:W-:Y:S02]  /*2fc0*/  MOV R86, RZ ;  /* 0x000000ff00567202 */ /* 0x000fe40000000f00 */
[----:B------:R-:W-:-:S07]  /*2fd0*/  MOV R91, RZ ;  /* 0x000000ff005b7202 */ /* 0x000fce0000000f00 */
[----:B------:R-:W-:Y:S05]  /*2fe0*/  @!P1 BRA `(.L_x_606) ;  /* 0x000001d000009947 */ /* 0x000fea0003800000 */
[----:B------:R-:W-:Y:S01]  /*2ff0*/  IADD3 R68, R69, 0x1800000, RZ ;  /* 0x0180000045447810 */ /* 0x000fe20007ffe0ff */
[----:B------:R-:W-:Y:S03]  /*3000*/  BSSY B5, `(.L_x_607) ;  /* 0x000000c000057945 */ /* 0x000fe60003800000 */
[----:B------:R-:W-:-:S04]  /*3010*/  LOP3.LUT R68, R68, 0x7f800000, RZ, 0xc0, !PT ;  /* 0x7f80000044447812 */ /* 0x000fc800078ec0ff */
[----:B------:R-:W-:-:S13]  /*3020*/  ISETP.GT.U32.AND P1, PT, R68, 0x1ffffff, PT ;  /* 0x01ffffff4400780c */ /* 0x000fda0003f24070 */
[----:B------:R-:W-:Y:S05]  /*3030*/  @P1 BRA `(.L_x_608) ;  /* 0x0000004000001947 */ /* 0x000fea0003800000 */
[----:B------:R-:W-:Y:S02]  /*3040*/  MOV R90, 0x3060 ;  /* 0x00003060005a7802 */ /* 0x000fe40000000f00 */
[----:B------:R-:W-:Y:S05]  /*3050*/  CALL.REL.NOINC `($__internal_13_$__cuda_sm20_rcp_rn_f32_slowpath) ;  /* 0x00001b7000007944 */ /* 0x000fea0003c00000 */
[----:B-1----:R-:W-:Y:S01]  /*3060*/  MOV R68, R86 ;  /* 0x0000005600447202 */ /* 0x002fe20000000f00 */
[----:B------:R-:W-:Y:S05]  /*3070*/  BRA `(.L_x_609) ;  /* 0x0000004000007947 */ /* 0x000fea0003800000 */
.L_x_608:
[----:B------:R-:W0:Y:S02]  /*3080*/  MUFU.RCP R68, R69 ;  /* 0x0000004500447308 */ /* 0x000e240000001000 */
[----:B0-----:R-:W-:-:S04]  /*3090*/  FFMA R86, R68, R69, -1 ;  /* 0xbf80000044567423 */ /* 0x001fc80000000045 */
[----:B------:R-:W-:-:S04]  /*30a0*/  FADD.FTZ R89, -R86, -RZ ;  /* 0x800000ff56597221 */ /* 0x000fc80000010100 */
[----:B------:R-:W-:Y:S02]  /*30b0*/  FFMA R68, R68, R89, R68 ;  /* 0x0000005944447223 */ /* 0x000fe40000000044 */
.L_x_609:
[----:B------:R-:W-:Y:S05]  /*30c0*/  BSYNC B5 ;  /* 0x0000000000057941 */ /* 0x000fea0003800000 */
.L_x_607:
[----:B------:R-:W-:-:S04]  /*30d0*/  FMUL R69, R54, R85 ;  /* 0x0000005536457220 */ /* 0x000fc80000400000 */
[----:B------:R-:W-:-:S04]  /*30e0*/  FFMA R69, R52, R87, R69 ;  /* 0x0000005734457223 */ /* 0x000fc80000000045 */
[----:B------:R-:W-:-:S04]  /*30f0*/  FFMA R69, R56, R83, R69 ;  /* 0x0000005338457223 */ /* 0x000fc80000000045 */
[-C--:B------:R-:W-:Y:S01]  /*3100*/  FMUL R89, R52, R69.reuse ;  /* 0x0000004534597220 */ /* 0x080fe20000400000 */
[-C--:B------:R-:W-:Y:S01]  /*3110*/  FMUL R91, R54, R69.reuse ;  /* 0x00000045365b7220 */ /* 0x080fe20000400000 */
        /* <DEDUP_REMOVED lines=10> */
.L_x_606:
[----:B------:R-:W-:Y:S05]  /*31c0*/  BSYNC B4 ;  /* 0x0000000000047941 */ /* 0x000fea0003800000 */
.L_x_605:
[----:B------:R-:W-:Y:S01]  /*31d0*/  FSETP.GT.AND P2, PT, R73, RZ, PT ;  /* 0x000000ff4900720b */ /* 0x000fe20003f44000 */
[----:B------:R-:W-:Y:S01]  /*31e0*/  FADD R84, RZ, R84 ;  /* 0x00000054ff547221 */ /* 0x000fe20000000000 */
[----:B------:R-:W-:Y:S01]  /*31f0*/  FSETP.GT.AND P1, PT, R59, R72, PT ;  /* 0x000000483b00720b */ /* 0x000fe20003f24000 */
[----:B------:R-:W-:Y:S01]  /*3200*/  BSSY B7, `(.L_x_610) ;  /* 0x0000039000077945 */ /* 0x000fe20003800000 */
[----:B------:R-:W-:Y:S01]  /*3210*/  FADD R82, RZ, -R82 ;  /* 0x80000052ff527221 */ /* 0x000fe20000000000 */
[----:B------:R-:W-:Y:S01]  /*3220*/  FADD R83, RZ, -R70 ;  /* 0x80000046ff537221 */ /* 0x000fe20000000000 */
[C---:B------:R-:W-:Y:S01]  /*3230*/  FSEL R68, R84.reuse, RZ, !P1 ;  /* 0x000000ff54447208 */ /* 0x040fe20004800000 */
[----:B------:R-:W-:Y:S01]  /*3240*/  FADD R71, RZ, -R71 ;  /* 0x80000047ff477221 */ /* 0x000fe20000000000 */
[----:B------:R-:W-:-:S03]  /*3250*/  FSEL R93, R84, RZ, P1 ;  /* 0x000000ff545d7208 */ /* 0x000fc60000800000 */
[----:B------:R-:W-:Y:S02]  /*3260*/  FFMA R68, R68, c[0x0][0x2b4], RZ ;  /* 0x0000ad0044447a23 */ /* 0x000fe400000000ff */
[----:B------:R-:W-:Y:S05]  /*3270*/  @!P2 BRA `(.L_x_611) ;  /* 0x000003100000a947 */ /* 0x000fea0003800000 */
[----:B------:R-:W0:Y:S01]  /*3280*/  MUFU.RCP R70, R73 ;  /* 0x0000004900467308 */ /* 0x000e220000001000 */
[----:B------:R-:W-:Y:S07]  /*3290*/  BSSY B8, `(.L_x_612) ;  /* 0x000000e000087945 */ /* 0x000fee0003800000 */
[----:B------:R-:W1:Y:S01]  /*32a0*/  FCHK P1, R4, R73 ;  /* 0x0000004904007302 */ /* 0x000e620000020000 */
[----:B0-----:R-:W-:-:S04]  /*32b0*/  FFMA R69, -R73, R70, 1 ;  /* 0x3f80000049457423 */ /* 0x001fc80000000146 */
[----:B------:R-:W-:Y:S01]  /*32c0*/  FFMA R69, R70, R69, R70 ;  /* 0x0000004546457223 */ /* 0x000fe20000000046 */
[----:B------:R-:W-:-:S03]  /*32d0*/  FADD R70, RZ, -R68 ;  /* 0x80000044ff467221 */ /* 0x000fc60000000000 */
        /* <DEDUP_REMOVED lines=9> */
.L_x_613:
[----:B------:R-:W-:Y:S05]  /*3370*/  BSYNC B8 ;  /* 0x0000000000087941 */ /* 0x000fea0003800000 */
.L_x_612:
        /* <DEDUP_REMOVED lines=14> */
.L_x_615:
[----:B------:R-:W-:Y:S05]  /*3460*/  BSYNC B8 ;  /* 0x0000000000087941 */ /* 0x000fea0003800000 */
.L_x_614:
        /* <DEDUP_REMOVED lines=14> */
.L_x_617:
[----:B------:R-:W-:Y:S05]  /*3550*/  BSYNC B8 ;  /* 0x0000000000087941 */ /* 0x000fea0003800000 */
.L_x_616:
[C---:B------:R-:W-:Y:S01]  /*3560*/  FFMA R91, R70.reuse, R84, R91 ;  /* 0x00000054465b7223 */ /* 0x040fe2000000005b */
[C---:B------:R-:W-:Y:S01]  /*3570*/  FFMA R86, R70.reuse, R95, R86 ;  /* 0x0000005f46567223 */ /* 0x040fe20000000056 */
[----:B------:R-:W-:Y:S02]  /*3580*/  FFMA R89, R70, R68, R89 ;  /* 0x0000004446597223 */ /* 0x000fe40000000059 */
.L_x_611:
[----:B------:R-:W-:Y:S05]  /*3590*/  BSYNC B7 ;  /* 0x0000000000077941 */ /* 0x000fea0003800000 */
.L_x_610:
[----:B------:R-:W-:Y:S01]  /*35a0*/  FADD R68, RZ, -R86 ;  /* 0x80000056ff447221 */ /* 0x000fe20000000000 */
[--C-:B------:R-:W-:Y:S01]  /*35b0*/  FADD R70, RZ, -R91.reuse ;  /* 0x8000005bff467221 */ /* 0x100fe20000000000 */
[----:B------:R-:W-:Y:S01]  /*35c0*/  FADD R88, R40, R91 ;  /* 0x0000005b28587221 */ /* 0x000fe20000000000 */
[C---:B------:R-:W-:Y:S01]  /*35d0*/  FMUL R69, R8.reuse, R83 ;  /* 0x0000005308457220 */ /* 0x040fe20000400000 */
[----:B------:R-:W-:Y:S01]  /*35e0*/  FMUL R84, R8, R68 ;  /* 0x0000004408547220 */ /* 0x000fe20000400000 */
[--C-:B------:R-:W-:Y:S01]  /*35f0*/  FADD R40, RZ, -R89.reuse ;  /* 0x80000059ff287221 */ /* 0x100fe20000000000 */
[----:B------:R-:W-:Y:S01]  /*3600*/  FADD R90, R38, R89 ;  /* 0x00000059265a7221 */ /* 0x000fe20000000000 */
[C---:B------:R-:W-:Y:S01]  /*3610*/  FFMA R38, R7.reuse, R82, R69 ;  /* 0x0000005207267223 */ /* 0x040fe20000000045 */
[-C--:B------:R-:W-:Y:S01]  /*3620*/  FFMA R84, R7, R70.reuse, R84 ;  /* 0x0000004607547223 */ /* 0x080fe20000000054 */
[----:B------:R-:W-:Y:S01]  /*3630*/  ISETP.NE.U32.AND P1, PT, RZ, c[0x0][0x338], PT ;  /* 0x0000ce00ff007a0c */ /* 0x000fe20003f25070 */
[----:B------:R-:W-:Y:S01]  /*3640*/  FADD R85, R39, R86 ;  /* 0x0000005627557221 */ /* 0x000fe20000000000 */
[----:B------:R-:W-:Y:S01]  /*3650*/  FFMA R39, R13, R70, RZ ;  /* 0x000000460d277223 */ /* 0x000fe200000000ff */
[C---:B------:R-:W-:Y:S01]  /*3660*/  FFMA R84, R9.reuse, R40, R84 ;  /* 0x0000002809547223 */ /* 0x040fe20000000054 */
[----:B------:R-:W-:Y:S01]  /*3670*/  FFMA R70, R9, R71, R38 ;  /* 0x0000004709467223 */ /* 0x000fe20000000026 */
[----:B------:R-:W-:Y:S01]  /*3680*/  ISETP.NE.AND.EX P1, PT, RZ, c[0x0][0x33c], PT, P1 ;  /* 0x0000cf00ff007a0c */ /* 0x000fe20003f25310 */
[C---:B------:R-:W-:Y:S01]  /*3690*/  FFMA R68, R13.reuse, R68, RZ ;  /* 0x000000440d447223 */ /* 0x040fe200000000ff */
[----:B------:R-:W-:Y:S01]  /*36a0*/  FADD R38, RZ, R84 ;  /* 0x00000054ff267221 */ /* 0x000fe20000000000 */
[----:B------:R-:W-:Y:S01]  /*36b0*/  FFMA R40, R13, R40, RZ ;  /* 0x000000280d287223 */ /* 0x000fe200000000ff */
[----:B------:R-:W-:-:S02]  /*36c0*/  FFMA R93, R14, R93, RZ ;  /* 0x0000005d0e5d7223 */ /* 0x000fc400000000ff */
[-C--:B------:R-:W-:Y:S01]  /*36d0*/  FFMA R39, R58, R38.reuse, R39 ;  /* 0x000000263a277223 */ /* 0x080fe20000000027 */
[-C--:B------:R-:W-:Y:S01]  /*36e0*/  FFMA R68, R53, R38.reuse, R68 ;  /* 0x0000002635447223 */ /* 0x080fe20000000044 */
[----:B------:R-:W-:Y:S01]  /*36f0*/  FFMA R40, R55, R38, R40 ;  /* 0x0000002637287223 */ /* 0x000fe20000000028 */
[----:B------:R-:W-:Y:S01]  /*3700*/  FADD R70, R93, R70 ;  /* 0x000000465d467221 */ /* 0x000fe20000000000 */
[C---:B------:R-:W-:Y:S01]  /*3710*/  FFMA R86, R74.reuse, R82, R39 ;  /* 0x000000524a567223 */ /* 0x040fe20000000027 */
[----:B------:R-:W-:Y:S01]  /*3720*/  FFMA R82, R74, R83, R68 ;  /* 0x000000534a527223 */ /* 0x000fe20000000044 */
[-C--:B------:R-:W-:Y:S01]  /*3730*/  FFMA R39, R7, R38.reuse, RZ ;  /* 0x0000002607277223 */ /* 0x080fe200000000ff */
[-C--:B------:R-:W-:Y:S01]  /*3740*/  FFMA R68, R8, R38.reuse, RZ ;  /* 0x0000002608447223 */ /* 0x080fe200000000ff */
[----:B------:R-:W-:Y:S01]  /*3750*/  FFMA R69, R9, R38, RZ ;  /* 0x0000002609457223 */ /* 0x000fe200000000ff */
[----:B------:R-:W-:Y:S01]  /*3760*/  FFMA R84, R74, R71, R40 ;  /* 0x000000474a547223 */ /* 0x000fe20000000028 */
[----:B------:R-:W-:Y:S01]  /*3770*/  FADD R40, R39, R88 ;  /* 0x0000005827287221 */ /* 0x000fe20000000000 */
[----:B------:R-:W-:Y:S01]  /*3780*/  FADD R83, RZ, -R39 ;  /* 0x80000027ff537221 */ /* 0x000fe20000000000 */
[----:B------:R-:W-:Y:S01]  /*3790*/  FADD R39, R68, R85 ;  /* 0x0000005544277221 */ /* 0x000fe20000000000 */
[----:B------:R-:W-:Y:S01]  /*37a0*/  FADD R70, RZ, R70 ;  /* 0x00000046ff467221 */ /* 0x000fe20000000000 */
[----:B------:R-:W-:Y:S01]  /*37b0*/  FADD R38, R69, R90 ;  /* 0x0000005a45267221 */ /* 0x000fe20000000000 */
[----:B------:R-:W-:Y:S01]  /*37c0*/  FADD R85, RZ, -R68 ;  /* 0x80000044ff557221 */ /* 0x000fe20000000000 */
[----:B------:R-:W-:Y:S01]  /*37d0*/  FADD R87, RZ, -R69 ;  /* 0x80000045ff577221 */ /* 0x000fe20000000000 */
        /* <DEDUP_REMOVED lines=10> */
.L_x_618:
        /* <DEDUP_REMOVED lines=11> */
.L_x_619:
[----:B0-----:R-:W-:Y:S01]  /*3930*/  FMUL R85, R57, R57 ;  /* 0x0000003939557220 */ /* 0x001fe20000400000 */
[----:B------:R-:W-:Y:S01]  /*3940*/  FMUL R69, R11, R82 ;  /* 0x000000520b457220 */ /* 0x000fe20000400000 */
[----:B------:R-:W-:Y:S02]  /*3950*/  BSSY B7, `(.L_x_620) ;  /* 0x000000f000077945 */ /* 0x000fe40003800000 */
[----:B------:R-:W0:Y:S01]  /*3960*/  MUFU.RCP R71, R85 ;  /* 0x0000005500477308 */ /* 0x000e220000001000 */
[----:B------:R-:W-:-:S04]  /*3970*/  FFMA R69, R10, R86, R69 ;  /* 0x000000560a457223 */ /* 0x000fc80000000045 */
[----:B------:R-:W-:-:S04]  /*3980*/  FFMA R68, R12, R84, R69 ;  /* 0x000000540c447223 */ /* 0x000fc80000000045 */
        /* <DEDUP_REMOVED lines=10> */
[----:B------:R-:W-:Y:S02]  /*3a30*/  MOV R83, R87 ;  /* 0x0000005700537202 */ /* 0x000fe40000000f00 */
.L_x_621:
[----:B------:R-:W-:Y:S05]  /*3a40*/  BSYNC B7 ;  /* 0x0000000000077941 */ /* 0x000fea0003800000 */
.L_x_620:
        /* <DEDUP_REMOVED lines=14> */
.L_x_623:
[----:B------:R-:W-:Y:S05]  /*3b30*/  BSYNC B7 ;  /* 0x0000000000077941 */ /* 0x000fea0003800000 */
.L_x_622:
        /* <DEDUP_REMOVED lines=15> */
.L_x_625:
[----:B------:R-:W-:Y:S05]  /*3c30*/  BSYNC B7 ;  /* 0x0000000000077941 */ /* 0x000fea0003800000 */
.L_x_624:
        /* <DEDUP_REMOVED lines=15> */
.L_x_627:
[----:B------:R-:W-:Y:S05]  /*3d30*/  BSYNC B7 ;  /* 0x0000000000077941 */ /* 0x000fea0003800000 */
.L_x_626:
[----:B------:R-:W-:Y:S01]  /*3d40*/  FADD R82, RZ, R82 ;  /* 0x00000052ff527221 */ /* 0x000fe20000000000 */
[----:B------:R-:W-:Y:S01]  /*3d50*/  FADD R83, RZ, -R83 ;  /* 0x80000053ff537221 */ /* 0x000fe20000000000 */
[----:B------:R-:W-:Y:S02]  /*3d60*/  FADD R69, RZ, -R81 ;  /* 0x80000051ff457221 */ /* 0x000fe40000000000 */
.L_x_593:
[----:B------:R-:W-:Y:S05]  /*3d70*/  BSYNC B3 ;  /* 0x0000000000037941 */ /* 0x000fea0003800000 */
.L_x_592:
[----:B------:R-:W-:Y:S01]  /*3d80*/  ISETP.NE.U32.AND P1, PT, RZ, c[0x0][0x370], PT ;  /* 0x0000dc00ff007a0c */ /* 0x000fe20003f25070 */
[----:B------:R-:W-:Y:S01]  /*3d90*/  FADD R42, R69, R42 ;  /* 0x0000002a452a7221 */ /* 0x000fe20000000000 */
[----:B------:R-:W-:Y:S02]  /*3da0*/  FADD R85, RZ, R69 ;  /* 0x00000045ff557221 */ /* 0x000fe40000000000 */
[----:B------:R-:W-:-:S13]  /*3db0*/  ISETP.NE.AND.EX P1, PT, RZ, c[0x0][0x374], PT, P1 ;  /* 0x0000dd00ff007a0c */ /* 0x000fda0003f25310 */
[----:B------:R-:W-:Y:S05]  /*3dc0*/  @!P1 BRA `(.L_x_628) ;  /* 0x0000007000009947 */ /* 0x000fea0003800000 */
[----:B------:R-:W-:Y:S02]  /*3dd0*/  IMAD R68, R80, c[0x0][0x390], RZ ;  /* 0x0000e40050447a24 */ /* 0x000fe400078e02ff */
[----:B------:R-:W-:Y:S02]  /*3de0*/  IMAD.MOV.U32 R84, RZ, RZ, c[0x0][0x390] ;  /* 0x0000e400ff547624 */ /* 0x000fe400078e00ff */
[C---:B------:R-:W-:Y:S02]  /*3df0*/  IMAD R81, R79.reuse, UR11, R68 ;  /* 0x0000000b4f517c24 */ /* 0x040fe4000f8e0244 */
[----:B------:R-:W-:-:S05]  /*3e00*/  IMAD.WIDE.U32 R68, R79, R84, c[0x0][0x370] ;  /* 0x0000dc004f447625 */ /* 0x000fca00078e0054 */
[----:B------:R-:W-:-:S05]  /*3e10*/  IADD3 R69, R69, R81, RZ ;  /* 0x0000005145457210 */ /* 0x000fca0007ffe0ff */
[----:B------:R0:W-:Y:S01]  /*3e20*/  RED.E.ADD.F32.FTZ.RN.STRONG.GPU [R68.64], R85 ;  /* 0x000000554400798e */ /* 0x0001e2000c10e792 */
[----:B------:R-:W-:Y:S05]  /*3e30*/  BRA `(.L_x_629) ;  /* 0x0000009000007947 */ /* 0x000fea0003800000 */
.L_x_628:
        /* <DEDUP_REMOVED lines=9> */
.L_x_629:
[----:B------:R-:W-:Y:S01]  /*3ed0*/  ISETP.NE.U32.AND P1, PT, RZ, c[0x0][0x3a8], PT ;  /* 0x0000ea00ff007a0c */ /* 0x000fe20003f25070 */
[----:B0-----:R-:W-:-:S03]  /*3ee0*/  FADD R85, RZ, -R70 ;  /* 0x80000046ff557221 */ /* 0x001fc60000000000 */
[----:B------:R-:W-:-:S13]  /*3ef0*/  ISETP.NE.AND.EX P1, PT, RZ, c[0x0][0x3ac], PT, P1 ;  /* 0x0000eb00ff007a0c */ /* 0x000fda0003f25310 */
        /* <DEDUP_REMOVED lines=8> */
.L_x_630:
        /* <DEDUP_REMOVED lines=9> */
.L_x_631:
[----:B------:R-:W-:Y:S01]  /*4010*/  FSETP.GT.AND P1, PT, R57, RZ, PT ;  /* 0x000000ff3900720b */ /* 0x000fe20003f24000 */
[----:B------:R-:W-:Y:S01]  /*4020*/  FADD R70, RZ, R70 ;  /* 0x00000046ff467221 */ /* 0x000fe20000000000 */
[----:B------:R-:W-:Y:S03]  /*4030*/  BSSY B3, `(.L_x_632) ;  /* 0x0000034000037945 */ /* 0x000fe60003800000 */
[----:B------:R-:W-:Y:S01]  /*4040*/  FADD R81, R70, R83 ;  /* 0x0000005346517221 */ /* 0x000fe20000000000 */
[----:B------:R-:W-:-:S07]  /*4050*/  FADD R41, R41, -R70 ;  /* 0x8000004629297221 */ /* 0x000fce0000000000 */
[----:B------:R-:W-:Y:S05]  /*4060*/  @!P1 BRA `(.L_x_633) ;  /* 0x0000030000009947 */ /* 0x000fea0003800000 */
[----:B0-----:R-:W0:Y:S01]  /*4070*/  MUFU.RCP R68, R57 ;  /* 0x0000003900447308 */ /* 0x001e220000001000 */
        /* <DEDUP_REMOVED lines=13> */
.L_x_635:
[----:B------:R-:W-:Y:S05]  /*4150*/  BSYNC B7 ;  /* 0x0000000000077941 */ /* 0x000fea0003800000 */
.L_x_634:
        /* <DEDUP_REMOVED lines=14> */
.L_x_637:
[----:B------:R-:W-:Y:S05]  /*4240*/  BSYNC B7 ;  /* 0x0000000000077941 */ /* 0x000fea0003800000 */
.L_x_636:
        /* <DEDUP_REMOVED lines=14> */
.L_x_639:
[----:B------:R-:W-:Y:S05]  /*4330*/  BSYNC B7 ;  /* 0x0000000000077941 */ /* 0x000fea0003800000 */
.L_x_638:
[C---:B------:R-:W-:Y:S01]  /*4340*/  FFMA R86, R81.reuse, R70, R86 ;  /* 0x0000004651567223 */ /* 0x040fe20000000056 */
[C---:B------:R-:W-:Y:S01]  /*4350*/  FFMA R71, R81.reuse, R84, R71 ;  /* 0x0000005451477223 */ /* 0x040fe20000000047 */
[----:B------:R-:W-:Y:S02]  /*4360*/  FFMA R82, R81, R69, R82 ;  /* 0x0000004551527223 */ /* 0x000fe40000000052 */
.L_x_633:
[----:B------:R-:W-:Y:S05]  /*4370*/  BSYNC B3 ;  /* 0x0000000000037941 */ /* 0x000fea0003800000 */
.L_x_632:
[----:B------:R-:W-:Y:S01]  /*4380*/  ISETP.NE.U32.AND P1, PT, RZ, c[0x0][0x300], PT ;  /* 0x0000c000ff007a0c */ /* 0x000fe20003f25070 */
[----:B------:R-:W-:Y:S01]  /*4390*/  FADD R37, R37, R86 ;  /* 0x0000005625257221 */ /* 0x000fe20000000000 */
[--C-:B------:R-:W-:Y:S01]  /*43a0*/  FADD R36, R36, R71.reuse ;  /* 0x0000004724247221 */ /* 0x100fe20000000000 */
[----:B------:R-:W-:Y:S01]  /*43b0*/  FADD R35, R35, R82 ;  /* 0x0000005223237221 */ /* 0x000fe20000000000 */
[----:B------:R-:W-:Y:S01]  /*43c0*/  ISETP.NE.AND.EX P1, PT, RZ, c[0x0][0x304], PT, P1 ;  /* 0x0000c100ff007a0c */ /* 0x000fe20003f25310 */
[----:B------:R-:W-:Y:S01]  /*43d0*/  FADD R81, RZ, -R86 ;  /* 0x80000056ff517221 */ /* 0x000fe20000000000 */
[----:B------:R-:W-:Y:S01]  /*43e0*/  FADD R83, RZ, -R71 ;  /* 0x80000047ff537221 */ /* 0x000fe20000000000 */
[----:B0-----:R-:W-:-:S10]  /*43f0*/  FADD R85, RZ, -R82 ;  /* 0x80000052ff557221 */ /* 0x001fd40000000000 */
        /* <DEDUP_REMOVED lines=10> */
.L_x_640:
        /* <DEDUP_REMOVED lines=11> */
.L_x_591:
[----:B------:R-:W-:Y:S05]  /*4550*/  BSYNC B6 ;  /* 0x0000000000067941 */ /* 0x000fea0003800000 */
.L_x_590:
[----:B------:R-:W-:Y:S05]  /*4560*/  BRA `(.L_x_641) ;  /* 0xffffcb6000007947 */ /* 0x000fea000383ffff */
.L_x_560:
[----:B------:R-:W-:Y:S05]  /*4570*/  BSYNC B0 ;  /* 0x0000000000007941 */ /* 0x000fea0003800000 */
.L_x_556:
[----:B------:R-:W-:Y:S01]  /*4580*/  ISETP.NE.U32.AND P1, PT, RZ, c[0x0][0x370], PT ;  /* 0x0000dc00ff007a0c */ /* 0x000fe20003f25070 */
[----:B------:R-:W-:Y:S01]  /*4590*/  FADD R41, RZ, R41 ;  /* 0x00000029ff297221 */ /* 0x000fe20000000000 */
[----:B------:R-:W-:-:S02]  /*45a0*/  FADD R7, RZ, R42 ;  /* 0x0000002aff077221 */ /* 0x000fc40000000000 */
        /* <DEDUP_REMOVED lines=9> */
.L_x_642:
[----:B------:R-:W-:-:S04]  /*4640*/  ISETP.NE.U32.AND P1, PT, RZ, c[0x0][0x200], PT ;  /* 0x00008000ff007a0c */ /* 0x000fc80003f25070 */
[----:B------:R-:W-:-:S13]  /*4650*/  ISETP.NE.AND.EX P1, PT, RZ, c[0x0][0x204], PT, P1 ;  /* 0x00008100ff007a0c */ /* 0x000fda0003f25310 */
[----:B------:R-:W-:Y:S05]  /*4660*/  @!P1 BRA `(.L_x_643) ;  /* 0x0000006000009947 */ /* 0x000fea0003800000 */
[----:B------:R-:W-:Y:S01]  /*4670*/  MOV R3, c[0x0][0x218] ;  /* 0x0000860000037a02 */ /* 0x000fe20000000f00 */
[----:B------:R-:W-:-:S04]  /*4680*/  IMAD R5, R20, c[0x0][0x218], RZ ;  /* 0x0000860014057a24 */ /* 0x000fc800078e02ff */
[C---:B------:R-:W-:Y:S02]  /*4690*/  IMAD R5, R18.reuse, UR8, R5 ;  /* 0x0000000812057c24 */ /* 0x040fe4000f8e0205 */
[----:B------:R-:W-:-:S04]  /*46a0*/  IMAD.WIDE.U32 R2, R18, R3, c[0x0][0x200] ;  /* 0x0000800012027625 */ /* 0x000fc800078e0003 */
[----:B------:R-:W-:-:S05]  /*46b0*/  IMAD.IADD R3, R5, 0x1, R3 ;  /* 0x0000000105037824 */ /* 0x000fca00078e0203 */
[----:B------:R0:W-:Y:S02]  /*46c0*/  RED.E.ADD.F32.FTZ.RN.STRONG.GPU [R2.64], R7 ;  /* 0x000000070200798e */ /* 0x0001e4000c10e792 */
.L_x_643:
        /* <DEDUP_REMOVED lines=8> */
[----:B------:R0:W-:Y:S01]  /*4750*/  RED.E.ADD.F32.FTZ.RN.STRONG.GPU [R2.64], R41 ;  /* 0x000000290200798e */ /* 0x0001e2000c10e792 */
[----:B------:R-:W-:Y:S05]  /*4760*/  BRA `(.L_x_645) ;  /* 0x0000009000007947 */ /* 0x000fea0003800000 */
.L_x_644:
        /* <DEDUP_REMOVED lines=8> */
[----:B------:R0:W-:Y:S02]  /*47f0*/  RED.E.ADD.F32.FTZ.RN.STRONG.GPU [R2.64], R41 ;  /* 0x000000290200798e */ /* 0x0001e4000c10e792 */
.L_x_645:
        /* <DEDUP_REMOVED lines=15> */
.L_x_646:
        /* <DEDUP_REMOVED lines=8> */
[----:B------:R0:W-:Y:S04]  /*4970*/  RED.E.ADD.F32.FTZ.RN.STRONG.GPU [R2.64], R7 ;  /* 0x000000070200798e */ /* 0x0001e8000c10e792 */
[----:B------:R0:W-:Y:S04]  /*4980*/  RED.E.ADD.F32.FTZ.RN.STRONG.GPU [R2.64+0x4], R39 ;  /* 0x000004270200798e */ /* 0x0001e8000c10e792 */
[----:B------:R0:W-:Y:S02]  /*4990*/  RED.E.ADD.F32.FTZ.RN.STRONG.GPU [R2.64+0x8], R9 ;  /* 0x000008090200798e */ /* 0x0001e4000c10e792 */
.L_x_647:
[----:B------:R-:W-:Y:S01]  /*49a0*/  ISETP.NE.U32.AND P1, PT, RZ, c[0x0][0x300], PT ;  /* 0x0000c000ff007a0c */ /* 0x000fe20003f25070 */
[----:B------:R-:W-:Y:S01]  /*49b0*/  FADD R37, RZ, R37 ;  /* 0x00000025ff257221 */ /* 0x000fe20000000000 */
[----:B0-----:R-:W-:Y:S01]  /*49c0*/  FADD R7, RZ, R36 ;  /* 0x00000024ff077221 */ /* 0x001fe20000000000 */
        /* <DEDUP_REMOVED lines=12> */
.L_x_648:
        /* <DEDUP_REMOVED lines=11> */
.L_x_554:
[----:B------:R-:W-:Y:S05]  /*4b40*/  BSYNC B1 ;  /* 0x0000000000017941 */ /* 0x000fea0003800000 */
.L_x_553:
[----:B0-----:R-:W-:-:S05]  /*4b50*/  MOV R3, c[0x0][0x0] ;  /* 0x0000000000037a02 */ /* 0x001fca0000000f00 */
[----:B------:R-:W-:-:S05]  /*4b60*/  IMAD.WIDE.U32 R16, R3, c[0x0][0xc], R16 ;  /* 0x0000030003107a25 */ /* 0x000fca00078e0010 */
[----:B------:R-:W-:-:S04]  /*4b70*/  ISETP.GE.U32.AND P1, PT, R16, c[0x0][0x178], PT ;  /* 0x00005e0010007a0c */ /* 0x000fc80003f26070 */
[----:B------:R-:W-:-:S13]  /*4b80*/  ISETP.GE.U32.AND.EX P1, PT, R17, c[0x0][0x17c], PT, P1 ;  /* 0x00005f0011007a0c */ /* 0x000fda0003f26110 */
[----:B------:R-:W-:Y:S01]  /*4b90*/  @P1 CALL.REL.NOINC `(.L_x_649) ;  /* 0x0000001000001944 */ /* 0x000fe20003c00000 */
[----:B------:R-:W-:Y:S05]  /*4ba0*/  BRA `(.L_x_650) ;  /* 0xffffb66000007947 */ /* 0x000fea000383ffff */
.L_x_649:
[----:B------:R-:W-:Y:S05]  /*4bb0*/  BSYNC B2 ;  /* 0x0000000000027941 */ /* 0x000fea0003800000 */
.L_x_552:
[----:B------:R-:W-:Y:S05]  /*4bc0*/  EXIT ;  /* 0x000000000000794d */ /* 0x000fea0003800000 */
        .weak           $__internal_13_$__cuda_sm20_rcp_rn_f32_slowpath
        .type           $__internal_13_$__cuda_sm20_rcp_rn_f32_slowpath,@function
        .size           $__internal_13_$__cuda_sm20_rcp_rn_f32_slowpath,($__internal_14_$__cuda_sm20_sqrt_rn_f32_slowpath - $__internal_13_$__cuda_sm20_rcp_rn_f32_slowpath)
$__internal_13_$__cuda_sm20_rcp_rn_f32_slowpath:
        /* <DEDUP_REMOVED lines=15> */
.L_x_652:
[----:B------:R-:W-:-:S04]  /*4cc0*/  IADD3 R94, R92, -0xfd, RZ ;  /* 0xffffff035c5e7810 */ /* 0x000fc80007ffe0ff */
[----:B------:R-:W-:-:S13]  /*4cd0*/  ISETP.GT.U32.AND P1, PT, R94, 0x1, PT ;  /* 0x000000015e00780c */ /* 0x000fda0003f24070 */
[----:B------:R-:W-:Y:S05]  /*4ce0*/  @P1 BRA `(.L_x_654) ;  /* 0x000001e000001947 */ /* 0x000fea0003800000 */
[----:B------:R-:W-:Y:S01]  /*4cf0*/  LOP3.LUT R68, R69, 0x7fffff, RZ, 0xc0, !PT ;  /* 0x007fffff45447812 */ /* 0x000fe200078ec0ff */
[----:B------:R-:W-:-:S03]  /*4d00*/  IMAD.MOV.U32 R91, RZ, RZ, 0x3 ;  /* 0x00000003ff5b7424 */ /* 0x000fc600078e00ff */
        /* <DEDUP_REMOVED lines=28> */
.L_x_654:
[----:B------:R0:W1:Y:S02]  /*4ed0*/  MUFU.RCP R86, R69 ;  /* 0x0000004500567308 */ /* 0x0000640000001000 */
.L_x_653:
[----:B------:R-:W-:Y:S05]  /*4ee0*/  BSYNC B7 ;  /* 0x0000000000077941 */ /* 0x000fea0003800000 */
.L_x_651:
[----:B------:R-:W-:Y:S02]  /*4ef0*/  MOV R68, R90 ;  /* 0x0000005a00447202 */ /* 0x000fe40000000f00 */
[----:B0-----:R-:W-:-:S04]  /*4f00*/  MOV R69, 0x0 ;  /* 0x0000000000457802 */ /* 0x001fc80000000f00 */
[----:B------:R-:W-:Y:S05]  /*4f10*/  RET.REL.NODEC R68 `(my_solve_particle_particle_contacts_cuda_kernel_backward) ;  /* 0xffffb0e044007950 */ /* 0x000fea0003c3ffff */
        .weak           $__internal_14_$__cuda_sm20_sqrt_rn_f32_slowpath
        .type           $__internal_14_$__cuda_sm20_sqrt_rn_f32_slowpath,@function
        .size           $__internal_14_$__cuda_sm20_sqrt_rn_f32_slowpath,($__internal_15_$__cuda_sm3x_div_rn_noftz_f32_slowpath - $__internal_14_$__cuda_sm20_sqrt_rn_f32_slowpath)
$__internal_14_$__cuda_sm20_sqrt_rn_f32_slowpath:
        /* <DEDUP_REMOVED lines=14> */
[----:B------:R-:W-:Y:S02]  /*5000*/  @!P2 IMAD.MOV.U32 R69, RZ, RZ, R68 ;  /* 0x000000ffff45a224 */ /* 0x000fe400078e0044 */
[----:B------:R-:W-:-:S04]  /*5010*/  @P2 FADD.FTZ R88, -R89, -RZ ;  /* 0x800000ff59582221 */ /* 0x000fc80000010100 */
[----:B------:R-:W-:-:S04]  /*5020*/  @P2 FFMA R88, R89, R88, R86 ;  /* 0x0000005859582223 */ /* 0x000fc80000000056 */
[----:B------:R-:W-:-:S04]  /*5030*/  @P2 FFMA R88, R88, R90, R89 ;  /* 0x0000005a58582223 */ /* 0x000fc80000000059 */
[----:B------:R-:W-:-:S05]  /*5040*/  @P2 FMUL.FTZ R69, R88, 2.3283064365386962891e-10 ;  /* 0x2f80000058452820 */ /* 0x000fca0000410000 */
.L_x_655:
[----:B------:R-:W-:Y:S02]  /*5050*/  MOV R86, R69 ;  /* 0x0000004500567202 */ /* 0x000fe40000000f00 */
[----:B------:R-:W-:Y:S02]  /*5060*/  MOV R68, R91 ;  /* 0x0000005b00447202 */ /* 0x000fe40000000f00 */
[----:B------:R-:W-:-:S04]  /*5070*/  MOV R69, 0x0 ;  /* 0x0000000000457802 */ /* 0x000fc80000000f00 */
[----:B------:R-:W-:Y:S05]  /*5080*/  RET.REL.NODEC R68 `(my_solve_particle_particle_contacts_cuda_kernel_backward) ;  /* 0xffffaf7044007950 */ /* 0x000fea0003c3ffff */
        .weak           $__internal_15_$__cuda_sm3x_div_rn_noftz_f32_slowpath
        .type           $__internal_15_$__cuda_sm3x_div_rn_noftz_f32_slowpath,@function
        .size           $__internal_15_$__cuda_sm3x_div_rn_noftz_f32_slowpath,(.L_x_1249 - $__internal_15_$__cuda_sm3x_div_rn_noftz_f32_slowpath)
$__internal_15_$__cuda_sm3x_div_rn_noftz_f32_slowpath:
        /* <DEDUP_REMOVED lines=34> */
.L_x_657:
[----:B------:R-:W-:Y:S01]  /*52b0*/  LEA R90, R88, 0xc0800000, 0x17 ;  /* 0xc0800000585a7811 */ /* 0x000fe200078eb8ff */
[----:B------:R-:W-:Y:S01]  /*52c0*/  BSSY B5, `(.L_x_662) ;  /* 0x0000036000057945 */ /* 0x000fe20003800000 */
[----:B------:R-:W-:Y:S02]  /*52d0*/  IADD3 R97, R97, -0x7f, RZ ;  /* 0xffffff8161617810 */ /* 0x000fe40007ffe0ff */
[----:B------:R-:W-:-:S03]  /*52e0*/  IADD3 R90, -R90, R69, RZ ;  /* 0x000000455a5a7210 */ /* 0x000fc60007ffe1ff */
[C---:B------:R-:W-:Y:S01]  /*52f0*/  IMAD R68, R97.reuse, -0x800000, R68 ;  /* 0xff80000061447824 */ /* 0x040fe200078e0244 */
[----:B------:R0:W1:Y:S01]  /*5300*/  MUFU.RCP R69, R90 ;  /* 0x0000005a00457308 */ /* 0x0000620000001000 */
[----:B------:R-:W-:Y:S01]  /*5310*/  FADD.FTZ R99, -R90, -RZ ;  /* 0x800000ff5a637221 */ /* 0x000fe20000010100 */
[----:B0-----:R-:W-:-:S05]  /*5320*/  IADD3 R90, R97, 0x7f, -R88 ;  /* 0x0000007f615a7810 */ /* 0x001fca0007ffe858 */
[----:B------:R-:W-:Y:S01]  /*5330*/  IMAD.IADD R87, R90, 0x1, R87 ;  /* 0x000000015a577824 */ /* 0x000fe200078e0257 */
[----:B-1----:R-:W-:-:S04]  /*5340*/  FFMA R92, R69, R99, 1 ;  /* 0x3f800000455c7423 */ /* 0x002fc80000000063 */
        /* <DEDUP_REMOVED lines=19> */
[CCC-:B------:R-:W-:Y:S01]  /*5480*/  FFMA.RZ R87, R69.reuse, R99.reuse, R94.reuse ;  /* 0x0000006345577223 */ /* 0x1c0fe2000000c05e */
[-CC-:B------:R-:W-:Y:S01]  /*5490*/  FFMA.RM R88, R69, R99.reuse, R94.reuse ;  /* 0x0000006345587223 */ /* 0x180fe2000000405e */
[C---:B------:R-:W-:Y:S02]  /*54a0*/  ISETP.NE.AND P4, PT, R92.reuse, RZ, PT ;  /* 0x000000ff5c00720c */ /* 0x040fe40003f85270 */
[C---:B------:R-:W-:Y:S02]  /*54b0*/  ISETP.NE.AND P3, PT, R92.reuse, RZ, PT ;  /* 0x000000ff5c00720c */ /* 0x040fe40003f65270 */
[----:B------:R-:W-:Y:S01]  /*54c0*/  LOP3.LUT R90, R87, 0x7fffff, RZ, 0xc0, !PT ;  /* 0x007fffff575a7812 */ /* 0x000fe200078ec0ff */
[----:B------:R-:W-:Y:S01]  /*54d0*/  FFMA.RP R87, R69, R99, R94 ;  /* 0x0000006345577223 */ /* 0x000fe2000000805e */
        /* <DEDUP_REMOVED lines=16> */
.L_x_664:
[----:B------:R-:W-:-:S04]  /*55e0*/  LOP3.LUT R68, R68, 0x80000000, RZ, 0xc0, !PT ;  /* 0x8000000044447812 */ /* 0x000fc800078ec0ff */
[----:B------:R-:W-:Y:S01]  /*55f0*/  LOP3.LUT R68, R68, 0x7f800000, RZ, 0xfc, !PT ;  /* 0x7f80000044447812 */ /* 0x000fe200078efcff */
[----:B------:R-:W-:Y:S05]  /*5600*/  BRA `(.L_x_665) ;  /* 0x0000001000007947 */ /* 0x000fea0003800000 */
.L_x_663:
[----:B------:R-:W-:Y:S02]  /*5610*/  LEA R68, R87, R68, 0x17 ;  /* 0x0000004457447211 */ /* 0x000fe400078eb8ff */
.L_x_665:
[----:B------:R-:W-:Y:S05]  /*5620*/  BSYNC B5 ;  /* 0x0000000000057941 */ /* 0x000fea0003800000 */
.L_x_662:
[----:B------:R-:W-:Y:S05]  /*5630*/  BRA `(.L_x_666) ;  /* 0x0000008000007947 */ /* 0x000fea0003800000 */
.L_x_661:
[----:B------:R-:W-:-:S04]  /*5640*/  LOP3.LUT R68, R69, 0x80000000, R68, 0x48, !PT ;  /* 0x8000000045447812 */ /* 0x000fc800078e4844 */
[----:B------:R-:W-:Y:S01]  /*5650*/  LOP3.LUT R68, R68, 0x7f800000, RZ, 0xfc, !PT ;  /* 0x7f80000044447812 */ /* 0x000fe200078efcff */
[----:B------:R-:W-:Y:S05]  /*5660*/  BRA `(.L_x_666) ;  /* 0x0000005000007947 */ /* 0x000fea0003800000 */
.L_x_660:
[----:B------:R-:W-:Y:S01]  /*5670*/  LOP3.LUT R68, R69, 0x80000000, R68, 0x48, !PT ;  /* 0x8000000045447812 */ /* 0x000fe200078e4844 */
[----:B------:R-:W-:Y:S05]  /*5680*/  BRA `(.L_x_666) ;  /* 0x0000003000007947 */ /* 0x000fea0003800000 */
.L_x_659:
[----:B------:R-:W0:Y:S01]  /*5690*/  MUFU.RSQ R68, -QNAN ;  /* 0xffc0000000447908 */ /* 0x000e220000001400 */
[----:B------:R-:W-:Y:S05]  /*56a0*/  BRA `(.L_x_666) ;  /* 0x0000001000007947 */ /* 0x000fea0003800000 */
.L_x_658:
[----:B------:R-:W-:Y:S02]  /*56b0*/  FADD.FTZ R68, R68, R69 ;  /* 0x0000004544447221 */ /* 0x000fe40000010000 */
.L_x_666:
[----:B------:R-:W-:Y:S05]  /*56c0*/  BSYNC B4 ;  /* 0x0000000000047941 */ /* 0x000fea0003800000 */
.L_x_656:
[----:B0-----:R-:W-:Y:S02]  /*56d0*/  MOV R87, R68 ;  /* 0x0000004400577202 */ /* 0x001fe40000000f00 */
[----:B------:R-:W-:Y:S02]  /*56e0*/  MOV R68, R85 ;  /* 0x0000005500447202 */ /* 0x000fe40000000f00 */
[----:B------:R-:W-:-:S04]  /*56f0*/  MOV R69, 0x0 ;  /* 0x0000000000457802 */ /* 0x000fc80000000f00 */
[----:B------:R-:W-:Y:S05]  /*5700*/  RET.REL.NODEC R68 `(my_solve_particle_particle_contacts_cuda_kernel_backward) ;  /* 0xffffa8f044007950 */ /* 0x000fea0003c3ffff */
.L_x_667:
        /* <DEDUP_REMOVED lines=15> */
.L_x_1249:


//--------------------- .text.my_solve_particle_particle_contacts_cuda_kernel_forward --------------------------
	.section	.text.my_solve_particle_particle_contacts_cuda_kernel_forward,"ax",@progbits
	.sectioninfo	@"SHI_REGISTERS=59"
	.align	128
        .global         my_solve_particle_particle_contacts_cuda_kernel_forward
        .type           my_solve_particle_particle_contacts_cuda_kernel_forward,@function
        .size           my_solve_particle_particle_contacts_cuda_kernel_forward,(.L_x_1251 - my_solve_particle_particle_contacts_cuda_kernel_forward)
        .other          my_solve_particle_particle_contacts_cuda_kernel_forward,@"STO_CUDA_ENTRY STV_DEFAULT"
my_solve_particle_particle_contacts_cuda_kernel_forward:
.text.my_solve_particle_particle_contacts_cuda_kernel_forward:
        /* <DEDUP_REMOVED lines=8> */
[----:B------:R-:W-:Y:S01]  /*0080*/  ULDC UR6, c[0x0][0x0] ;  /* 0x0000000000067ab9 */ /* 0x000fe20000000800 */
[----:B------:R-:W-:Y:S01]  /*0090*/  IMAD.MOV.U32 R18, RZ, RZ, c[0x0][0x2a0] ;  /* 0x0000a800ff127624 */ /* 0x000fe200078e00ff */
[----:B------:R-:W-:Y:S02]  /*00a0*/  ULDC UR7, c[0x0][0xc] ;  /* 0x0000030000077ab9 */ /* 0x000fe40000000800 */
[----:B------:R-:W-:Y:S02]  /*00b0*/  UIMAD.WIDE.U32 UR6, UR6, UR7, URZ ;  /* 0x00000007060672a5 */ /* 0x000fe4000f8e003f */
[----:B------:R-:W-:Y:S02]  /*00c0*/  ULDC UR5, c[0x0][0x288] ;  /* 0x0000a20000057ab9 */ /* 0x000fe40000000800 */
[----:B------:R-:W-:Y:S02]  /*00d0*/  ULDC UR8, c[0x0][0x1a8] ;  /* 0x00006a0000087ab9 */ /* 0x000fe40000000800 */
[----:B------:R-:W-:-:S02]  /*00e0*/  ULDC UR9, c[0x0][0x1e0] ;  /* 0x0000780000097ab9 */ /* 0x000fc40000000800 */
[----:B------:R-:W-:Y:S02]  /*00f0*/  ULDC UR10, c[0x0][0x250] ;  /* 0x00009400000a7ab9 */ /* 0x000fe40000000800 */
[----:B------:R-:W-:Y:S02]  /*0100*/  ULDC UR11, c[0x0][0x218] ;  /* 0x00008600000b7ab9 */ /* 0x000fe40000000800 */
[----:B------:R-:W-:Y:S02]  /*0110*/  ULDC UR12, c[0x0][0x2e0] ;  /* 0x0000b800000c7ab9 */ /* 0x000fe40000000800 */
[----:B------:R-:W-:Y:S02]  /*0120*/  UMOV UR4, URZ ;  /* 0x0000003f00047c82 */ /* 0x000fe40008000000 */
        /* <DEDUP_REMOVED lines=8> */
.L_x_705:
[----:B------:R-:W-:Y:S01]  /*01b0*/  MOV R8, c[0x0][0x180] ;  /* 0x0000600000087a02 */ /* 0x000fe20000000f00 */
[----:B------:R-:W-:-:S06]  /*01c0*/  IMAD.MOV.U32 R9, RZ, RZ, c[0x0][0x184] ;  /* 0x00006100ff097624 */ /* 0x000fcc00078e00ff */
[----:B------:R-:W2:Y:S01]  /*01d0*/  LDG.E.64 R8, [R8.64+0x10] ;  /* 0x0000101008087981 */ /* 0x000ea2000c1e1b00 */
[----:B------:R-:W-:Y:S02]  /*01e0*/  MOV R19, 0xffffffff ;  /* 0xffffffff00137802 */ /* 0x000fe40000000f00 */
[----:B--2---:R-:W-:-:S04]  /*01f0*/  ISETP.NE.U32.AND P0, PT, R8, RZ, PT ;  /* 0x000000ff0800720c */ /* 0x004fc80003f05070 */
[----:B------:R-:W-:-:S13]  /*0200*/  ISETP.NE.AND.EX P0, PT, R9, RZ, PT, P0 ;  /* 0x000000ff0900720c */ /* 0x000fda0003f05300 */
[----:B0-----:R-:W-:-:S04]  /*0210*/  @P0 SHF.R.S64 R3, RZ, 0x1e, R16 ;  /* 0x0000001eff030819 */ /* 0x001fc80000001010 */
[----:B------:R-:W-:-:S04]  /*0220*/  @P0 IADD3 R2, P1, R8, R3, RZ ;  /* 0x0000000308020210 */ /* 0x000fc80007f3e0ff */
[----:B------:R-:W-:-:S05]  /*0230*/  @P0 LEA.HI.X.SX32 R3, R16, R9, 0x2, P1 ;  /* 0x0000000910030211 */ /* 0x000fca00008f16ff */
[----:B------:R-:W2:Y:S01]  /*0240*/  @P0 LDG.E R19, [R2.64] ;  /* 0x0000001002130981 */ /* 0x000ea2000c1e1900 */
[----:B------:R-:W-:Y:S01]  /*0250*/  YIELD ;  /* 0x0000000000007946 */ /* 0x000fe20003800000 */
[----:B------:R-:W-:Y:S02]  /*0260*/  ULDC.64 UR14, c[0x0][0x180] ;  /* 0x00006000000e7ab9 */ /* 0x000fe40000000a00 */
[----:B------:R-:W-:-:S04]  /*0270*/  UIADD3 UR13, UP0, UR14, 0x10, URZ ;  /* 0x000000100e0d7890 */ /* 0x000fc8000ff1e03f */
[----:B------:R-:W-:Y:S02]  /*0280*/  UIADD3.X UR14, URZ, UR15, URZ, UP0, !UPT ;  /* 0x0000000f3f0e7290 */ /* 0x000fe400087fe43f */
[----:B------:R-:W-:-:S04]  /*0290*/  IMAD.U32 R4, RZ, RZ, UR13 ;  /* 0x0000000dff047e24 */ /* 0x000fc8000f8e00ff */
[----:B------:R-:W-:Y:S02]  /*02a0*/  MOV R5, UR14 ;  /* 0x0000000e00057c02 */ /* 0x000fe40008000f00 */
[----:B--2---:R-:W-:-:S13]  /*02b0*/  ISETP.NE.AND P0, PT, R19, -0x1, PT ;  /* 0xffffffff1300780c */ /* 0x004fda0003f05270 */
[----:B------:R-:W-:Y:S05]  /*02c0*/  @!P0 EXIT ;  /* 0x000000000000894d */ /* 0x000fea0003800000 */
[----:B------:R-:W-:Y:S01]  /*02d0*/  SHF.R.S32.HI R20, RZ, 0x1f, R19 ;  /* 0x0000001fff147819 */ /* 0x000fe20000011413 */
[----:B------:R-:W-:-:S04]  /*02e0*/  IMAD.MOV.U32 R2, RZ, RZ, c[0x0][0x288] ;  /* 0x0000a200ff027624 */ /* 0x000fc800078e00ff */
        /* <DEDUP_REMOVED lines=8> */
[----:B------:R-:W2:Y:S01]  /*0370*/  LDG.E.64 R12, [R4.64+-0x8] ;  /* 0xfffff810040c7981 */ /* 0x000ea2000c1e1b00 */
[----:B------:R-:W-:Y:S01]  /*0380*/  IMAD R0, R20, c[0x0][0x1a8], RZ ;  /* 0x00006a0014007a24 */ /* 0x000fe200078e02ff */
[----:B------:R-:W-:Y:S01]  /*0390*/  MOV R10, c[0x0][0x250] ;  /* 0x00009400000a7a02 */ /* 0x000fe20000000f00 */
[----:B------:R-:W-:Y:S01]  /*03a0*/  IMAD.MOV.U32 R30, RZ, RZ, c[0x0][0x1a8] ;  /* 0x00006a00ff1e7624 */ /* 0x000fe200078e00ff */
[----:B------:R-:W-:Y:S01]  /*03b0*/  CS2R R22, SRZ ;  /* 0x0000000000167805 */ /* 0x000fe2000001ff00 */
[C---:B------:R-:W-:Y:S02]  /*03c0*/  IMAD R3, R19.reuse, UR8, R0 ;  /* 0x0000000813037c24 */ /* 0x040fe4000f8e0200 */
[----:B------:R-:W-:-:S04]  /*03d0*/  IMAD.WIDE.U32 R30, R19, R30, c[0x0][0x188] ;  /* 0x00006200131e7625 */ /* 0x000fc800078e001e */
[C---:B------:R-:W-:Y:S01]  /*03e0*/  IMAD R2, R20.reuse, c[0x0][0x250], RZ ;  /* 0x0000940014027a24 */ /* 0x040fe200078e02ff */
[----:B------:R-:W-:Y:S01]  /*03f0*/  IADD3 R31, R31, R3, RZ ;  /* 0x000000031f1f7210 */ /* 0x000fe20007ffe0ff */
[----:B------:R-:W-:Y:S02]  /*0400*/  IMAD R6, R20, c[0x0][0x218], RZ ;  /* 0x0000860014067a24 */ /* 0x000fe400078e02ff */
[----:B------:R-:W-:Y:S02]  /*0410*/  IMAD.MOV.U32 R0, RZ, RZ, c[0x0][0x218] ;  /* 0x00008600ff007624 */ /* 0x000fe400078e00ff */
[C---:B------:R-:W-:Y:S02]  /*0420*/  IMAD R33, R19.reuse, UR10, R2 ;  /* 0x0000000a13217c24 */ /* 0x040fe4000f8e0202 */
[C---:B------:R-:W-:Y:S02]  /*0430*/  IMAD R11, R19.reuse, UR11, R6 ;  /* 0x0000000b130b7c24 */ /* 0x040fe4000f8e0206 */
[----:B------:R-:W-:-:S04]  /*0440*/  IMAD.WIDE.U32 R2, R19, R10, c[0x0][0x230] ;  /* 0x00008c0013027625 */ /* 0x000fc800078e000a */
[----:B------:R-:W-:Y:S01]  /*0450*/  IMAD.WIDE.U32 R6, R19, R0, c[0x0][0x1f8] ;  /* 0x00007e0013067625 */ /* 0x000fe200078e0000 */
[----:B------:R-:W-:-:S03]  /*0460*/  MOV R32, R2 ;  /* 0x0000000200207202 */ /* 0x000fc60000000f00 */
[----:B------:R-:W-:Y:S01]  /*0470*/  IMAD.IADD R33, R3, 0x1, R33 ;  /* 0x0000000103217824 */ /* 0x000fe200078e0221 */
[----:B------:R-:W-:Y:S01]  /*0480*/  IADD3 R3, R7, R11, RZ ;  /* 0x0000000b07037210 */ /* 0x000fe20007ffe0ff */
[----:B------:R-:W-:Y:S02]  /*0490*/  IMAD.MOV.U32 R21, RZ, RZ, RZ ;  /* 0x000000ffff157224 */ /* 0x000fe400078e00ff */
[----:B------:R-:W-:Y:S01]  /*04a0*/  IMAD.MOV.U32 R2, RZ, RZ, R6 ;  /* 0x000000ffff027224 */ /* 0x000fe200078e0006 */
[----:B--2---:R-:W-:-:S04]  /*04b0*/  ISETP.NE.U32.AND P0, PT, R12, RZ, PT ;  /* 0x000000ff0c00720c */ /* 0x004fc80003f05070 */
[----:B------:R-:W-:-:S13]  /*04c0*/  ISETP.NE.AND.EX P0, PT, R13, RZ, PT, P0 ;  /* 0x000000ff0d00720c */ /* 0x000fda0003f05300 */
[----:B------:R-:W-:Y:S05]  /*04d0*/  @!P0 BRA `(.L_x_668) ;  /* 0x00001f7000008947 */ /* 0x000fea0003800000 */
[----:B------:R-:W2:Y:S04]  /*04e0*/  LDG.E.64 R6, [R4.64+0x18] ;  /* 0x0000181004067981 */ /* 0x000ea8000c1e1b00 */
[----:B------:R-:W3:Y:S04]  /*04f0*/  LDG.E R24, [R4.64+0x20] ;  /* 0x0000201004187981 */ /* 0x000ee8000c1e1900 */
[----:B------:R-:W4:Y:S04]  /*0500*/  LDG.E R25, [R32.64] ;  /* 0x0000001020197981 */ /* 0x000f28000c1e1900 */
[----:B------:R-:W4:Y:S04]  /*0510*/  LDG.E R26, [R30.64+0x4] ;  /* 0x000004101e1a7981 */ /* 0x000f28000c1e1900 */
[----:B------:R-:W4:Y:S04]  /*0520*/  LDG.E R0, [R4.64+-0xc] ;  /* 0xfffff41004007981 */ /* 0x000f28000c1e1900 */
[----:B------:R0:W4:Y:S04]  /*0530*/  LDG.E R27, [R30.64] ;  /* 0x000000101e1b7981 */ /* 0x000128000c1e1900 */
[----:B------:R0:W4:Y:S04]  /*0540*/  LDG.E R28, [R30.64+0x8] ;  /* 0x000008101e1c7981 */ /* 0x000128000c1e1900 */
[----:B------:R1:W4:Y:S04]  /*0550*/  LDG.E.64 R10, [R4.64+0x8] ;  /* 0x00000810040a7981 */ /* 0x000328000c1e1b00 */
[----:B------:R1:W4:Y:S01]  /*0560*/  LDG.E.64 R12, [R4.64+0x10] ;  /* 0x00001010040c7981 */ /* 0x000322000c1e1b00 */
[----:B--2---:R-:W-:-:S02]  /*0570*/  IABS R35, R7 ;  /* 0x0000000700237213 */ /* 0x004fc40000000000 */
[----:B------:R-:W-:Y:S02]  /*0580*/  IABS R34, R6 ;  /* 0x0000000600227213 */ /* 0x000fe40000000000 */
[----:B------:R-:W2:Y:S01]  /*0590*/  I2F.RP R36, R35 ;  /* 0x0000002300247306 */ /* 0x000ea20000209400 */
[----:B---3--:R-:W-:Y:S02]  /*05a0*/  IABS R14, R24 ;  /* 0x00000018000e7213 */ /* 0x008fe40000000000 */
[----:B------:R-:W-:Y:S01]  /*05b0*/  IABS R38, R6 ;  /* 0x0000000600267213 */ /* 0x000fe20000000000 */
[----:B----4-:R-:W-:-:S04]  /*05c0*/  FADD R21, R25, c[0x0][0x2b0] ;  /* 0x0000ac0019157621 */ /* 0x010fc80000000000 */
[----:B------:R-:W3:Y:S01]  /*05d0*/  I2F.RP R37, R34 ;  /* 0x0000002200257306 */ /* 0x000ee20000209400 */
[----:B------:R-:W-:-:S04]  /*05e0*/  FADD R21, R21, c[0x0][0x2ac] ;  /* 0x0000ab0015157621 */ /* 0x000fc80000000000 */
[----:B------:R-:W-:-:S03]  /*05f0*/  FADD R29, -R21, R26 ;  /* 0x0000001a151d7221 */ /* 0x000fc60000000100 */
[----:B0-----:R-:W0:Y:S01]  /*0600*/  I2F.RP R31, R14 ;  /* 0x0000000e001f7306 */ /* 0x001e220000209400 */
[----:B------:R-:W-:Y:S01]  /*0610*/  FMUL R30, R0, R29 ;  /* 0x0000001d001e7220 */ /* 0x000fe20000400000 */
[----:B------:R-:W-:-:S04]  /*0620*/  FADD R29, -R21, R27 ;  /* 0x0000001b151d7221 */ /* 0x000fc80000000100 */
[----:B------:R-:W-:Y:S02]  /*0630*/  FMUL R29, R0, R29 ;  /* 0x0000001d001d7220 */ /* 0x000fe40000400000 */
[----:B--2---:R-:W2:Y:S08]  /*0640*/  MUFU.RCP R36, R36 ;  /* 0x0000002400247308 */ /* 0x004eb00000001000 */
[----:B---3--:R-:W1:Y:S08]  /*0650*/  MUFU.RCP R37, R37 ;  /* 0x0000002500257308 */ /* 0x008e700000001000 */
[----:B0-----:R-:W0:Y:S01]  /*0660*/  MUFU.RCP R31, R31 ;  /* 0x0000001f001f7308 */ /* 0x001e220000001000 */
[----:B--2---:R-:W-:-:S02]  /*0670*/  IADD3 R22, R36, 0xffffffe, RZ ;  /* 0x0ffffffe24167810 */ /* 0x004fc40007ffe0ff */
[----:B------:R-:W-:-:S04]  /*0680*/  IABS R36, R7 ;  /* 0x0000000700247213 */ /* 0x000fc80000000000 */
[----:B------:R-:W-:Y:S01]  /*0690*/  IADD3 R36, RZ, -R36, RZ ;  /* 0x80000024ff247210 */ /* 0x000fe20007ffe0ff */
[----:B------:R2:W3:Y:S01]  /*06a0*/  F2I.FTZ.U32.TRUNC.NTZ R23, R22 ;  /* 0x0000001600177305 */ /* 0x0004e2000021f000 */
[----:B-1----:R-:W-:-:S07]  /*06b0*/  IADD3 R4, R37, 0xffffffe, RZ ;  /* 0x0ffffffe25047810 */ /* 0x002fce0007ffe0ff */
[----:B------:R3:W1:Y:S01]  /*06c0*/  F2I.FTZ.U32.TRUNC.NTZ R5, R4 ;  /* 0x0000000400057305 */ /* 0x000662000021f000 */
[----:B0-----:R-:W-:Y:S01]  /*06d0*/  IADD3 R32, R31, 0xffffffe, RZ ;  /* 0x0ffffffe1f207810 */ /* 0x001fe20007ffe0ff */
[----:B------:R-:W-:Y:S01]  /*06e0*/  FADD R31, -R21, R28 ;  /* 0x0000001c151f7221 */ /* 0x000fe20000000100 */
[----:B--2---:R-:W-:-:S03]  /*06f0*/  IMAD.MOV.U32 R22, RZ, RZ, RZ ;  /* 0x000000ffff167224 */ /* 0x004fc600078e00ff */
[----:B------:R-:W-:Y:S02]  /*0700*/  FMUL R31, R0, R31 ;  /* 0x0000001f001f7220 */ /* 0x000fe40000400000 */
[----:B------:R-:W0:Y:S01]  /*0710*/  F2I.FTZ.U32.TRUNC.NTZ R33, R32 ;  /* 0x0000002000217305 */ /* 0x000e22000021f000 */
[----:B---3--:R-:W-:-:S05]  /*0720*/  IADD3 R4, RZ, -R23, RZ ;  /* 0x80000017ff047210 */ /* 0x008fca0007ffe0ff */
[----:B------:R-:W-:Y:S01]  /*0730*/  IMAD R37, R4, R35, RZ ;  /* 0x0000002304257224 */ /* 0x000fe200078e02ff */
[----:B------:R-:W-:Y:S01]  /*0740*/  MOV R4, RZ ;  /* 0x000000ff00047202 */ /* 0x000fe20000000f00 */
[----:B------:R-:W2:Y:S01]  /*0750*/  F2I.TRUNC.NTZ R30, R30 ;  /* 0x0000001e001e7305 */ /* 0x000ea2000020f100 */
[----:B-1----:R-:W-:Y:S02]  /*0760*/  IMAD.MOV R39, RZ, RZ, -R5 ;  /* 0x000000ffff277224 */ /* 0x002fe400078e0a05 */
[----:B------:R-:W-:-:S04]  /*0770*/  IMAD.HI.U32 R22, R23, R37, R22 ;  /* 0x0000002517167227 */ /* 0x000fc800078e0016 */
[----:B------:R-:W-:Y:S01]  /*0780*/  IMAD R39, R39, R34, RZ ;  /* 0x0000002227277224 */ /* 0x000fe200078e02ff */
[----:B------:R-:W1:Y:S01]  /*0790*/  F2I.TRUNC.NTZ R29, R29 ;  /* 0x0000001d001d7305 */ /* 0x000e62000020f100 */
[----:B0-----:R-:W-:Y:S01]  /*07a0*/  IADD3 R41, RZ, -R33, RZ ;  /* 0x80000021ff297210 */ /* 0x001fe20007ffe0ff */
[----:B------:R-:W-:Y:S02]  /*07b0*/  IMAD.MOV.U32 R32, RZ, RZ, RZ ;  /* 0x000000ffff207224 */ /* 0x000fe400078e00ff */
[----:B------:R-:W-:-:S04]  /*07c0*/  IMAD.HI.U32 R23, R5, R39, R4 ;  /* 0x0000002705177227 */ /* 0x000fc800078e0004 */
[----:B------:R-:W0:Y:S01]  /*07d0*/  F2I.TRUNC.NTZ R31, R31 ;  /* 0x0000001f001f7305 */ /* 0x000e22000020f100 */
[----:B--2---:R-:W-:Y:S01]  /*07e0*/  IADD3 R4, R30, 0x100000, RZ ;  /* 0x001000001e047810 */ /* 0x004fe20007ffe0ff */
[----:B------:R-:W-:Y:S01]  /*07f0*/  IMAD R37, R41, R14, RZ ;  /* 0x0000000e29257224 */ /* 0x000fe200078e02ff */
[----:B------:R-:W-:Y:S01]  /*0800*/  IABS R41, R24 ;  /* 0x0000001800297213 */ /* 0x000fe20000000000 */
[----:B------:R-:W-:Y:S01]  /*0810*/  IMAD.MOV R39, RZ, RZ, -R38 ;  /* 0x000000ffff277224 */ /* 0x000fe200078e0a26 */
[----:B------:R-:W-:Y:S01]  /*0820*/  IMNMX R4, RZ, R4, !PT ;  /* 0x00000004ff047217 */ /* 0x000fe20007800200 */
[----:B------:R-:W-:Y:S01]  /*0830*/  IMAD.HI.U32 R33, R33, R37, R32 ;  /* 0x0000002521217227 */ /* 0x000fe200078e0020 */
[----:B------:R-:W-:Y:S02]  /*0840*/  IADD3 R41, RZ, -R41, RZ ;  /* 0x80000029ff297210 */ /* 0x000fe40007ffe0ff */
[----:B-1----:R-:W-:Y:S02]  /*0850*/  IADD3 R5, R29, 0x100000, RZ ;  /* 0x001000001d057810 */ /* 0x002fe40007ffe0ff */
[----:B------:R-:W-:-:S02]  /*0860*/  IABS R37, R4 ;  /* 0x0000000400257213 */ /* 0x000fc40000000000 */
[----:B------:R-:W-:Y:S02]  /*0870*/  IMNMX R5, RZ, R5, !PT ;  /* 0x00000005ff057217 */ /* 0x000fe40007800200 */
[----:B0-----:R-:W-:Y:S01]  /*0880*/  IADD3 R32, R31, 0x100000, RZ ;  /* 0x001000001f207810 */ /* 0x001fe20007ffe0ff */
[----:B------:R-:W-:Y:S01]  /*0890*/  IMAD.HI.U32 R22, R22, R37, RZ ;  /* 0x0000002516167227 */ /* 0x000fe200078e00ff */
[----:B------:R-:W-:Y:S02]  /*08a0*/  IABS R38, R5 ;  /* 0x0000000500267213 */ /* 0x000fe40000000000 */
[----:B------:R-:W-:Y:S01]  /*08b0*/  IMNMX R32, RZ, R32, !PT ;  /* 0x00000020ff207217 */ /* 0x000fe20007800200 */
[----:B------:R-:W-:Y:S01]  /*08c0*/  IMAD R22, R22, R36, R37 ;  /* 0x0000002416167224 */ /* 0x000fe200078e0225 */
[----:B------:R-:W-:Y:S01]  /*08d0*/  MOV R37, R41 ;  /* 0x0000002900257202 */ /* 0x000fe20000000f00 */
[----:B------:R-:W-:Y:S01]  /*08e0*/  IMAD.MOV.U32 R36, RZ, RZ, R39 ;  /* 0x000000ffff247224 */ /* 0x000fe200078e0027 */
[----:B------:R-:W-:Y:S01]  /*08f0*/  IABS R40, R32 ;  /* 0x0000002000287213 */ /* 0x000fe20000000000 */
[----:B------:R-:W-:Y:S01]  /*0900*/  IMAD.HI.U32 R23, R23, R38, RZ ;  /* 0x0000002617177227 */ /* 0x000fe200078e00ff */
[----:B------:R-:W-:-:S03]  /*0910*/  ISETP.GT.U32.AND P0, PT, R35, R22, PT ;  /* 0x000000162300720c */ /* 0x000fc60003f04070 */
[----:B------:R-:W-:-:S04]  /*0920*/  IMAD.HI.U32 R33, R33, R40, RZ ;  /* 0x0000002821217227 */ /* 0x000fc800078e00ff */
[----:B------:R-:W-:Y:S02]  /*0930*/  IMAD R23, R23, R36, R38 ;  /* 0x0000002417177224 */ /* 0x000fe400078e0226 */
[----:B------:R-:W-:-:S03]  /*0940*/  IMAD R33, R33, R37, R40 ;  /* 0x0000002521217224 */ /* 0x000fc600078e0228 */
[----:B------:R-:W-:Y:S01]  /*0950*/  ISETP.GT.U32.AND P1, PT, R34, R23, PT ;  /* 0x000000172200720c */ /* 0x000fe20003f24070 */
[----:B------:R-:W-:Y:S01]  /*0960*/  @!P0 IMAD.IADD R22, R22, 0x1, -R35 ;  /* 0x0000000116168824 */ /* 0x000fe200078e0a23 */
[----:B------:R-:W-:Y:S02]  /*0970*/  ISETP.GT.U32.AND P3, PT, R14, R33, PT ;  /* 0x000000210e00720c */ /* 0x000fe40003f64070 */
[----:B------:R-:W-:Y:S01]  /*0980*/  ISETP.GE.AND P0, PT, R4, RZ, PT ;  /* 0x000000ff0400720c */ /* 0x000fe20003f06270 */
[----:B------:R-:W-:Y:S01]  /*0990*/  IMAD R4, R20, c[0x0][0x1e0], RZ ;  /* 0x0000780014047a24 */ /* 0x000fe200078e02ff */
[----:B------:R-:W-:-:S07]  /*09a0*/  ISETP.GT.U32.AND P2, PT, R35, R22, PT ;  /* 0x000000162300720c */ /* 0x000fce0003f44070 */
[----:B------:R-:W-:Y:S02]  /*09b0*/  @!P1 IADD3 R23, R23, -R34, RZ ;  /* 0x8000002217179210 */ /* 0x000fe40007ffe0ff */
[----:B------:R-:W-:Y:S01]  /*09c0*/  @!P3 IMAD.IADD R33, R33, 0x1, -R14 ;  /* 0x000000012121b824 */ /* 0x000fe200078e0a0e */
[----:B------:R-:W-:Y:S02]  /*09d0*/  ISETP.GE.AND P1, PT, R5, RZ, PT ;  /* 0x000000ff0500720c */ /* 0x000fe40003f26270 */
[----:B------:R-:W-:Y:S02]  /*09e0*/  ISETP.GT.U32.AND P5, PT, R34, R23, PT ;  /* 0x000000172200720c */ /* 0x000fe40003fa4070 */
[----:B------:R-:W-:Y:S02]  /*09f0*/  ISETP.GT.U32.AND P4, PT, R14, R33, PT ;  /* 0x000000210e00720c */ /* 0x000fe40003f84070 */
[----:B------:R-:W-:Y:S01]  /*0a00*/  @!P2 IADD3 R22, R22, -R35, RZ ;  /* 0x800000231616a210 */ /* 0x000fe20007ffe0ff */
[----:B------:R-:W-:Y:S01]  /*0a10*/  IMAD R35, R19, UR9, R4 ;  /* 0x0000000913237c24 */ /* 0x000fe2000f8e0204 */
[----:B------:R-:W-:-:S02]  /*0a20*/  ISETP.NE.AND P3, PT, R7, RZ, PT ;  /* 0x000000ff0700720c */ /* 0x000fc40003f65270 */
[----:B------:R-:W-:Y:S01]  /*0a30*/  ISETP.NE.AND P2, PT, R6, RZ, PT ;  /* 0x000000ff0600720c */ /* 0x000fe20003f45270 */
[----:B------:R-:W-:-:S04]  /*0a40*/  @!P0 IMAD.MOV R22, RZ, RZ, -R22 ;  /* 0x000000ffff168224 */ /* 0x000fc800078e0a16 */
[----:B------:R-:W-:Y:S01]  /*0a50*/  @!P5 IMAD.IADD R23, R23, 0x1, -R34 ;  /* 0x000000011717d824 */ /* 0x000fe200078e0a22 */
[----:B------:R-:W-:Y:S02]  /*0a60*/  ISETP.GE.AND P5, PT, R32, RZ, PT ;  /* 0x000000ff2000720c */ /* 0x000fe40003fa6270 */
[----:B------:R-:W-:Y:S01]  /*0a70*/  @!P4 IADD3 R33, R33, -R14, RZ ;  /* 0x8000000e2121c210 */ /* 0x000fe20007ffe0ff */
[----:B------:R-:W-:Y:S01]  /*0a80*/  IMAD.MOV.U32 R14, RZ, RZ, c[0x0][0x1e0] ;  /* 0x00007800ff0e7624 */ /* 0x000fe200078e00ff */
[----:B------:R-:W-:Y:S01]  /*0a90*/  ISETP.NE.AND P4, PT, R24, RZ, PT ;  /* 0x000000ff1800720c */ /* 0x000fe20003f85270 */
[----:B------:R0:W5:Y:S01]  /*0aa0*/  LDG.E R32, [R2.64] ;  /* 0x0000001002207981 */ /* 0x000162000c1e1900 */
[----:B------:R-:W-:Y:S01]  /*0ab0*/  @!P1 IADD3 R23, -R23, RZ, RZ ;  /* 0x000000ff17179210 */ /* 0x000fe20007ffe1ff */
[----:B------:R-:W-:Y:S01]  /*0ac0*/  IMAD.WIDE.U32 R4, R19, R14, c[0x0][0x1c0] ;  /* 0x0000700013047625 */ /* 0x000fe200078e000e */
[-C--:B------:R-:W-:Y:S02]  /*0ad0*/  @!P3 LOP3.LUT R22, RZ, R7.reuse, RZ, 0x33, !PT ;  /* 0x00000007ff16b212 */ /* 0x080fe400078e33ff */
[----:B------:R-:W-:Y:S01]  /*0ae0*/  @!P2 LOP3.LUT R23, RZ, R6, RZ, 0x33, !PT ;  /* 0x00000006ff17a212 */ /* 0x000fe200078e33ff */
[----:B------:R-:W-:-:S02]  /*0af0*/  IMAD R14, R6, R7, RZ ;  /* 0x00000007060e7224 */ /* 0x000fc400078e02ff */
[----:B------:R-:W-:Y:S01]  /*0b00*/  @!P5 IADD3 R33, -R33, RZ, RZ ;  /* 0x000000ff2121d210 */ /* 0x000fe20007ffe1ff */
[----:B------:R-:W-:Y:S02]  /*0b10*/  IMAD.IADD R5, R5, 0x1, R35 ;  /* 0x0000000105057824 */ /* 0x000fe400078e0223 */
[----:B------:R-:W-:Y:S01]  /*0b20*/  IMAD R23, R6, R22, R23 ;  /* 0x0000001606177224 */ /* 0x000fe200078e0217 */
[----:B------:R-:W-:Y:S02]  /*0b30*/  @!P4 LOP3.LUT R33, RZ, R24, RZ, 0x33, !PT ;  /* 0x00000018ff21c212 */ /* 0x000fe400078e33ff */
[----:B------:R1:W5:Y:S03]  /*0b40*/  LDG.E R34, [R4.64+0x4] ;  /* 0x0000041004227981 */ /* 0x000366000c1e1900 */
[----:B------:R-:W-:Y:S01]  /*0b50*/  IMAD R23, R14, R33, R23 ;  /* 0x000000210e177224 */ /* 0x000fe200078e0217 */
[----:B------:R1:W5:Y:S04]  /*0b60*/  LDG.E R35, [R4.64+0x8] ;  /* 0x0000081004237981 */ /* 0x000368000c1e1900 */
[----:B------:R1:W5:Y:S01]  /*0b70*/  LDG.E R33, [R4.64] ;  /* 0x0000001004217981 */ /* 0x000362000c1e1900 */
[C---:B------:R-:W-:Y:S01]  /*0b80*/  FADD R41, R21.reuse, R26 ;  /* 0x0000001a15297221 */ /* 0x040fe20000000000 */
[C---:B0-----:R-:W-:Y:S01]  /*0b90*/  FADD R3, R21.reuse, R27 ;  /* 0x0000001b15037221 */ /* 0x041fe20000000000 */
[----:B------:R-:W-:-:S02]  /*0ba0*/  FADD R21, R21, R28 ;  /* 0x0000001c15157221 */ /* 0x000fc40000000000 */
[C---:B------:R-:W-:Y:S01]  /*0bb0*/  FMUL R41, R0.reuse, R41 ;  /* 0x0000002900297220 */ /* 0x040fe20000400000 */
[C---:B------:R-:W-:Y:S01]  /*0bc0*/  FMUL R3, R0.reuse, R3 ;  /* 0x0000000300037220 */ /* 0x040fe20000400000 */
[----:B------:R-:W-:-:S04]  /*0bd0*/  FMUL R21, R0, R21 ;  /* 0x0000001500157220 */ /* 0x000fc80000400000 */
[----:B------:R-:W-:Y:S01]  /*0be0*/  F2I.TRUNC.NTZ R41, R41 ;  /* 0x0000002900297305 */ /* 0x000fe2000020f100 */
[----:B------:R-:W-:-:S07]  /*0bf0*/  IMAD.WIDE R38, R23, 0x4, R10 ;  /* 0x0000000417267825 */ /* 0x000fce00078e020a */
[----:B------:R-:W0:Y:S08]  /*0c00*/  F2I.TRUNC.NTZ R3, R3 ;  /* 0x0000000300037305 */ /* 0x000e30000020f100 */
[----:B------:R-:W2:Y:S01]  /*0c10*/  F2I.TRUNC.NTZ R21, R21 ;  /* 0x0000001500157305 */ /* 0x000ea2000020f100 */
[----:B------:R-:W-:Y:S01]  /*0c20*/  IMAD.WIDE R22, R23, 0x4, R12 ;  /* 0x0000000417167825 */ /* 0x000fe200078e020c */
[----:B------:R3:W5:Y:S01]  /*0c30*/  LD.E R37, [R38.64] ;  /* 0x0000001026257980 */ /* 0x000762000c101900 */
[----:B------:R-:W-:-:S02]  /*0c40*/  IADD3 R0, R6, -0x1, R29 ;  /* 0xffffffff06007810 */ /* 0x000fc40007ffe01d */
[----:B------:R-:W-:Y:S01]  /*0c50*/  IADD3 R40, R24, -0x1, R31 ;  /* 0xffffffff18287810 */ /* 0x000fe20007ffe01f */
[----:B------:R-:W-:Y:S01]  /*0c60*/  BSSY B0, `(.L_x_668) ;  /* 0x000017e000007945 */ /* 0x000fe20003800000 */
[----:B------:R4:W5:Y:S01]  /*0c70*/  LD.E R36, [R22.64] ;  /* 0x0000001016247980 */ /* 0x000962000c101900 */
[--C-:B---3--:R-:W-:Y:S01]  /*0c80*/  IADD3 R38, R7, -0x1, R30.reuse ;  /* 0xffffffff07267810 */ /* 0x108fe20007ffe01e */
[----:B------:R-:W-:Y:S01]  /*0c90*/  IMAD.MOV.U32 R49, RZ, RZ, RZ ;  /* 0x000000ffff317224 */ /* 0x000fe200078e00ff */
[----:B0-----:R-:W-:Y:S01]  /*0ca0*/  IMNMX R39, R3, R0, PT ;  /* 0x0000000003277217 */ /* 0x001fe20003800200 */
[----:B------:R-:W-:Y:S01]  /*0cb0*/  IMAD.MOV.U32 R46, RZ, RZ, RZ ;  /* 0x000000ffff2e7224 */ /* 0x000fe200078e00ff */
[----:B------:R-:W-:Y:S01]  /*0cc0*/  IMNMX R38, R41, R38, PT ;  /* 0x0000002629267217 */ /* 0x000fe20003800200 */
[----:B------:R-:W-:Y:S01]  /*0cd0*/  CS2R R44, SRZ ;  /* 0x00000000002c7805 */ /* 0x000fe2000001ff00 */
[----:B--2---:R-:W-:Y:S01]  /*0ce0*/  IMNMX R40, R21, R40, PT ;  /* 0x0000002815287217 */ /* 0x004fe20003800200 */
[----:B----4-:R-:W-:Y:S01]  /*0cf0*/  IMAD.MOV.U32 R22, RZ, RZ, RZ ;  /* 0x000000ffff167224 */ /* 0x010fe200078e00ff */
[----:B------:R-:W-:Y:S01]  /*0d00*/  MOV R0, RZ ;  /* 0x000000ff00007202 */ /* 0x000fe20000000f00 */
[----:B------:R-:W-:Y:S01]  /*0d10*/  IMAD.MOV.U32 R41, RZ, RZ, R30 ;  /* 0x000000ffff297224 */ /* 0x000fe200078e001e */
[----:B------:R-:W-:-:S02]  /*0d20*/  MOV R14, RZ ;  /* 0x000000ff000e7202 */ /* 0x000fc40000000f00 */
[----:B------:R-:W-:Y:S02]  /*0d30*/  MOV R23, RZ ;  /* 0x000000ff00177202 */ /* 0x000fe40000000f00 */
[----:B------:R-:W-:Y:S02]  /*0d40*/  MOV R21, RZ ;  /* 0x000000ff00157202 */ /* 0x000fe40000000f00 */
[----:B-1----:R-:W-:Y:S02]  /*0d50*/  MOV R42, R29 ;  /* 0x0000001d002a7202 */ /* 0x002fe40000000f00 */
.L_x_703:
[----:B-----5:R-:W-:Y:S01]  /*0d60*/  ISETP.GE.AND P0, PT, R37, R36, PT ;  /* 0x000000242500720c */ /* 0x020fe20003f06270 */
[----:B------:R-:W-:-:S12]  /*0d70*/  BSSY B1, `(.L_x_669) ;  /* 0x0000066000017945 */ /* 0x000fd80003800000 */
[----:B------:R-:W-:Y:S05]  /*0d80*/  @!P0 BRA `(.L_x_670) ;  /* 0x0000064000008947 */ /* 0x000fea0003800000 */
[----:B------:R-:W-:Y:S01]  /*0d90*/  BSSY B2, `(.L_x_671) ;  /* 0x0000062000027945 */ /* 0x000fe20003800000 */
[----:B------:R-:W-:Y:S02]  /*0da0*/  ISETP.NE.AND P0, PT, R24, RZ, PT ;  /* 0x000000ff1800720c */ /* 0x000fe40003f05270 */
[----:B------:R-:W-:Y:S02]  /*0db0*/  LOP3.LUT R36, RZ, R24, RZ, 0x33, !PT ;  /* 0x00000018ff247212 */ /* 0x000fe400078e33ff */
.L_x_673:
[CC--:B------:R-:W-:Y:S02]  /*0dc0*/  ISETP.GE.AND P1, PT, R42.reuse, R39.reuse, PT ;  /* 0x000000272a00720c */ /* 0x0c0fe40003f26270 */
        /* <DEDUP_REMOVED lines=16> */
[----:B------:R-:W-:Y:S02]  /*0ed0*/  IABS R52, R6 ;  /* 0x0000000600347213 */ /* 0x000fe40000000000 */
[----:B------:R-:W-:-:S05]  /*0ee0*/  ISETP.NE.AND P6, PT, R7, RZ, PT ;  /* 0x000000ff0700720c */ /* 0x000fca0003fc5270 */
[----:B------:R-:W1:Y:S08]  /*0ef0*/  I2F.RP R50, R4 ;  /* 0x0000000400327306 */ /* 0x000e700000209400 */
[----:B0-----:R-:W0:Y:S08]  /*0f00*/  MUFU.RCP R31, R31 ;  /* 0x0000001f001f7308 */ /* 0x001e300000001000 */
[----:B-1----:R-:W-:Y:S01]  /*0f10*/  MUFU.RCP R50, R50 ;  /* 0x0000003200327308 */ /* 0x002fe20000001000 */
[----:B0-----:R-:W-:-:S07]  /*0f20*/  IADD3 R2, R31, 0xffffffe, RZ ;  /* 0x0ffffffe1f027810 */ /* 0x001fce0007ffe0ff */
[----:B------:R0:W1:Y:S02]  /*0f30*/  F2I.FTZ.U32.TRUNC.NTZ R3, R2 ;  /* 0x0000000200037305 */ /* 0x000064000021f000 */
[----:B0-----:R-:W-:Y:S01]  /*0f40*/  MOV R2, RZ ;  /* 0x000000ff00027202 */ /* 0x001fe20000000f00 */
[----:B-1----:R-:W-:-:S04]  /*0f50*/  IMAD.MOV R48, RZ, RZ, -R3 ;  /* 0x000000ffff307224 */ /* 0x002fc800078e0a03 */
[----:B------:R-:W-:-:S04]  /*0f60*/  IMAD R47, R48, R5, RZ ;  /* 0x00000005302f7224 */ /* 0x000fc800078e02ff */
[----:B------:R-:W-:Y:S01]  /*0f70*/  IMAD.HI.U32 R48, R3, R47, R2 ;  /* 0x0000002f03307227 */ /* 0x000fe200078e0002 */
[----:B------:R-:W-:Y:S02]  /*0f80*/  IADD3 R3, R50, 0xffffffe, RZ ;  /* 0x0ffffffe32037810 */ /* 0x000fe40007ffe0ff */
[----:B------:R-:W-:Y:S02]  /*0f90*/  IADD3 R47, R41, 0x100000, RZ ;  /* 0x00100000292f7810 */ /* 0x000fe40007ffe0ff */
[----:B------:R-:W-:Y:S02]  /*0fa0*/  IABS R2, R7 ;  /* 0x0000000700027213 */ /* 0x000fe40000000000 */
[----:B------:R-:W0:Y:S01]  /*0fb0*/  F2I.FTZ.U32.TRUNC.NTZ R3, R3 ;  /* 0x0000000300037305 */ /* 0x000e22000021f000 */
[----:B------:R-:W-:Y:S02]  /*0fc0*/  IMNMX R47, RZ, R47, !PT ;  /* 0x0000002fff2f7217 */ /* 0x000fe40007800200 */
[----:B------:R-:W-:-:S02]  /*0fd0*/  IMAD.MOV R2, RZ, RZ, -R2 ;  /* 0x000000ffff027224 */ /* 0x000fc400078e0a02 */
[----:B------:R-:W-:Y:S02]  /*0fe0*/  IABS R31, R47 ;  /* 0x0000002f001f7213 */ /* 0x000fe40000000000 */
[----:B------:R-:W-:-:S03]  /*0ff0*/  ISETP.GE.AND P2, PT, R47, RZ, PT ;  /* 0x000000ff2f00720c */ /* 0x000fc60003f46270 */
[----:B------:R-:W-:-:S04]  /*1000*/  IMAD.HI.U32 R48, R48, R31, RZ ;  /* 0x0000001f30307227 */ /* 0x000fc800078e00ff */
[----:B------:R-:W-:Y:S01]  /*1010*/  IMAD R48, R48, R2, R31 ;  /* 0x0000000230307224 */ /* 0x000fe200078e021f */
[----:B0-----:R-:W-:Y:S01]  /*1020*/  IADD3 R31, RZ, -R3, RZ ;  /* 0x80000003ff1f7210 */ /* 0x001fe20007ffe0ff */
[----:B------:R-:W-:-:S03]  /*1030*/  IMAD.MOV.U32 R2, RZ, RZ, RZ ;  /* 0x000000ffff027224 */ /* 0x000fc600078e00ff */
[----:B------:R-:W-:Y:S01]  /*1040*/  ISETP.GT.U32.AND P1, PT, R5, R48, PT ;  /* 0x000000300500720c */ /* 0x000fe20003f24070 */
[----:B------:R-:W-:-:S04]  /*1050*/  IMAD R31, R31, R4, RZ ;  /* 0x000000041f1f7224 */ /* 0x000fc800078e02ff */
[----:B------:R-:W-:Y:S01]  /*1060*/  IMAD.HI.U32 R3, R3, R31, R2 ;  /* 0x0000001f03037227 */ /* 0x000fe200078e0002 */
[----:B------:R-:W-:Y:S02]  /*1070*/  MOV R31, R37 ;  /* 0x00000025001f7202 */ /* 0x000fe40000000f00 */
[----:B------:R-:W-:Y:S02]  /*1080*/  IABS R37, R24 ;  /* 0x0000001800257213 */ /* 0x000fe40000000000 */
[----:B------:R-:W-:-:S03]  /*1090*/  IADD3 R50, R31, 0x100000, RZ ;  /* 0x001000001f327810 */ /* 0x000fc60007ffe0ff */
[----:B------:R-:W-:Y:S01]  /*10a0*/  @!P1 IADD3 R48, R48, -R5, RZ ;  /* 0x8000000530309210 */ /* 0x000fe20007ffe0ff */
[----:B------:R-:W-:Y:S01]  /*10b0*/  IMAD.MOV R51, RZ, RZ, -R37 ;  /* 0x000000ffff337224 */ /* 0x000fe200078e0a25 */
[----:B------:R-:W-:Y:S02]  /*10c0*/  IMNMX R50, RZ, R50, !PT ;  /* 0x00000032ff327217 */ /* 0x000fe40007800200 */
[----:B------:R-:W-:Y:S02]  /*10d0*/  ISETP.GT.U32.AND P3, PT, R5, R48, PT ;  /* 0x000000300500720c */ /* 0x000fe40003f64070 */
[----:B------:R-:W-:Y:S02]  /*10e0*/  IABS R2, R50 ;  /* 0x0000003200027213 */ /* 0x000fe40000000000 */
[----:B------:R-:W-:-:S03]  /*10f0*/  ISETP.GE.AND P1, PT, R50, RZ, PT ;  /* 0x000000ff3200720c */ /* 0x000fc60003f26270 */
[----:B------:R-:W-:-:S04]  /*1100*/  IMAD.HI.U32 R37, R3, R2, RZ ;  /* 0x0000000203257227 */ /* 0x000fc800078e00ff */
[----:B------:R-:W-:Y:S02]  /*1110*/  IMAD R37, R37, R51, R2 ;  /* 0x0000003325257224 */ /* 0x000fe400078e0202 */
[----:B------:R-:W0:Y:S01]  /*1120*/  I2F.RP R51, R52 ;  /* 0x0000003400337306 */ /* 0x000e220000209400 */
[----:B------:R-:W-:Y:S02]  /*1130*/  @!P3 IADD3 R48, R48, -R5, RZ ;  /* 0x800000053030b210 */ /* 0x000fe40007ffe0ff */
[----:B------:R-:W-:-:S03]  /*1140*/  ISETP.GT.U32.AND P4, PT, R4, R37, PT ;  /* 0x000000250400720c */ /* 0x000fc60003f84070 */
[----:B------:R-:W-:Y:S01]  /*1150*/  @!P2 IMAD.MOV R48, RZ, RZ, -R48 ;  /* 0x000000ffff30a224 */ /* 0x000fe200078e0a30 */
[----:B------:R-:W-:Y:S01]  /*1160*/  @!P6 LOP3.LUT R48, RZ, R7, RZ, 0x33, !PT ;  /* 0x00000007ff30e212 */ /* 0x000fe200078e33ff */
[----:B0-----:R-:W0:Y:S08]  /*1170*/  MUFU.RCP R51, R51 ;  /* 0x0000003300337308 */ /* 0x001e300000001000 */
[----:B------:R-:W-:-:S05]  /*1180*/  @!P4 IMAD.IADD R37, R37, 0x1, -R4 ;  /* 0x000000012525c824 */ /* 0x000fca00078e0a04 */
[----:B------:R-:W-:Y:S02]  /*1190*/  ISETP.GT.U32.AND P5, PT, R4, R37, PT ;  /* 0x000000250400720c */ /* 0x000fe40003fa4070 */
[----:B0-----:R-:W-:-:S11]  /*11a0*/  IADD3 R2, R51, 0xffffffe, RZ ;  /* 0x0ffffffe33027810 */ /* 0x001fd60007ffe0ff */
[----:B------:R-:W-:Y:S01]  /*11b0*/  @!P5 IMAD.IADD R37, R37, 0x1, -R4 ;  /* 0x000000012525d824 */ /* 0x000fe200078e0a04 */
[----:B------:R0:W1:Y:S01]  /*11c0*/  F2I.FTZ.U32.TRUNC.NTZ R3, R2 ;  /* 0x0000000200037305 */ /* 0x000062000021f000 */
[C---:B------:R-:W-:Y:S01]  /*11d0*/  ISETP.NE.AND P5, PT, R6.reuse, RZ, PT ;  /* 0x000000ff0600720c */ /* 0x040fe20003fa5270 */
[----:B------:R-:W-:Y:S02]  /*11e0*/  IMAD R4, R6, R7, RZ ;  /* 0x0000000706047224 */ /* 0x000fe400078e02ff */
[----:B------:R-:W-:Y:S02]  /*11f0*/  @!P1 IMAD.MOV R37, RZ, RZ, -R37 ;  /* 0x000000ffff259224 */ /* 0x000fe400078e0a25 */
[----:B0-----:R-:W-:-:S03]  /*1200*/  IMAD.MOV.U32 R2, RZ, RZ, RZ ;  /* 0x000000ffff027224 */ /* 0x001fc600078e00ff */
[----:B------:R-:W-:Y:S01]  /*1210*/  SEL R37, R36, R37, !P0 ;  /* 0x0000002524257207 */ /* 0x000fe20004000000 */
[----:B-1----:R-:W-:-:S04]  /*1220*/  IMAD.MOV R47, RZ, RZ, -R3 ;  /* 0x000000ffff2f7224 */ /* 0x002fc800078e0a03 */
[----:B------:R-:W-:-:S04]  /*1230*/  IMAD R5, R47, R52, RZ ;  /* 0x000000342f057224 */ /* 0x000fc800078e02ff */
[----:B------:R-:W-:Y:S01]  /*1240*/  IMAD.HI.U32 R3, R3, R5, R2 ;  /* 0x0000000503037227 */ /* 0x000fe200078e0002 */
[----:B------:R-:W-:Y:S02]  /*1250*/  IADD3 R2, R42, 0x100000, RZ ;  /* 0x001000002a027810 */ /* 0x000fe40007ffe0ff */
[----:B------:R-:W-:Y:S02]  /*1260*/  IABS R5, R6 ;  /* 0x0000000600057213 */ /* 0x000fe40000000000 */
[----:B------:R-:W-:Y:S02]  /*1270*/  IMNMX R2, RZ, R2, !PT ;  /* 0x00000002ff027217 */ /* 0x000fe40007800200 */
[----:B------:R-:W-:Y:S02]  /*1280*/  IADD3 R5, RZ, -R5, RZ ;  /* 0x80000005ff057210 */ /* 0x000fe40007ffe0ff */
[----:B------:R-:W-:Y:S02]  /*1290*/  IABS R50, R2 ;  /* 0x0000000200327213 */ /* 0x000fe40000000000 */
[----:B------:R-:W-:-:S03]  /*12a0*/  ISETP.GE.AND P4, PT, R2, RZ, PT ;  /* 0x000000ff0200720c */ /* 0x000fc60003f86270 */
[----:B------:R-:W-:-:S04]  /*12b0*/  IMAD.HI.U32 R3, R3, R50, RZ ;  /* 0x0000003203037227 */ /* 0x000fc800078e00ff */
[----:B------:R-:W-:-:S05]  /*12c0*/  IMAD R3, R3, R5, R50 ;  /* 0x0000000503037224 */ /* 0x000fca00078e0232 */
[----:B------:R-:W-:-:S13]  /*12d0*/  ISETP.GT.U32.AND P3, PT, R52, R3, PT ;  /* 0x000000033400720c */ /* 0x000fda0003f64070 */
[----:B------:R-:W-:-:S04]  /*12e0*/  @!P3 IADD3 R3, R3, -R52, RZ ;  /* 0x800000340303b210 */ /* 0x000fc80007ffe0ff */
[----:B------:R-:W-:-:S13]  /*12f0*/  ISETP.GT.U32.AND P3, PT, R52, R3, PT ;  /* 0x000000033400720c */ /* 0x000fda0003f64070 */
[----:B------:R-:W-:-:S04]  /*1300*/  @!P3 IADD3 R3, R3, -R52, RZ ;  /* 0x800000340303b210 */ /* 0x000fc80007ffe0ff */
[----:B------:R-:W-:Y:S02]  /*1310*/  @!P4 IADD3 R3, -R3, RZ, RZ ;  /* 0x000000ff0303c210 */ /* 0x000fe40007ffe1ff */
[----:B------:R-:W-:-:S05]  /*1320*/  @!P5 LOP3.LUT R3, RZ, R6, RZ, 0x33, !PT ;  /* 0x00000006ff03d212 */ /* 0x000fca00078e33ff */
[----:B------:R-:W-:-:S04]  /*1330*/  IMAD R2, R6, R48, R3 ;  /* 0x0000003006027224 */ /* 0x000fc800078e0203 */
[----:B------:R-:W-:-:S04]  /*1340*/  IMAD R37, R4, R37, R2 ;  /* 0x0000002504257224 */ /* 0x000fc800078e0202 */
[----:B------:R-:W-:-:S04]  /*1350*/  IMAD.WIDE R4, R37, 0x4, R12 ;  /* 0x0000000425047825 */ /* 0x000fc800078e020c */
[----:B------:R-:W-:Y:S02]  /*1360*/  IMAD.WIDE R2, R37, 0x4, R10 ;  /* 0x0000000425027825 */ /* 0x000fe400078e020a */
[----:B------:R-:W2:Y:S04]  /*1370*/  LD.E R4, [R4.64] ;  /* 0x0000001004047980 */ /* 0x000ea8000c101900 */
[----:B------:R-:W2:Y:S02]  /*1380*/  LD.E R37, [R2.64] ;  /* 0x0000001002257980 */ /* 0x000ea4000c101900 */
[----:B--2---:R-:W-:-:S13]  /*1390*/  ISETP.GE.AND P1, PT, R37, R4, PT ;  /* 0x000000042500720c */ /* 0x004fda0003f26270 */
[----:B------:R-:W-:Y:S05]  /*13a0*/  @P1 BRA `(.L_x_673) ;  /* 0xfffffa1000001947 */ /* 0x000fea000383ffff */
[----:B------:R-:W-:Y:S05]  /*13b0*/  BSYNC B2 ;  /* 0x0000000000027941 */ /* 0x000fea0003800000 */
.L_x_671:
[----:B------:R-:W-:Y:S02]  /*13c0*/  MOV R36, R4 ;  /* 0x0000000400247202 */ /* 0x000fe40000000f00 */
.L_x_670:
[----:B------:R-:W-:Y:S05]  /*13d0*/  BSYNC B1 ;  /* 0x0000000000017941 */ /* 0x000fea0003800000 */
.L_x_669:
[----:B------:R-:W-:-:S05]  /*13e0*/  IMAD.WIDE R2, R37, 0x4, R8 ;  /* 0x0000000425027825 */ /* 0x000fca00078e0208 */
[----:B------:R-:W2:Y:S01]  /*13f0*/  LD.E R48, [R2.64] ;  /* 0x0000001002307980 */ /* 0x000ea2000c101900 */
[----:B------:R-:W-:Y:S01]  /*1400*/  IMAD.MOV.U32 R53, RZ, RZ, c[0x0][0x288] ;  /* 0x0000a200ff357624 */ /* 0x000fe200078e00ff */
[----:B--2---:R-:W-:-:S05]  /*1410*/  SHF.R.S32.HI R47, RZ, 0x1f, R48 ;  /* 0x0000001fff2f7819 */ /* 0x004fca0000011430 */
[----:B------:R-:W-:-:S04]  /*1420*/  IMAD R5, R47, c[0x0][0x288], RZ ;  /* 0x0000a2002f057a24 */ /* 0x000fc800078e02ff */
[C---:B------:R-:W-:Y:S02]  /*1430*/  IMAD R51, R48.reuse, UR5, R5 ;  /* 0x0000000530337c24 */ /* 0x040fe4000f8e0205 */
[----:B------:R-:W-:-:S05]  /*1440*/  IMAD.WIDE.U32 R4, R48, R53, c[0x0][0x268] ;  /* 0x00009a0030047625 */ /* 0x000fca00078e0035 */
[----:B------:R-:W-:-:S05]  /*1450*/  IADD3 R5, R5, R51, RZ ;  /* 0x0000003305057210 */ /* 0x000fca0007ffe0ff */
[----:B------:R-:W2:Y:S01]  /*1460*/  LDG.E R4, [R4.64] ;  /* 0x0000001004047981 */ /* 0x000ea2000c1e1900 */
[----:B------:R-:W-:Y:S01]  /*1470*/  BSSY B1, `(.L_x_674) ;  /* 0x00000f6000017945 */ /* 0x000fe20003800000 */
[----:B--2---:R-:W-:-:S04]  /*1480*/  LOP3.LUT R50, R4, 0x1, RZ, 0xc0, !PT ;  /* 0x0000000104327812 */ /* 0x004fc800078ec0ff */
[----:B------:R-:W-:-:S04]  /*1490*/  ISETP.NE.U32.AND P0, PT, R50, 0x1, PT ;  /* 0x000000013200780c */ /* 0x000fc80003f05070 */
[----:B------:R-:W-:-:S13]  /*14a0*/  ISETP.NE.AND P0, PT, R48, R19, !P0 ;  /* 0x000000133000720c */ /* 0x000fda0004705270 */
[----:B------:R-:W-:Y:S05]  /*14b0*/  @!P0 BRA `(.L_x_675) ;  /* 0x00000f1000008947 */ /* 0x000fea0003800000 */
[----:B------:R-:W-:Y:S02]  /*14c0*/  IMAD R3, R47, c[0x0][0x1a8], RZ ;  /* 0x00006a002f037a24 */ /* 0x000fe400078e02ff */
[----:B------:R-:W-:Y:S02]  /*14d0*/  IMAD.MOV.U32 R15, RZ, RZ, c[0x0][0x1a8] ;  /* 0x00006a00ff0f7624 */ /* 0x000fe400078e00ff */
[C---:B------:R-:W-:Y:S02]  /*14e0*/  IMAD R5, R48.reuse, UR8, R3 ;  /* 0x0000000830057c24 */ /* 0x040fe4000f8e0203 */
[----:B------:R-:W-:-:S04]  /*14f0*/  IMAD.WIDE.U32 R2, R48, R15, c[0x0][0x188] ;  /* 0x0000620030027625 */ /* 0x000fc800078e000f */
[----:B------:R-:W-:Y:S01]  /*1500*/  IMAD.MOV.U32 R4, RZ, RZ, R2 ;  /* 0x000000ffff047224 */ /* 0x000fe200078e0002 */
[----:B------:R-:W-:-:S05]  /*1510*/  IADD3 R5, R3, R5, RZ ;  /* 0x0000000503057210 */ /* 0x000fca0007ffe0ff */
        /* <DEDUP_REMOVED lines=16> */
[----:B------:R-:W-:Y:S05]  /*1620*/  CALL.REL.NOINC `($__internal_16_$__cuda_sm20_sqrt_rn_f32_slowpath) ;  /* 0x00000f4000007944 */ /* 0x000fea0003c00000 */
[----:B------:R-:W-:Y:S05]  /*1630*/  BRA `(.L_x_678) ;  /* 0x0000004000007947 */ /* 0x000fea0003800000 */
.L_x_677:
[----:B01----:R-:W-:Y:S01]  /*1640*/  FMUL.FTZ R49, R50, R15 ;  /* 0x0000000f32317220 */ /* 0x003fe20000410000 */
[----:B------:R-:W-:-:S03]  /*1650*/  FMUL.FTZ R5, R15, 0.5 ;  /* 0x3f0000000f057820 */ /* 0x000fc60000410000 */
[----:B------:R-:W-:-:S04]  /*1660*/  FFMA R4, -R49, R49, R50 ;  /* 0x0000003131047223 */ /* 0x000fc80000000132 */
[----:B------:R-:W-:Y:S02]  /*1670*/  FFMA R49, R4, R5, R49 ;  /* 0x0000000504317223 */ /* 0x000fe40000000031 */
.L_x_678:
[----:B------:R-:W-:Y:S05]  /*1680*/  BSYNC B2 ;  /* 0x0000000000027941 */ /* 0x000fea0003800000 */
.L_x_676:
[----:B------:R-:W-:Y:S02]  /*1690*/  IMAD R5, R47, c[0x0][0x250], RZ ;  /* 0x000094002f057a24 */ /* 0x000fe400078e02ff */
[----:B------:R-:W-:Y:S02]  /*16a0*/  IMAD.MOV.U32 R51, RZ, RZ, c[0x0][0x250] ;  /* 0x00009400ff337624 */ /* 0x000fe400078e00ff */
[C---:B------:R-:W-:Y:S02]  /*16b0*/  IMAD R15, R48.reuse, UR10, R5 ;  /* 0x0000000a300f7c24 */ /* 0x040fe4000f8e0205 */
[----:B------:R-:W-:-:S04]  /*16c0*/  IMAD.WIDE.U32 R4, R48, R51, c[0x0][0x230] ;  /* 0x00008c0030047625 */ /* 0x000fc800078e0033 */
[----:B------:R-:W-:Y:S01]  /*16d0*/  IMAD.MOV.U32 R53, RZ, RZ, c[0x0][0x218] ;  /* 0x00008600ff357624 */ /* 0x000fe200078e00ff */
[----:B------:R-:W-:Y:S01]  /*16e0*/  IADD3 R5, R5, R15, RZ ;  /* 0x0000000f05057210 */ /* 0x000fe20007ffe0ff */
[----:B------:R-:W-:-:S04]  /*16f0*/  IMAD R15, R47, c[0x0][0x218], RZ ;  /* 0x000086002f0f7a24 */ /* 0x000fc800078e02ff */
[C---:B------:R-:W-:Y:S01]  /*1700*/  IMAD R51, R48.reuse, UR11, R15 ;  /* 0x0000000b30337c24 */ /* 0x040fe2000f8e020f */
[----:B------:R-:W2:Y:S01]  /*1710*/  LDG.E R5, [R4.64] ;  /* 0x0000001004057981 */ /* 0x000ea2000c1e1900 */
[----:B------:R-:W-:-:S05]  /*1720*/  IMAD.WIDE.U32 R14, R48, R53, c[0x0][0x1f8] ;  /* 0x00007e00300e7625 */ /* 0x000fca00078e0035 */
[----:B------:R-:W-:-:S06]  /*1730*/  IADD3 R15, R15, R51, RZ ;  /* 0x000000330f0f7210 */ /* 0x000fcc0007ffe0ff */
[----:B------:R-:W3:Y:S01]  /*1740*/  LDG.E R15, [R14.64] ;  /* 0x000000100e0f7981 */ /* 0x000ee2000c1e1900 */
[----:B------:R-:W-:Y:S01]  /*1750*/  FADD R50, -R25, R49 ;  /* 0x0000003119327221 */ /* 0x000fe20000000100 */
[----:B------:R-:W-:Y:S03]  /*1760*/  BSSY B2, `(.L_x_679) ;  /* 0x00000c2000027945 */ /* 0x000fe60003800000 */
[----:B--2---:R-:W-:Y:S01]  /*1770*/  FADD R50, R50, -R5 ;  /* 0x8000000532327221 */ /* 0x004fe20000000000 */
[----:B---3--:R-:W-:-:S04]  /*1780*/  FSETP.GT.AND P1, PT, R32, -R15, PT ;  /* 0x8000000f2000720b */ /* 0x008fc80003f24000 */
[----:B------:R-:W-:-:S13]  /*1790*/  FSETP.LE.AND P1, PT, R50, c[0x0][0x2ac], P1 ;  /* 0x0000ab0032007a0b */ /* 0x000fda0000f23000 */
[----:B------:R-:W-:Y:S05]  /*17a0*/  @!P1 BRA `(.L_x_680) ;  /* 0x00000bd000009947 */ /* 0x000fea0003800000 */
[----:B------:R-:W-:Y:S02]  /*17b0*/  IMAD R47, R47, c[0x0][0x1e0], RZ ;  /* 0x000078002f2f7a24 */ /* 0x000fe400078e02ff */
[----:B------:R-:W-:Y:S02]  /*17c0*/  IMAD.MOV.U32 R5, RZ, RZ, c[0x0][0x1e0] ;  /* 0x00007800ff057624 */ /* 0x000fe400078e00ff */
        /* <DEDUP_REMOVED lines=14> */
[----:B--2---:R-:W-:Y:S01]  /*18b0*/  FADD R43, R33, -R44 ;  /* 0x8000002c212b7221 */ /* 0x004fe20000000000 */
[----:B---3--:R-:W-:Y:S01]  /*18c0*/  FADD R48, R34, -R45 ;  /* 0x8000002d22307221 */ /* 0x008fe20000000000 */
[----:B----4-:R-:W-:Y:S01]  /*18d0*/  FADD R47, R35, -R46 ;  /* 0x8000002e232f7221 */ /* 0x010fe20000000000 */
[----:B-1----:R-:W-:Y:S05]  /*18e0*/  @!P2 BRA `(.L_x_682) ;  /* 0x000000400000a947 */ /* 0x002fea0003800000 */
[----:B------:R-:W-:Y:S01]  /*18f0*/  IMAD.MOV.U32 R4, RZ, RZ, R49 ;  /* 0x000000ffff047224 */ /* 0x000fe200078e0031 */
[----:B------:R-:W-:Y:S02]  /*1900*/  MOV R46, 0x1920 ;  /* 0x00001920002e7802 */ /* 0x000fe40000000f00 */
[----:B------:R-:W-:Y:S05]  /*1910*/  CALL.REL.NOINC `($__internal_17_$__cuda_sm3x_div_rn_noftz_f32_slowpath) ;  /* 0x00000dc000007944 */ /* 0x000fea0003c00000 */
[----:B0-----:R-:W-:Y:S02]  /*1920*/  MOV R14, R3 ;  /* 0x00000003000e7202 */ /* 0x001fe40000000f00 */
.L_x_682:
[----:B------:R-:W-:Y:S05]  /*1930*/  BSYNC B5 ;  /* 0x0000000000057941 */ /* 0x000fea0003800000 */
.L_x_681:
        /* <DEDUP_REMOVED lines=9> */
[----:B------:R-:W-:Y:S01]  /*19d0*/  IMAD.MOV.U32 R3, RZ, RZ, R2 ;  /* 0x000000ffff037224 */ /* 0x000fe200078e0002 */
[----:B------:R-:W-:Y:S02]  /*19e0*/  MOV R4, R49 ;  /* 0x0000003100047202 */ /* 0x000fe40000000f00 */
[----:B------:R-:W-:Y:S02]  /*19f0*/  MOV R46, 0x1a10 ;  /* 0x00001a10002e7802 */ /* 0x000fe40000000f00 */
[----:B------:R-:W-:Y:S05]  /*1a00*/  CALL.REL.NOINC `($__internal_17_$__cuda_sm3x_div_rn_noftz_f32_slowpath) ;  /* 0x00000cd000007944 */ /* 0x000fea0003c00000 */
[----:B0-----:R-:W-:Y:S02]  /*1a10*/  IMAD.MOV.U32 R45, RZ, RZ, R3 ;  /* 0x000000ffff2d7224 */ /* 0x001fe400078e0003 */
.L_x_684:
[----:B------:R-:W-:Y:S05]  /*1a20*/  BSYNC B5 ;  /* 0x0000000000057941 */ /* 0x000fea0003800000 */
.L_x_683:
        /* <DEDUP_REMOVED lines=9> */
[----:B------:R-:W-:Y:S01]  /*1ac0*/  MOV R3, R0 ;  /* 0x0000000000037202 */ /* 0x000fe20000000f00 */
[----:B------:R-:W-:Y:S01]  /*1ad0*/  IMAD.MOV.U32 R4, RZ, RZ, R49 ;  /* 0x000000ffff047224 */ /* 0x000fe200078e0031 */
[----:B------:R-:W-:Y:S02]  /*1ae0*/  MOV R46, 0x1b00 ;  /* 0x00001b00002e7802 */ /* 0x000fe40000000f00 */
[----:B------:R-:W-:Y:S05]  /*1af0*/  CALL.REL.NOINC `($__internal_17_$__cuda_sm3x_div_rn_noftz_f32_slowpath) ;  /* 0x00000be000007944 */ /* 0x000fea0003c00000 */
[----:B0-----:R-:W-:Y:S02]  /*1b00*/  MOV R44, R3 ;  /* 0x00000003002c7202 */ /* 0x001fe40000000f00 */
.L_x_686:
[----:B------:R-:W-:Y:S05]  /*1b10*/  BSYNC B5 ;  /* 0x0000000000057941 */ /* 0x000fea0003800000 */
.L_x_685:
[----:B------:R-:W-:Y:S01]  /*1b20*/  FMUL R48, R48, R45 ;  /* 0x0000002d30307220 */ /* 0x000fe20000400000 */
[----:B------:R-:W-:Y:S03]  /*1b30*/  BSSY B3, `(.L_x_687) ;  /* 0x0000017000037945 */ /* 0x000fe60003800000 */
[----:B------:R-:W-:-:S04]  /*1b40*/  FFMA R48, R43, R14, R48 ;  /* 0x0000000e2b307223 */ /* 0x000fc80000000030 */
[----:B------:R-:W-:-:S04]  /*1b50*/  FFMA R47, R47, R44, R48 ;  /* 0x0000002c2f2f7223 */ /* 0x000fc80000000030 */
[C---:B------:R-:W-:Y:S01]  /*1b60*/  FFMA R0, R47.reuse, -R45, R34 ;  /* 0x8000002d2f007223 */ /* 0x040fe20000000022 */
[C---:B------:R-:W-:Y:S01]  /*1b70*/  FFMA R2, R47.reuse, -R14, R33 ;  /* 0x8000000e2f027223 */ /* 0x040fe20000000021 */
[C---:B------:R-:W-:Y:S01]  /*1b80*/  FFMA R3, R47.reuse, -R44, R35 ;  /* 0x8000002c2f037223 */ /* 0x040fe20000000023 */
[----:B------:R-:W-:Y:S01]  /*1b90*/  FSETP.GEU.AND P2, PT, |R47|, c[0x0][0x2a4], PT ;  /* 0x0000a9002f007a0b */ /* 0x000fe20003f4e200 */
[----:B------:R-:W-:-:S04]  /*1ba0*/  FMUL R5, R0, R0 ;  /* 0x0000000000057220 */ /* 0x000fc80000400000 */
[----:B------:R-:W-:-:S04]  /*1bb0*/  FFMA R4, R2, R2, R5 ;  /* 0x0000000202047223 */ /* 0x000fc80000000005 */
[----:B------:R-:W-:-:S04]  /*1bc0*/  FFMA R4, R3, R3, R4 ;  /* 0x0000000303047223 */ /* 0x000fc80000000004 */
[----:B------:R0:W1:Y:S01]  /*1bd0*/  MUFU.RSQ R5, R4 ;  /* 0x0000000400057308 */ /* 0x0000620000001400 */
[----:B------:R-:W-:-:S04]  /*1be0*/  IADD3 R43, R4, -0xd000000, RZ ;  /* 0xf3000000042b7810 */ /* 0x000fc80007ffe0ff */
[----:B------:R-:W-:Y:S02]  /*1bf0*/  ISETP.GT.U32.AND P3, PT, R43, 0x727fffff, PT ;  /* 0x727fffff2b00780c */ /* 0x000fe40003f64070 */
[----:B------:R-:W-:-:S11]  /*1c00*/  FSEL R43, R18, c[0x0][0x2a8], P2 ;  /* 0x0000aa00122b7a08 */ /* 0x000fd60001000000 */
[----:B------:R-:W-:Y:S05]  /*1c10*/  @!P3 BRA `(.L_x_688) ;  /* 0x000000400000b947 */ /* 0x000fea0003800000 */
[----:B01----:R-:W-:Y:S02]  /*1c20*/  MOV R51, 0x1c40 ;  /* 0x00001c4000337802 */ /* 0x003fe40000000f00 */
[----:B------:R-:W-:Y:S05]  /*1c30*/  CALL.REL.NOINC `($__internal_16_$__cuda_sm20_sqrt_rn_f32_slowpath) ;  /* 0x0000093000007944 */ /* 0x000fea0003c00000 */
[----:B------:R-:W-:Y:S01]  /*1c40*/  IMAD.MOV.U32 R47, RZ, RZ, R49 ;  /* 0x000000ffff2f7224 */ /* 0x000fe200078e0031 */
[----:B------:R-:W-:Y:S05]  /*1c50*/  BRA `(.L_x_689) ;  /* 0x0000004000007947 */ /* 0x000fea0003800000 */
.L_x_688:
[----:B01----:R-:W-:Y:S01]  /*1c60*/  FMUL.FTZ R47, R4, R5 ;  /* 0x00000005042f7220 */ /* 0x003fe20000410000 */
[----:B------:R-:W-:-:S03]  /*1c70*/  FMUL.FTZ R5, R5, 0.5 ;  /* 0x3f00000005057820 */ /* 0x000fc60000410000 */
[----:B------:R-:W-:-:S04]  /*1c80*/  FFMA R4, -R47, R47, R4 ;  /* 0x0000002f2f047223 */ /* 0x000fc80000000104 */
[----:B------:R-:W-:Y:S02]  /*1c90*/  FFMA R47, R4, R5, R47 ;  /* 0x00000005042f7223 */ /* 0x000fe4000000002f */
.L_x_689:
[----:B------:R-:W-:Y:S05]  /*1ca0*/  BSYNC B3 ;  /* 0x0000000000037941 */ /* 0x000fea0003800000 */
.L_x_687:
[----:B------:R-:W-:Y:S01]  /*1cb0*/  FSETP.GT.AND P2, PT, R47, RZ, PT ;  /* 0x000000ff2f00720b */ /* 0x000fe20003f44000 */
[----:B------:R-:W-:Y:S01]  /*1cc0*/  BSSY B5, `(.L_x_690) ;  /* 0x0000030000057945 */ /* 0x000fe20003800000 */
[----:B------:R-:W-:Y:S01]  /*1cd0*/  MOV R4, RZ ;  /* 0x000000ff00047202 */ /* 0x000fe20000000f00 */
        /* <DEDUP_REMOVED lines=12> */
[----:B------:R-:W-:Y:S02]  /*1da0*/  MOV R46, 0x1dc0 ;  /* 0x00001dc0002e7802 */ /* 0x000fe40000000f00 */
[----:B------:R-:W-:Y:S05]  /*1db0*/  CALL.REL.NOINC `($__internal_17_$__cuda_sm3x_div_rn_noftz_f32_slowpath) ;  /* 0x0000092000007944 */ /* 0x000fea0003c00000 */
[----:B0-----:R-:W-:Y:S02]  /*1dc0*/  MOV R48, R3 ;  /* 0x0000000300307202 */ /* 0x001fe40000000f00 */
.L_x_693:
[----:B------:R-:W-:Y:S05]  /*1dd0*/  BSYNC B6 ;  /* 0x0000000000067941 */ /* 0x000fea0003800000 */
.L_x_692:
        /* <DEDUP_REMOVED lines=14> */
.L_x_695:
[----:B------:R-:W-:Y:S05]  /*1ec0*/  BSYNC B6 ;  /* 0x0000000000067941 */ /* 0x000fea0003800000 */
.L_x_694:
        /* <DEDUP_REMOVED lines=14> */
.L_x_696:
[----:B------:R-:W-:Y:S05]  /*1fb0*/  BSYNC B6 ;  /* 0x0000000000067941 */ /* 0x000fea0003800000 */
.L_x_691:
[----:B------:R-:W-:Y:S05]  /*1fc0*/  BSYNC B5 ;  /* 0x0000000000057941 */ /* 0x000fea0003800000 */
.L_x_690:
[----:B------:R-:W-:Y:S01]  /*1fd0*/  FADD R47, RZ, -R47 ;  /* 0x8000002fff2f7221 */ /* 0x000fe20000000000 */
[----:B------:R-:W-:Y:S01]  /*1fe0*/  FADD R15, R32, R15 ;  /* 0x0000000f200f7221 */ /* 0x000fe20000000000 */
[C---:B------:R-:W-:Y:S01]  /*1ff0*/  FMUL R0, R50.reuse, R43 ;  /* 0x0000002b32007220 */ /* 0x040fe20000400000 */
[----:B------:R-:W-:Y:S01]  /*2000*/  FMUL R14, R50, R14 ;  /* 0x0000000e320e7220 */ /* 0x000fe20000400000 */
[----:B------:R-:W-:Y:S01]  /*2010*/  FMUL R47, R47, c[0x0][0x2b4] ;  /* 0x0000ad002f2f7a20 */ /* 0x000fe20000400000 */
[----:B------:R-:W0:Y:S01]  /*2020*/  MUFU.RCP R2, R15 ;  /* 0x0000000f00027308 */ /* 0x000e220000001000 */
[----:B------:R-:W-:Y:S03]  /*2030*/  BSSY B5, `(.L_x_697) ;  /* 0x0000013000057945 */ /* 0x000fe60003800000 */
[----:B------:R-:W-:-:S04]  /*2040*/  FSETP.GT.AND P2, PT, R0, R47, PT ;  /* 0x0000002f0000720b */ /* 0x000fc80003f44000 */
[----:B------:R-:W-:Y:S01]  /*2050*/  FSEL R47, R0, R47, P2 ;  /* 0x0000002f002f7208 */ /* 0x000fe20001000000 */
[----:B------:R-:W-:-:S04]  /*2060*/  FMUL R0, R50, R45 ;  /* 0x0000002d32007220 */ /* 0x000fc80000400000 */
[C---:B------:R-:W-:Y:S01]  /*2070*/  FFMA R3, R47.reuse, R4, -R14 ;  /* 0x000000042f037223 */ /* 0x040fe2000000080e */
[----:B------:R-:W-:Y:S01]  /*2080*/  FFMA R0, R47, R49, -R0 ;  /* 0x000000312f007223 */ /* 0x000fe20000000800 */
[----:B0-----:R-:W-:Y:S02]  /*2090*/  FFMA R5, -R15, R2, 1 ;  /* 0x3f8000000f057423 */ /* 0x001fe40000000102 */
[----:B------:R-:W0:Y:S02]  /*20a0*/  FCHK P2, R3, R15 ;  /* 0x0000000f03007302 */ /* 0x000e240000040000 */
[----:B------:R-:W-:Y:S01]  /*20b0*/  FFMA R14, R2, R5, R2 ;  /* 0x00000005020e7223 */ /* 0x000fe20000000002 */
[----:B------:R-:W-:-:S03]  /*20c0*/  FMUL R5, R50, R44 ;  /* 0x0000002c32057220 */ /* 0x000fc60000400000 */
[----:B------:R-:W-:Y:S01]  /*20d0*/  FFMA R51, R3, R14, RZ ;  /* 0x0000000e03337223 */ /* 0x000fe200000000ff */
[----:B------:R-:W-:-:S03]  /*20e0*/  FFMA R2, R47, R48, -R5 ;  /* 0x000000302f027223 */ /* 0x000fc60000000805 */
[----:B------:R-:W-:-:S04]  /*20f0*/  FFMA R4, -R15, R51, R3 ;  /* 0x000000330f047223 */ /* 0x000fc80000000103 */
[----:B------:R-:W-:Y:S01]  /*2100*/  FFMA R14, R14, R4, R51 ;  /* 0x000000040e0e7223 */ /* 0x000fe20000000033 */
[----:B0-----:R-:W-:Y:S05]  /*2110*/  @!P2 BRA `(.L_x_698) ;  /* 0x000000400000a947 */ /* 0x001fea0003800000 */
[----:B------:R-:W-:Y:S01]  /*2120*/  IMAD.MOV.U32 R4, RZ, RZ, R15 ;  /* 0x000000ffff047224 */ /* 0x000fe200078e000f */
[----:B------:R-:W-:Y:S02]  /*2130*/  MOV R46, 0x2150 ;  /* 0x00002150002e7802 */ /* 0x000fe40000000f00 */
[----:B------:R-:W-:Y:S05]  /*2140*/  CALL.REL.NOINC `($__internal_17_$__cuda_sm3x_div_rn_noftz_f32_slowpath) ;  /* 0x0000059000007944 */ /* 0x000fea0003c00000 */
[----:B0-----:R-:W-:Y:S02]  /*2150*/  MOV R14, R3 ;  /* 0x00000003000e7202 */ /* 0x001fe40000000f00 */
.L_x_698:
[----:B------:R-:W-:Y:S05]  /*2160*/  BSYNC B5 ;  /* 0x0000000000057941 */ /* 0x000fea0003800000 */
.L_x_697:
        /* <DEDUP_REMOVED lines=12> */
[----:B------:R-:W-:Y:S05]  /*2230*/  CALL.REL.NOINC `($__internal_17_$__cuda_sm3x_div_rn_noftz_f32_slowpath) ;  /* 0x000004a000007944 */ /* 0x000fea0003c00000 */
[----:B0-----:R-:W-:Y:S02]  /*2240*/  IMAD.MOV.U32 R45, RZ, RZ, R3 ;  /* 0x000000ffff2d7224 */ /* 0x001fe400078e0003 */
.L_x_700:
[----:B------:R-:W-:Y:S05]  /*2250*/  BSYNC B5 ;  /* 0x0000000000057941 */ /* 0x000fea0003800000 */
.L_x_699:
        /* <DEDUP_REMOVED lines=12> */
[----:B------:R-:W-:Y:S05]  /*2320*/  CALL.REL.NOINC `($__internal_17_$__cuda_sm3x_div_rn_noftz_f32_slowpath) ;  /* 0x000003b000007944 */ /* 0x000fea0003c00000 */
[----:B0-----:R-:W-:Y:S02]  /*2330*/  MOV R0, R3 ;  /* 0x0000000300007202 */ /* 0x001fe40000000f00 */
.L_x_702:
[----:B------:R-:W-:Y:S05]  /*2340*/  BSYNC B5 ;  /* 0x0000000000057941 */ /* 0x000fea0003800000 */
.L_x_701:
[C---:B------:R-:W-:Y:S01]  /*2350*/  FFMA R46, R32.reuse, R14, R23 ;  /* 0x0000000e202e7223 */ /* 0x040fe20000000017 */
[C---:B------:R-:W-:Y:S01]  /*2360*/  FFMA R45, R32.reuse, R45, R22 ;  /* 0x0000002d202d7223 */ /* 0x040fe20000000016 */
[----:B------:R-:W-:Y:S02]  /*2370*/  FFMA R44, R32, R0, R21 ;  /* 0x00000000202c7223 */ /* 0x000fe40000000015 */
.L_x_680:
[----:B------:R-:W-:Y:S05]  /*2380*/  BSYNC B2 ;  /* 0x0000000000027941 */ /* 0x000fea0003800000 */
.L_x_679:
[----:B------:R-:W-:Y:S02]  /*2390*/  FSEL R15, R43, R18, P1 ;  /* 0x000000122b0f7208 */ /* 0x000fe40000800000 */
[----:B------:R-:W-:Y:S02]  /*23a0*/  FSEL R14, R44, R21, P1 ;  /* 0x000000152c0e7208 */ /* 0x000fe40000800000 */
[----:B------:R-:W-:Y:S02]  /*23b0*/  FSEL R49, R45, R22, P1 ;  /* 0x000000162d317208 */ /* 0x000fe40000800000 */
[----:B------:R-:W-:-:S02]  /*23c0*/  FSEL R0, R46, R23, P1 ;  /* 0x000000172e007208 */ /* 0x000fc40000800000 */
.L_x_675:
[----:B------:R-:W-:Y:S05]  /*23d0*/  BSYNC B1 ;  /* 0x0000000000017941 */ /* 0x000fea0003800000 */
.L_x_674:
[----:B------:R-:W-:Y:S02]  /*23e0*/  FSEL R18, R15, R18, P0 ;  /* 0x000000120f127208 */ /* 0x000fe40000000000 */
[----:B------:R-:W-:-:S02]  /*23f0*/  FSEL R21, R14, R21, P0 ;  /* 0x000000150e157208 */ /* 0x000fc40000000000 */
[----:B------:R-:W-:Y:S02]  /*2400*/  FSEL R22, R49, R22, P0 ;  /* 0x0000001631167208 */ /* 0x000fe40000000000 */
[----:B------:R-:W-:Y:S02]  /*2410*/  FSEL R23, R0, R23, P0 ;  /* 0x0000001700177208 */ /* 0x000fe40000000000 */
[----:B------:R-:W-:Y:S01]  /*2420*/  IADD3 R37, R37, 0x1, RZ ;  /* 0x0000000125257810 */ /* 0x000fe20007ffe0ff */
[----:B------:R-:W-:Y:S05]  /*2430*/  BRA `(.L_x_703) ;  /* 0xffffe92000007947 */ /* 0x000fea000383ffff */
.L_x_672:
[----:B------:R-:W-:Y:S05]  /*2440*/  BSYNC B0 ;  /* 0x0000000000007941 */ /* 0x000fea0003800000 */
.L_x_668:
[----:B------:R-:W-:Y:S01]  /*2450*/  IADD3 R16, P0, R16, UR6, RZ ;  /* 0x0000000610107c10 */ /* 0x000fe2000ff1e0ff */
[----:B------:R-:W-:Y:S01]  /*2460*/  IMAD R20, R20, c[0x0][0x2e0], RZ ;  /* 0x0000b80014147a24 */ /* 0x000fe200078e02ff */
[----:B------:R-:W-:Y:S01]  /*2470*/  FMUL R23, R23, c[0x0][0x2b8] ;  /* 0x0000ae0017177a20 */ /* 0x000fe20000400000 */
[----:B------:R-:W-:Y:S01]  /*2480*/  IMAD.MOV.U32 R2, RZ, RZ, c[0x0][0x2e0] ;  /* 0x0000b800ff027624 */ /* 0x000fe200078e00ff */
[----:B------:R-:W-:Y:S01]  /*2490*/  IADD3.X R17, R17, UR4, RZ, P0, !PT ;  /* 0x0000000411117c10 */ /* 0x000fe200087fe4ff */
[C---:B------:R-:W-:Y:S01]  /*24a0*/  IMAD R5, R19.reuse, UR12, R20 ;  /* 0x0000000c13057c24 */ /* 0x040fe2000f8e0214 */
[----:B------:R-:W-:Y:S01]  /*24b0*/  ISETP.GE.U32.AND P0, PT, R16, c[0x0][0x178], PT ;  /* 0x00005e0010007a0c */ /* 0x000fe20003f06070 */
[----:B------:R-:W-:Y:S01]  /*24c0*/  IMAD.WIDE.U32 R2, R19, R2, c[0x0][0x2c0] ;  /* 0x0000b00013027625 */ /* 0x000fe200078e0002 */
[----:B------:R-:W-:-:S02]  /*24d0*/  FMUL R21, R21, c[0x0][0x2b8] ;  /* 0x0000ae0015157a20 */ /* 0x000fc40000400000 */
[----:B------:R-:W-:Y:S02]  /*24e0*/  ISETP.GE.U32.AND.EX P0, PT, R17, c[0x0][0x17c], PT, P0 ;  /* 0x00005f0011007a0c */ /* 0x000fe40003f06100 */
[----:B------:R-:W-:Y:S01]  /*24f0*/  IADD3 R3, R3, R5, RZ ;  /* 0x0000000503037210 */ /* 0x000fe20007ffe0ff */
[----:B------:R-:W-:-:S04]  /*2500*/  FMUL R5, R22, c[0x0][0x2b8] ;  /* 0x0000ae0016057a20 */ /* 0x000fc80000400000 */
[----:B------:R0:W-:Y:S04]  /*2510*/  RED.E.ADD.F32.FTZ.RN.STRONG.GPU [R2.64], R23 ;  /* 0x000000170200798e */ /* 0x0001e8000c10e790 */
[----:B------:R0:W-:Y:S04]  /*2520*/  RED.E.ADD.F32.FTZ.RN.STRONG.GPU [R2.64+0x4], R5 ;  /* 0x000004050200798e */ /* 0x0001e8000c10e790 */
[----:B------:R0:W-:Y:S01]  /*2530*/  RED.E.ADD.F32.FTZ.RN.STRONG.GPU [R2.64+0x8], R21 ;  /* 0x000008150200798e */ /* 0x0001e2000c10e790 */
[----:B------:R-:W-:Y:S01]  /*2540*/  @P0 CALL.REL.NOINC `(.L_x_704) ;  /* 0x0000001000000944 */ /* 0x000fe20003c00000 */
[----:B------:R-:W-:Y:S05]  /*2550*/  BRA `(.L_x_705) ;  /* 0xffffdc5000007947 */ /* 0x000fea000383ffff */
.L_x_704:
[----:B------:R-:W-:Y:S05]  /*2560*/  EXIT ;  /* 0x000000000000794d */ /* 0x000fea0003800000 */
        .weak           $__internal_16_$__cuda_sm20_sqrt_rn_f32_slowpath
        .type           $__internal_16_$__cuda_sm20_sqrt_rn_f32_slowpath,@function
        .size           $__internal_16_$__cuda_sm20_sqrt_rn_f32_slowpath,($__internal_17_$__cuda_sm3x_div_rn_noftz_f32_slowpath - $__internal_16_$__cuda_sm20_sqrt_rn_f32_slowpath)
$__internal_16_$__cuda_sm20_sqrt_rn_f32_slowpath:
[----:B------:R-:W-:-:S13]  /*2570*/  LOP3.LUT P2, RZ, R4, 0x7fffffff, RZ, 0xc0, !PT ;  /* 0x7fffffff04ff7812 */ /* 0x000fda000784c0ff */
[----:B------:R-:W-:Y:S01]  /*2580*/  @!P2 IMAD.MOV.U32 R5, RZ, RZ, R4 ;  /* 0x000000ffff05a224 */ /* 0x000fe200078e0004 */
        /* <DEDUP_REMOVED lines=15> */
[----:B------:R-:W-:-:S03]  /*2680*/  @!P2 IMAD.MOV.U32 R5, RZ, RZ, R4 ;  /* 0x000000ffff05a224 */ /* 0x000fc600078e0004 */
[----:B------:R-:W-:-:S05]  /*2690*/  @P2 FMUL.FTZ R5, R52, 2.3283064365386962891e-10 ;  /* 0x2f80000034052820 */ /* 0x000fca0000410000 */
.L_x_706:
[----:B------:R-:W-:Y:S01]  /*26a0*/  MOV R49, R5 ;  /* 0x0000000500317202 */ /* 0x000fe20000000f00 */
[----:B------:R-:W-:Y:S01]  /*26b0*/  IMAD.MOV.U32 R4, RZ, RZ, R51 ;  /* 0x000000ffff047224 */ /* 0x000fe200078e0033 */
[----:B------:R-:W-:-:S04]  /*26c0*/  MOV R5, 0x0 ;  /* 0x0000000000057802 */ /* 0x000fc80000000f00 */
[----:B------:R-:W-:Y:S05]  /*26d0*/  RET.REL.NODEC R4 `(my_solve_particle_particle_contacts_cuda_kernel_forward) ;  /* 0xffffd92004007950 */ /* 0x000fea0003c3ffff */
        .weak           $__internal_17_$__cuda_sm3x_div_rn_noftz_f32_slowpath
        .type           $__internal_17_$__cuda_sm3x_div_rn_noftz_f32_slowpath,@function
        .size           $__internal_17_$__cuda_sm3x_div_rn_noftz_f32_slowpath,(.L_x_1251 - $__internal_17_$__cuda_sm3x_div_rn_noftz_f32_slowpath)
$__internal_17_$__cuda_sm3x_div_rn_noftz_f32_slowpath:
        /* <DEDUP_REMOVED lines=9> */
[----:B------:R-:W-:Y:S01]  /*2770*/  @!P2 IMAD.MOV.U32 R5, RZ, RZ, RZ ;  /* 0x000000ffff05a224 */ /* 0x000fe200078e00ff */
        /* <DEDUP_REMOVED lines=20> */
[----:B------:R-:W-:Y:S01]  /*28c0*/  @!P2 IMAD.MOV.U32 R5, RZ, RZ, -0x40 ;  /* 0xffffffc0ff05a424 */ /* 0x000fe200078e00ff */
[----:B------:R-:W-:Y:S01]  /*28d0*/  @!P2 FFMA R3, R3, 1.84467440737095516160e+19, RZ ;  /* 0x5f8000000303a823 */ /* 0x000fe200000000ff */
[----:B------:R-:W-:-:S03]  /*28e0*/  @!P3 FFMA R4, R4, 1.84467440737095516160e+19, RZ ;  /* 0x5f8000000404b823 */ /* 0x000fc600000000ff */
[----:B------:R-:W-:Y:S02]  /*28f0*/  @!P3 IADD3 R5, R5, 0x40, RZ ;  /* 0x000000400505b810 */ /* 0x000fe40007ffe0ff */
.L_x_708:
[----:B------:R-:W-:Y:S01]  /*2900*/  LEA R53, R51, 0xc0800000, 0x17 ;  /* 0xc080000033357811 */ /* 0x000fe200078eb8ff */
[----:B------:R-:W-:Y:S01]  /*2910*/  BSSY B4, `(.L_x_713) ;  /* 0x0000036000047945 */ /* 0x000fe20003800000 */
[----:B------:R-:W-:Y:S02]  /*2920*/  IADD3 R52, R52, -0x7f, RZ ;  /* 0xffffff8134347810 */ /* 0x000fe40007ffe0ff */
[----:B------:R-:W-:Y:S02]  /*2930*/  IADD3 R53, -R53, R4, RZ ;  /* 0x0000000435357210 */ /* 0x000fe40007ffe1ff */
[C---:B------:R-:W-:Y:S01]  /*2940*/  IADD3 R54, R52.reuse, 0x7f, -R51 ;  /* 0x0000007f34367810 */ /* 0x040fe20007ffe833 */
[----:B------:R-:W-:Y:S01]  /*2950*/  IMAD R3, R52, -0x800000, R3 ;  /* 0xff80000034037824 */ /* 0x000fe200078e0203 */
[----:B------:R-:W0:Y:S01]  /*2960*/  MUFU.RCP R55, R53 ;  /* 0x0000003500377308 */ /* 0x000e220000001000 */
[----:B------:R-:W-:Y:S02]  /*2970*/  FADD.FTZ R4, -R53, -RZ ;  /* 0x800000ff35047221 */ /* 0x000fe40000010100 */
[----:B------:R-:W-:-:S02]  /*2980*/  IMAD.IADD R54, R54, 0x1, R5 ;  /* 0x0000000136367824 */ /* 0x000fc400078e0205 */
        /* <DEDUP_REMOVED lines=20> */
[CCC-:B------:R-:W-:Y:S01]  /*2ad0*/  FFMA.RP R51, R52.reuse, R56.reuse, R5.reuse ;  /* 0x0000003834337223 */ /* 0x1c0fe20000008005 */
[CCC-:B------:R-:W-:Y:S01]  /*2ae0*/  FFMA.RM R54, R52.reuse, R56.reuse, R5.reuse ;  /* 0x0000003834367223 */ /* 0x1c0fe20000004005 */
[----:B------:R-:W-:Y:S01]  /*2af0*/  FFMA.RZ R5, R52, R56, R5 ;  /* 0x0000003834057223 */ /* 0x000fe2000000c005 */
[C---:B------:R-:W-:Y:S02]  /*2b00*/  IADD3 R52, R4.reuse, 0x20, RZ ;  /* 0x0000002004347810 */ /* 0x040fe40007ffe0ff */
[C---:B------:R-:W-:Y:S02]  /*2b10*/  ISETP.NE.AND P4, PT, R4.reuse, RZ, PT ;  /* 0x000000ff0400720c */ /* 0x040fe40003f85270 */
[----:B------:R-:W-:Y:S02]  /*2b20*/  LOP3.LUT R5, R5, 0x7fffff, RZ, 0xc0, !PT ;  /* 0x007fffff05057812 */ /* 0x000fe400078ec0ff */
[----:B------:R-:W-:Y:S01]  /*2b30*/  ISETP.NE.AND P3, PT, R4, RZ, PT ;  /* 0x000000ff0400720c */ /* 0x000fe20003f65270 */
[----:B------:R-:W-:Y:S01]  /*2b40*/  IMAD.MOV R4, RZ, RZ, -R4 ;  /* 0x000000ffff047224 */ /* 0x000fe200078e0a04 */
[----:B------:R-:W-:-:S02]  /*2b50*/  LOP3.LUT R5, R5, 0x800000, RZ, 0xfc, !PT ;  /* 0x0080000005057812 */ /* 0x000fc400078efcff */
[----:B------:R-:W-:Y:S02]  /*2b60*/  FSETP.NEU.FTZ.AND P2, PT, R51, R54, PT ;  /* 0x000000363300720b */ /* 0x000fe40003f5d000 */
[----:B------:R-:W-:Y:S02]  /*2b70*/  SHF.L.U32 R52, R5, R52, RZ ;  /* 0x0000003405347219 */ /* 0x000fe400000006ff */
        /* <DEDUP_REMOVED lines=11> */
.L_x_715:
[----:B------:R-:W-:-:S04]  /*2c30*/  LOP3.LUT R3, R3, 0x80000000, RZ, 0xc0, !PT ;  /* 0x8000000003037812 */ /* 0x000fc800078ec0ff */
[----:B------:R-:W-:Y:S01]  /*2c40*/  LOP3.LUT R3, R3, 0x7f800000, RZ, 0xfc, !PT ;  /* 0x7f80000003037812 */ /* 0x000fe200078efcff */
[----:B------:R-:W-:Y:S05]  /*2c50*/  BRA `(.L_x_716) ;  /* 0x0000001000007947 */ /* 0x000fea0003800000 */
.L_x_714:
[----:B------:R-:W-:Y:S02]  /*2c60*/  IMAD R3, R54, 0x800000, R3 ;  /* 0x0080000036037824 */ /* 0x000fe400078e0203 */
.L_x_716:
[----:B------:R-:W-:Y:S05]  /*2c70*/  BSYNC B4 ;  /* 0x0000000000047941 */ /* 0x000fea0003800000 */
.L_x_713:
[----:B------:R-:W-:Y:S05]  /*2c80*/  BRA `(.L_x_717) ;  /* 0x0000008000007947 */ /* 0x000fea0003800000 */
.L_x_712:
[----:B------:R-:W-:-:S04]  /*2c90*/  LOP3.LUT R3, R4, 0x80000000, R3, 0x48, !PT ;  /* 0x8000000004037812 */ /* 0x000fc800078e4803 */
[----:B------:R-:W-:Y:S01]  /*2ca0*/  LOP3.LUT R3, R3, 0x7f800000, RZ, 0xfc, !PT ;  /* 0x7f80000003037812 */ /* 0x000fe200078efcff */
[----:B------:R-:W-:Y:S05]  /*2cb0*/  BRA `(.L_x_717) ;  /* 0x0000005000007947 */ /* 0x000fea0003800000 */
.L_x_711:
[----:B------:R-:W-:Y:S01]  /*2cc0*/  LOP3.LUT R3, R4, 0x80000000, R3, 0x48, !PT ;  /* 0x8000000004037812 */ /* 0x000fe200078e4803 */
[----:B------:R-:W-:Y:S05]  /*2cd0*/  BRA `(.L_x_717) ;  /* 0x0000003000007947 */ /* 0x000fea0003800000 */
.L_x_710:
[----:B------:R-:W0:Y:S01]  /*2ce0*/  MUFU.RSQ R3, -QNAN ;  /* 0xffc0000000037908 */ /* 0x000e220000001400 */
[----:B------:R-:W-:Y:S05]  /*2cf0*/  BRA `(.L_x_717) ;  /* 0x0000001000007947 */ /* 0x000fea0003800000 */
.L_x_709:
[----:B------:R-:W-:Y:S02]  /*2d00*/  FADD.FTZ R3, R3, R4 ;  /* 0x0000000403037221 */ /* 0x000fe40000010000 */
.L_x_717:
[----:B------:R-:W-:Y:S05]  /*2d10*/  BSYNC B3 ;  /* 0x0000000000037941 */ /* 0x000fea0003800000 */
.L_x_707:
[----:B------:R-:W-:Y:S01]  /*2d20*/  MOV R4, R46 ;  /* 0x0000002e00047202 */ /* 0x000fe20000000f00 */
[----:B------:R-:W-:-:S04]  /*2d30*/  IMAD.MOV.U32 R5, RZ, RZ, 0x0 ;  /* 0x00000000ff057424 */ /* 0x000fc800078e00ff */
[----:B------:R-:W-:Y:S05]  /*2d40*/  RET.REL.NODEC R4 `(my_solve_particle_particle_contacts_cuda_kernel_forward) ;  /* 0xffffd2b004007950 */ /* 0x000fea0003c3ffff */
.L_x_718:
        /* <DEDUP_REMOVED lines=11> */
.L_x_1251:


//--------------------- .text.my_solve_particle_ground_contacts_cuda_kernel_backward --------------------------
	.section	.text.my_solve_particle_ground_contacts_cuda_kernel_backward,"ax",@progbits
	.sectioninfo	@"SHI_REGISTERS=56"
	.align	128
        .global         my_solve_particle_ground_contacts_cuda_kernel_backward
        .type           my_solve_particle_ground_contacts_cuda_kernel_backward,@function
        .size           my_solve_particle_ground_contacts_cuda_kernel_backward,(.L_x_1254 - my_solve_particle_ground_contacts_cuda_kernel_backward)
        .other          my_solve_particle_ground_contacts_cuda_kernel_backward,@"STO_CUDA_ENTRY STV_DEFAULT"
my_solve_particle_ground_contacts_cuda_kernel_backward:
.text.my_solve_particle_ground_contacts_cuda_kernel_backward:
        /* <DEDUP_REMOVED lines=9> */
[----:B------:R-:W-:Y:S01]  /*0090*/  BSSY B3, `(.L_x_719) ;  /* 0x0000299000037945 */ /* 0x000fe20003800000 */
[----:B------:R-:W-:Y:S01]  /*00a0*/  ULDC.64 UR8, c[0x0][0x2b8] ;  /* 0x0000ae0000087ab9 */ /* 0x000fe20000000a00 */
[----:B------:R-:W-:Y:S01]  /*00b0*/  MOV R40, R38 ;  /* 0x0000002600287202 */ /* 0x000fe20000000f00 */
[----:B------:R-:W-:Y:S02]  /*00c0*/  ULDC.64 UR4, c[0x0][0x2b0] ;  /* 0x0000ac0000047ab9 */ /* 0x000fe40000000a00 */
[----:B------:R-:W-:Y:S02]  /*00d0*/  USHF.R.S32.HI UR14, URZ, 0x1f, UR20 ;  /* 0x0000001f3f0e7899 */ /* 0x000fe40008011414 */
[----:B------:R-:W-:Y:S02]  /*00e0*/  UIADD3 UR23, UP2, UR20, UR8, URZ ;  /* 0x0000000814177290 */ /* 0x000fe4000ff5e03f */
[----:B------:R-:W-:-:S02]  /*00f0*/  UIADD3 UR27, UP0, UR20, UR4, URZ ;  /* 0x00000004141b7290 */ /* 0x000fc4000ff1e03f */
[----:B------:R-:W-:Y:S02]  /*0100*/  ULDC UR19, c[0x0][0x478] ;  /* 0x00011e0000137ab9 */ /* 0x000fe40000000800 */
[----:B------:R-:W-:Y:S02]  /*0110*/  ULDC.64 UR6, c[0x0][0x458] ;  /* 0x0001160000067ab9 */ /* 0x000fe40000000a00 */
[----:B------:R-:W-:Y:S02]  /*0120*/  UIADD3 UR25, UP1, UR19, UR6, URZ ;  /* 0x0000000613197290 */ /* 0x000fe4000ff3e03f */
[----:B------:R-:W-:Y:S02]  /*0130*/  UIADD3.X UR24, UR14, UR9, URZ, UP2, !UPT ;  /* 0x000000090e187290 */ /* 0x000fe400097fe43f */
[----:B------:R-:W-:Y:S02]  /*0140*/  UMOV UR10, 0x3 ;  /* 0x00000003000a7882 */ /* 0x000fe40000000000 */
[----:B------:R-:W-:-:S02]  /*0150*/  ULDC.64 UR12, c[0x0][0x458] ;  /* 0x00011600000c7ab9 */ /* 0x000fc40000000a00 */
[----:B------:R-:W-:Y:S02]  /*0160*/  ULDC UR33, c[0x0][0x2d0] ;  /* 0x0000b40000217ab9 */ /* 0x000fe40000000800 */
[----:B------:R-:W-:Y:S02]  /*0170*/  UIADD3.X UR28, UR14, UR5, URZ, UP0, !UPT ;  /* 0x000000050e1c7290 */ /* 0x000fe400087fe43f */
[----:B------:R-:W-:Y:S02]  /*0180*/  ULDC.64 UR8, c[0x0][0x2b8] ;  /* 0x0000ae0000087ab9 */ /* 0x000fe40000000a00 */
[----:B------:R-:W-:Y:S02]  /*0190*/  UMOV UR21, 0x2 ;  /* 0x0000000200157882 */ /* 0x000fe40000000000 */
[----:B------:R-:W-:Y:S02]  /*01a0*/  UIMAD.WIDE UR30, UR19, UR10, UR12 ;  /* 0x0000000a131e72a5 */ /* 0x000fe4000f8e020c */
[----:B------:R-:W-:-:S02]  /*01b0*/  UIADD3 UR34, UP0, UR27, UR33, URZ ;  /* 0x000000211b227290 */ /* 0x000fc4000ff1e03f */
[----:B------:R-:W-:Y:S02]  /*01c0*/  ULDC UR29, c[0x0][0x380] ;  /* 0x0000e000001d7ab9 */ /* 0x000fe40000000800 */
[----:B------:R-:W-:Y:S02]  /*01d0*/  UIMAD.WIDE UR10, UR20, UR10, UR8 ;  /* 0x0000000a140a72a5 */ /* 0x000fe4000f8e0208 */
[----:B------:R-:W-:Y:S02]  /*01e0*/  ULEA.HI.X.SX32 UR26, UR19, UR7, 0x1, UP1 ;  /* 0x00000007131a7291 */ /* 0x000fe400088f0e3f */
[----:B------:R-:W-:Y:S02]  /*01f0*/  ULDC UR22, c[0x0][0x310] ;  /* 0x0000c40000167ab9 */ /* 0x000fe40000000800 */
[----:B------:R-:W-:Y:S02]  /*0200*/  UIMAD.WIDE UR8, UR20, UR21, UR8 ;  /* 0x00000015140872a5 */ /* 0x000fe4000f8e0208 */
[----:B------:R-:W-:-:S02]  /*0210*/  ULDC UR6, c[0x0][0x0] ;  /* 0x0000000000067ab9 */ /* 0x000fc40000000800 */
[----:B------:R-:W-:Y:S02]  /*0220*/  ULDC UR7, c[0x0][0xc] ;  /* 0x0000030000077ab9 */ /* 0x000fe40000000800 */
[----:B------:R-:W-:Y:S02]  /*0230*/  UIMAD.WIDE UR12, UR19, UR21, UR12 ;  /* 0x00000015130c72a5 */ /* 0x000fe4000f8e020c */
[----:B------:R-:W-:Y:S02]  /*0240*/  USHF.R.S32.HI UR20, URZ, 0x1f, UR29 ;  /* 0x0000001f3f147899 */ /* 0x000fe4000801141d */
[----:B------:R-:W-:Y:S02]  /*0250*/  USHF.R.S32.HI UR19, URZ, 0x1f, UR22 ;  /* 0x0000001f3f137899 */ /* 0x000fe40008011416 */
[----:B------:R-:W-:Y:S02]  /*0260*/  UIADD3.X UR29, UR14, UR28, URZ, UP0, !UPT ;  /* 0x0000001c0e1d7290 */ /* 0x000fe400087fe43f */
[----:B------:R-:W-:-:S02]  /*0270*/  UIMAD.WIDE.U32 UR6, UR6, UR7, URZ ;  /* 0x00000007060672a5 */ /* 0x000fc4000f8e003f */
[----:B------:R-:W-:Y:S02]  /*0280*/  UIADD3 UR22, UP0, UR34, UR33, URZ ;  /* 0x0000002122167290 */ /* 0x000fe4000ff1e03f */
[----:B------:R-:W-:Y:S02]  /*0290*/  ULDC UR32, c[0x0][0x348] ;  /* 0x0000d20000207ab9 */ /* 0x000fe40000000800 */
[----:B------:R-:W-:Y:S02]  /*02a0*/  ULDC UR5, c[0x0][0x280] ;  /* 0x0000a00000057ab9 */ /* 0x000fe40000000800 */
[----:B------:R-:W-:Y:S02]  /*02b0*/  UMOV UR4, URZ ;  /* 0x0000003f00047c82 */ /* 0x000fe40008000000 */
        /* <DEDUP_REMOVED lines=10> */
[----:B------:R-:W-:Y:S02]  /*0360*/  UIADD3 UR4, UR7, UR4, URZ ;  /* 0x0000000407047290 */ /* 0x000fe4000fffe03f */
[----:B------:R-:W-:Y:S02]  /*0370*/  UIADD3.X UR14, UR14, UR29, URZ, UP0, !UPT ;  /* 0x0000001d0e0e7290 */ /* 0x000fe400087fe43f */
[----:B------:R-:W-:Y:S02]  /*0380*/  ULDC.64 UR32, c[0x0][0x118] ;  /* 0x0000460000207ab9 */ /* 0x000fe40000000a00 */
.L_x_778:
[----:B------:R-:W-:Y:S02]  /*0390*/  SHF.R.S32.HI R38, RZ, 0x1f, R40 ;  /* 0x0000001fff267819 */ /* 0x000fe40000011428 */
[----:B0-----:R-:W-:-:S03]  /*03a0*/  MOV R3, c[0x0][0x280] ;  /* 0x0000a00000037a02 */ /* 0x001fc60000000f00 */
[----:B------:R-:W-:Y:S02]  /*03b0*/  IMAD R5, R38, c[0x0][0x280], RZ ;  /* 0x0000a00026057a24 */ /* 0x000fe400078e02ff */
[----:B------:R-:W-:-:S04]  /*03c0*/  IMAD.WIDE.U32 R2, R40, R3, c[0x0][0x260] ;  /* 0x0000980028027625 */ /* 0x000fc800078e0003 */
[----:B------:R-:W-:-:S05]  /*03d0*/  IMAD R5, R40, UR5, R5 ;  /* 0x0000000528057c24 */ /* 0x000fca000f8e0205 */
[----:B------:R-:W-:-:S05]  /*03e0*/  IADD3 R3, R3, R5, RZ ;  /* 0x0000000503037210 */ /* 0x000fca0007ffe0ff */
[----:B------:R-:W2:Y:S01]  /*03f0*/  LDG.E R2, [R2.64] ;  /* 0x0000002002027981 */ /* 0x000ea2000c1e1900 */
[----:B------:R-:W-:Y:S01]  /*0400*/  YIELD ;  /* 0x0000000000007946 */ /* 0x000fe20003800000 */
[----:B------:R-:W-:Y:S01]  /*0410*/  BSSY B2, `(.L_x_720) ;  /* 0x000025a000027945 */ /* 0x000fe20003800000 */
[----:B--2---:R-:W-:-:S04]  /*0420*/  LOP3.LUT R0, R2, 0x1, RZ, 0xc0, !PT ;  /* 0x0000000102007812 */ /* 0x004fc800078ec0ff */
[----:B------:R-:W-:-:S13]  /*0430*/  ISETP.NE.U32.AND P0, PT, R0, 0x1, PT ;  /* 0x000000010000780c */ /* 0x000fda0003f05070 */
[----:B-1----:R-:W-:Y:S05]  /*0440*/  @P0 BRA `(.L_x_721) ;  /* 0x0000256000000947 */ /* 0x002fea0003800000 */
[----:B------:R-:W-:Y:S01]  /*0450*/  MOV R3, c[0x0][0x210] ;  /* 0x0000840000037a02 */ /* 0x000fe20000000f00 */
[----:B------:R-:W-:-:S03]  /*0460*/  IMAD R0, R38, c[0x0][0x210], RZ ;  /* 0x0000840026007a24 */ /* 0x000fc600078e02ff */
[----:B------:R-:W-:Y:S01]  /*0470*/  SHF.R.S32.HI R37, RZ, 0x1f, R3 ;  /* 0x0000001fff257819 */ /* 0x000fe20000011403 */
[----:B------:R-:W-:-:S04]  /*0480*/  IMAD.WIDE.U32 R2, R40, R3, c[0x0][0x1f0] ;  /* 0x00007c0028027625 */ /* 0x000fc800078e0003 */
[----:B------:R-:W-:-:S04]  /*0490*/  IMAD R5, R37, R40, R0 ;  /* 0x0000002825057224 */ /* 0x000fc800078e0200 */
[----:B------:R-:W-:-:S05]  /*04a0*/  IMAD.IADD R3, R3, 0x1, R5 ;  /* 0x0000000103037824 */ /* 0x000fca00078e0205 */
[----:B------:R-:W2:Y:S01]  /*04b0*/  LDG.E R10, [R2.64] ;  /* 0x00000020020a7981 */ /* 0x000ea2000c1e1900 */
[----:B------:R-:W-:Y:S01]  /*04c0*/  BSSY B1, `(.L_x_722) ;  /* 0x0000239000017945 */ /* 0x000fe20003800000 */
[----:B------:R-:W-:Y:S02]  /*04d0*/  MOV R13, RZ ;  /* 0x000000ff000d7202 */ /* 0x000fe40000000f00 */
[----:B--2---:R-:W-:-:S13]  /*04e0*/  FSETP.NEU.AND P0, PT, R10, RZ, PT ;  /* 0x000000ff0a00720b */ /* 0x004fda0003f0d000 */
[----:B------:R-:W-:Y:S05]  /*04f0*/  @!P0 BRA `(.L_x_723) ;  /* 0x0000235000008947 */ /* 0x000fea0003800000 */
[----:B------:R-:W-:Y:S01]  /*0500*/  MOV R9, c[0x0][0x1a0] ;  /* 0x0000680000097a02 */ /* 0x000fe20000000f00 */
[----:B------:R-:W-:Y:S01]  /*0510*/  IMAD R0, R38, c[0x0][0x1a0], RZ ;  /* 0x0000680026007a24 */ /* 0x000fe200078e02ff */
[----:B------:R-:W-:Y:S02]  /*0520*/  MOV R5, UR28 ;  /* 0x0000001c00057c02 */ /* 0x000fe40008000f00 */
[----:B------:R-:W-:Y:S01]  /*0530*/  SHF.R.S32.HI R35, RZ, 0x1f, R9 ;  /* 0x0000001fff237819 */ /* 0x000fe20000011409 */
[----:B------:R-:W-:Y:S01]  /*0540*/  IMAD.WIDE.U32 R8, R40, R9, c[0x0][0x180] ;  /* 0x0000600028087625 */ /* 0x000fe200078e0009 */
[----:B------:R-:W-:Y:S02]  /*0550*/  MOV R4, UR27 ;  /* 0x0000001b00047c02 */ /* 0x000fe40008000f00 */
[----:B------:R-:W-:Y:S01]  /*0560*/  MOV R2, c[0x0][0x2b0] ;  /* 0x0000ac0000027a02 */ /* 0x000fe20000000f00 */
[----:B------:R-:W-:Y:S01]  /*0570*/  IMAD R7, R35, R40, R0 ;  /* 0x0000002823077224 */ /* 0x000fe200078e0200 */
[----:B------:R-:W-:Y:S01]  /*0580*/  MOV R3, c[0x0][0x2b4] ;  /* 0x0000ad0000037a02 */ /* 0x000fe20000000f00 */
[----:B------:R-:W-:Y:S01]  /*0590*/  IMAD R11, R38, c[0x0][0x248], RZ ;  /* 0x00009200260b7a24 */ /* 0x000fe200078e02ff */
[----:B------:R0:W2:Y:S01]  /*05a0*/  LDG.E R5, [R4.64] ;  /* 0x0000002004057981 */ /* 0x0000a2000c1e1900 */
[----:B------:R-:W-:Y:S01]  /*05b0*/  IMAD.IADD R9, R9, 0x1, R7 ;  /* 0x0000000109097824 */ /* 0x000fe200078e0207 */
[----:B------:R-:W-:Y:S01]  /*05c0*/  MOV R12, UR34 ;  /* 0x00000022000c7c02 */ /* 0x000fe20008000f00 */
[C---:B------:R-:W-:Y:S01]  /*05d0*/  IMAD.WIDE.U32 R24, R40.reuse, c[0x0][0x248], RZ ;  /* 0x0000920028187a25 */ /* 0x040fe200078e00ff */
[----:B------:R-:W-:Y:S01]  /*05e0*/  MOV R13, UR29 ;  /* 0x0000001d000d7c02 */ /* 0x000fe20008000f00 */
[----:B------:R1:W3:Y:S02]  /*05f0*/  LDG.E R7, [R2.64] ;  /* 0x0000002002077981 */ /* 0x0002e4000c1e1900 */
[----:B------:R-:W-:-:S02]  /*0600*/  IMAD R11, R40, UR15, R11 ;  /* 0x0000000f280b7c24 */ /* 0x000fc4000f8e020b */
[----:B------:R-:W2:Y:S01]  /*0610*/  LDG.E R36, [R8.64+0x4] ;  /* 0x0000042008247981 */ /* 0x000ea2000c1e1900 */
[----:B------:R-:W-:-:S03]  /*0620*/  MOV R15, UR14 ;  /* 0x0000000e000f7c02 */ /* 0x000fc60008000f00 */
[----:B------:R-:W3:Y:S01]  /*0630*/  LDG.E R34, [R8.64] ;  /* 0x0000002008227981 */ /* 0x000ee2000c1e1900 */
[----:B------:R-:W-:Y:S02]  /*0640*/  MOV R14, UR22 ;  /* 0x00000016000e7c02 */ /* 0x000fe40008000f00 */
[----:B------:R-:W-:Y:S01]  /*0650*/  IADD3 R16, P0, R24, c[0x0][0x228], RZ ;  /* 0x00008a0018107a10 */ /* 0x000fe20007f1e0ff */
[----:B-1----:R1:W4:Y:S01]  /*0660*/  LDG.E R3, [R12.64] ;  /* 0x000000200c037981 */ /* 0x002322000c1e1900 */
[----:B------:R-:W-:-:S03]  /*0670*/  IADD3 R33, R25, R11, RZ ;  /* 0x0000000b19217210 */ /* 0x000fc60007ffe0ff */
[----:B------:R-:W4:Y:S01]  /*0680*/  LDG.E R32, [R8.64+0x8] ;  /* 0x0000082008207981 */ /* 0x000f22000c1e1900 */
[----:B------:R-:W-:-:S03]  /*0690*/  IADD3.X R17, R33, c[0x0][0x22c], RZ, P0, !PT ;  /* 0x00008b0021117a10 */ /* 0x000fc600007fe4ff */
[----:B------:R-:W5:Y:S04]  /*06a0*/  LDG.E R15, [R14.64] ;  /* 0x000000200e0f7981 */ /* 0x000f68000c1e1900 */
[----:B------:R0:W5:Y:S01]  /*06b0*/  LDG.E R31, [R16.64] ;  /* 0x00000020101f7981 */ /* 0x000162000c1e1900 */
[----:B------:R-:W-:-:S04]  /*06c0*/  MOV R23, c[0x0][0x1d8] ;  /* 0x0000760000177a02 */ /* 0x000fc80000000f00 */
[----:B------:R-:W-:Y:S01]  /*06d0*/  SHF.R.S32.HI R27, RZ, 0x1f, R23 ;  /* 0x0000001fff1b7819 */ /* 0x000fe20000011417 */
[----:B------:R-:W-:Y:S01]  /*06e0*/  BSSY B0, `(.L_x_724) ;  /* 0x0000191000007945 */ /* 0x000fe20003800000 */
[----:B------:R-:W-:Y:S01]  /*06f0*/  IMAD.MOV.U32 R19, RZ, RZ, RZ ;  /* 0x000000ffff137224 */ /* 0x000fe200078e00ff */
[----:B------:R-:W-:Y:S02]  /*0700*/  MOV R21, RZ ;  /* 0x000000ff00157202 */ /* 0x000fe40000000f00 */
[----:B0-----:R-:W-:Y:S02]  /*0710*/  MOV R17, RZ ;  /* 0x000000ff00117202 */ /* 0x001fe40000000f00 */
[----:B-1----:R-:W-:Y:S02]  /*0720*/  MOV R13, RZ ;  /* 0x000000ff000d7202 */ /* 0x002fe40000000f00 */
[----:B------:R-:W-:Y:S02]  /*0730*/  MOV R4, RZ ;  /* 0x000000ff00047202 */ /* 0x000fe40000000f00 */
[----:B------:R-:W-:-:S02]  /*0740*/  MOV R2, RZ ;  /* 0x000000ff00027202 */ /* 0x000fc40000000f00 */
[----:B------:R-:W-:Y:S01]  /*0750*/  MOV R6, RZ ;  /* 0x000000ff00067202 */ /* 0x000fe20000000f00 */
[----:B--2---:R-:W-:-:S04]  /*0760*/  FMUL R0, R5, R36 ;  /* 0x0000002405007220 */ /* 0x004fc80000400000 */
[----:B---3--:R-:W-:-:S04]  /*0770*/  FFMA R0, R7, R34, R0 ;  /* 0x0000002207007223 */ /* 0x008fc80000000000 */
[----:B----4-:R-:W-:-:S04]  /*0780*/  FFMA R0, R3, R32, R0 ;  /* 0x0000002003007223 */ /* 0x010fc80000000000 */
[----:B-----5:R-:W-:-:S04]  /*0790*/  FADD R30, R0, R15 ;  /* 0x0000000f001e7221 */ /* 0x020fc80000000000 */
[----:B------:R-:W-:-:S05]  /*07a0*/  FADD R29, R30, -R31 ;  /* 0x8000001f1e1d7221 */ /* 0x000fca0000000000 */
[----:B------:R-:W-:-:S04]  /*07b0*/  FMNMX R11, RZ, R29, PT ;  /* 0x0000001dff0b7209 */ /* 0x000fc80003800000 */
[----:B------:R-:W-:Y:S01]  /*07c0*/  FSETP.GT.AND P0, PT, R11, RZ, PT ;  /* 0x000000ff0b00720b */ /* 0x000fe20003f04000 */
[----:B------:R-:W-:Y:S02]  /*07d0*/  IMAD R0, R38, c[0x0][0x1d8], RZ ;  /* 0x0000760026007a24 */ /* 0x000fe400078e02ff */
[----:B------:R-:W-:-:S04]  /*07e0*/  IMAD.WIDE.U32 R14, R40, R23, c[0x0][0x1b8] ;  /* 0x00006e00280e7625 */ /* 0x000fc800078e0017 */
[----:B------:R-:W-:Y:S02]  /*07f0*/  IMAD R9, R27, R40, R0 ;  /* 0x000000281b097224 */ /* 0x000fe400078e0200 */
[----:B------:R-:W-:-:S03]  /*0800*/  IMAD.MOV.U32 R0, RZ, RZ, RZ ;  /* 0x000000ffff007224 */ /* 0x000fc600078e00ff */
[----:B------:R-:W-:Y:S01]  /*0810*/  IADD3 R15, R15, R9, RZ ;  /* 0x000000090f0f7210 */ /* 0x000fe20007ffe0ff */
[----:B------:R-:W-:Y:S05]  /*0820*/  @P0 BRA `(.L_x_725) ;  /* 0x000017c000000947 */ /* 0x000fea0003800000 */
[----:B------:R-:W2:Y:S04]  /*0830*/  LDG.E R28, [R14.64+0x4] ;  /* 0x000004200e1c7981 */ /* 0x000ea8000c1e1900 */
[----:B------:R-:W3:Y:S04]  /*0840*/  LDG.E R26, [R14.64] ;  /* 0x000000200e1a7981 */ /* 0x000ee8000c1e1900 */
[----:B------:R-:W4:Y:S01]  /*0850*/  LDG.E R20, [R14.64+0x8] ;  /* 0x000008200e147981 */ /* 0x000f22000c1e1900 */
[----:B------:R-:W-:Y:S01]  /*0860*/  MOV R0, c[0x0][0x2ac] ;  /* 0x0000ab0000007a02 */ /* 0x000fe20000000f00 */
[----:B------:R-:W-:Y:S01]  /*0870*/  BSSY B4, `(.L_x_726) ;  /* 0x0000018000047945 */ /* 0x000fe20003800000 */
[----:B--2---:R-:W-:-:S04]  /*0880*/  FMUL R9, R28, R5 ;  /* 0x000000051c097220 */ /* 0x004fc80000400000 */
[----:B---3--:R-:W-:-:S04]  /*0890*/  FFMA R9, R26, R7, R9 ;  /* 0x000000071a097223 */ /* 0x008fc80000000009 */
[----:B----4-:R-:W-:-:S04]  /*08a0*/  FFMA R2, R20, R3, R9 ;  /* 0x0000000314027223 */ /* 0x010fc80000000009 */
[-C--:B------:R-:W-:Y:S01]  /*08b0*/  FFMA R8, -R5, R2.reuse, R28 ;  /* 0x0000000205087223 */ /* 0x080fe2000000011c */
[-C--:B------:R-:W-:Y:S01]  /*08c0*/  FFMA R6, -R7, R2.reuse, R26 ;  /* 0x0000000207067223 */ /* 0x080fe2000000011a */
[----:B------:R-:W-:Y:S01]  /*08d0*/  FFMA R4, -R3, R2, R20 ;  /* 0x0000000203047223 */ /* 0x000fe20000000114 */
[----:B------:R-:W-:Y:S01]  /*08e0*/  FSETP.GEU.AND P0, PT, |R2|, c[0x0][0x2a8], PT ;  /* 0x0000aa0002007a0b */ /* 0x000fe20003f0e200 */
[----:B------:R-:W-:-:S03]  /*08f0*/  FMUL R9, R8, R8 ;  /* 0x0000000808097220 */ /* 0x000fc60000400000 */
[----:B------:R-:W-:Y:S01]  /*0900*/  FSEL R0, R0, c[0x0][0x2a4], !P0 ;  /* 0x0000a90000007a08 */ /* 0x000fe20004000000 */
        /* <DEDUP_REMOVED lines=8> */
[----:B------:R-:W-:Y:S05]  /*0990*/  CALL.REL.NOINC `($__internal_19_$__cuda_sm20_sqrt_rn_f32_slowpath) ;  /* 0x000023f000007944 */ /* 0x000fea0003c00000 */
[----:B------:R-:W-:Y:S05]  /*09a0*/  BRA `(.L_x_728) ;  /* 0x0000004000007947 */ /* 0x000fea0003800000 */
.L_x_727:
[----:B01----:R-:W-:Y:S01]  /*09b0*/  FMUL.FTZ R9, R12, R13 ;  /* 0x0000000d0c097220 */ /* 0x003fe20000410000 */
[----:B------:R-:W-:-:S03]  /*09c0*/  FMUL.FTZ R13, R13, 0.5 ;  /* 0x3f0000000d0d7820 */ /* 0x000fc60000410000 */
[----:B------:R-:W-:-:S04]  /*09d0*/  FFMA R12, -R9, R9, R12 ;  /* 0x00000009090c7223 */ /* 0x000fc8000000010c */
[----:B------:R-:W-:Y:S02]  /*09e0*/  FFMA R9, R12, R13, R9 ;  /* 0x0000000d0c097223 */ /* 0x000fe40000000009 */
.L_x_728:
[----:B------:R-:W-:Y:S05]  /*09f0*/  BSYNC B4 ;  /* 0x0000000000047941 */ /* 0x000fea0003800000 */
.L_x_726:
        /* <DEDUP_REMOVED lines=18> */
[----:B------:R-:W-:Y:S05]  /*0b20*/  CALL.REL.NOINC `($__internal_20_$__cuda_sm3x_div_rn_noftz_f32_slowpath) ;  /* 0x000023d000007944 */ /* 0x000fea0003c00000 */
[----:B0-----:R-:W-:Y:S02]  /*0b30*/  MOV R42, R18 ;  /* 0x00000012002a7202 */ /* 0x001fe40000000f00 */
.L_x_732:
[----:B------:R-:W-:Y:S05]  /*0b40*/  BSYNC B7 ;  /* 0x0000000000077941 */ /* 0x000fea0003800000 */
.L_x_731:
        /* <DEDUP_REMOVED lines=12> */
[----:B------:R-:W-:Y:S05]  /*0c10*/  CALL.REL.NOINC `($__internal_20_$__cuda_sm3x_div_rn_noftz_f32_slowpath) ;  /* 0x000022e000007944 */ /* 0x000fea0003c00000 */
[----:B0-----:R-:W-:Y:S02]  /*0c20*/  MOV R44, R18 ;  /* 0x00000012002c7202 */ /* 0x001fe40000000f00 */
.L_x_734:
[----:B------:R-:W-:Y:S05]  /*0c30*/  BSYNC B7 ;  /* 0x0000000000077941 */ /* 0x000fea0003800000 */
.L_x_733:
        /* <DEDUP_REMOVED lines=13> */
[----:B0-----:R-:W-:Y:S02]  /*0d10*/  IMAD.MOV.U32 R41, RZ, RZ, R18 ;  /* 0x000000ffff297224 */ /* 0x001fe400078e0012 */
.L_x_735:
[----:B------:R-:W-:Y:S05]  /*0d20*/  BSYNC B7 ;  /* 0x0000000000077941 */ /* 0x000fea0003800000 */
.L_x_730:
[----:B------:R-:W-:Y:S05]  /*0d30*/  BSYNC B6 ;  /* 0x0000000000067941 */ /* 0x000fea0003800000 */
.L_x_729:
[----:B------:R-:W-:-:S04]  /*0d40*/  ISETP.NE.U32.AND P0, PT, RZ, c[0x0][0x498], PT ;  /* 0x00012600ff007a0c */ /* 0x000fc80003f05070 */
[----:B------:R-:W-:-:S13]  /*0d50*/  ISETP.NE.AND.EX P0, PT, RZ, c[0x0][0x49c], PT, P0 ;  /* 0x00012700ff007a0c */ /* 0x000fda0003f05300 */
[----:B------:R-:W-:Y:S05]  /*0d60*/  @!P0 BRA `(.L_x_736) ;  /* 0x000000d000008947 */ /* 0x000fea0003800000 */
[----:B------:R-:W-:Y:S02]  /*0d70*/  SHF.R.S32.HI R13, RZ, 0x1f, R40 ;  /* 0x0000001fff0d7819 */ /* 0x000fe40000011428 */
[----:B------:R-:W-:-:S03]  /*0d80*/  MOV R17, c[0x0][0x4b8] ;  /* 0x00012e0000117a02 */ /* 0x000fc60000000f00 */
[----:B------:R-:W-:Y:S02]  /*0d90*/  IMAD R13, R13, c[0x0][0x4b8], RZ ;  /* 0x00012e000d0d7a24 */ /* 0x000fe400078e02ff */
[----:B------:R-:W-:-:S04]  /*0da0*/  IMAD.WIDE.U32 R16, R40, R17, c[0x0][0x498] ;  /* 0x0001260028107625 */ /* 0x000fc800078e0011 */
[----:B------:R-:W-:-:S05]  /*0db0*/  IMAD R13, R40, UR18, R13 ;  /* 0x00000012280d7c24 */ /* 0x000fca000f8e020d */
[----:B------:R-:W-:-:S05]  /*0dc0*/  IADD3 R17, R17, R13, RZ ;  /* 0x0000000d11117210 */ /* 0x000fca0007ffe0ff */
[----:B------:R-:W2:Y:S04]  /*0dd0*/  LDG.E R15, [R16.64] ;  /* 0x00000020100f7981 */ /* 0x000ea8000c1e1900 */
[----:B------:R-:W3:Y:S04]  /*0de0*/  LDG.E R43, [R16.64+0x4] ;  /* 0x00000420102b7981 */ /* 0x000ee8000c1e1900 */
[----:B------:R-:W4:Y:S01]  /*0df0*/  LDG.E R13, [R16.64+0x8] ;  /* 0x00000820100d7981 */ /* 0x000f22000c1e1900 */
[----:B--2---:R-:W-:Y:S01]  /*0e00*/  FADD R15, RZ, R15 ;  /* 0x0000000fff0f7221 */ /* 0x004fe20000000000 */
[----:B---3--:R-:W-:Y:S01]  /*0e10*/  FADD R43, RZ, R43 ;  /* 0x0000002bff2b7221 */ /* 0x008fe20000000000 */
[----:B----4-:R-:W-:Y:S01]  /*0e20*/  FADD R13, RZ, R13 ;  /* 0x0000000dff0d7221 */ /* 0x010fe20000000000 */
[----:B------:R-:W-:Y:S05]  /*0e30*/  BRA `(.L_x_737) ;  /* 0x0000012000007947 */ /* 0x000fea0003800000 */
.L_x_736:
[----:B------:R-:W-:Y:S02]  /*0e40*/  ISETP.NE.U32.AND P0, PT, RZ, c[0x0][0x2f8], PT ;  /* 0x0000be00ff007a0c */ /* 0x000fe40003f05070 */
[----:B------:R-:W-:-:S02]  /*0e50*/  MOV R13, RZ ;  /* 0x000000ff000d7202 */ /* 0x000fc40000000f00 */
[----:B------:R-:W-:Y:S02]  /*0e60*/  ISETP.NE.AND.EX P0, PT, RZ, c[0x0][0x2fc], PT, P0 ;  /* 0x0000bf00ff007a0c */ /* 0x000fe40003f05300 */
[----:B------:R-:W-:Y:S02]  /*0e70*/  MOV R43, RZ ;  /* 0x000000ff002b7202 */ /* 0x000fe40000000f00 */
[----:B------:R-:W-:-:S09]  /*0e80*/  MOV R15, RZ ;  /* 0x000000ff000f7202 */ /* 0x000fd20000000f00 */
[----:B------:R-:W-:Y:S05]  /*0e90*/  @!P0 BRA `(.L_x_737) ;  /* 0x000000c000008947 */ /* 0x000fea0003800000 */
[----:B------:R-:W-:Y:S02]  /*0ea0*/  SHF.R.S32.HI R13, RZ, 0x1f, R40 ;  /* 0x0000001fff0d7819 */ /* 0x000fe40000011428 */
[----:B------:R-:W-:-:S03]  /*0eb0*/  MOV R17, c[0x0][0x310] ;  /* 0x0000c40000117a02 */ /* 0x000fc60000000f00 */
[----:B------:R-:W-:Y:S02]  /*0ec0*/  IMAD R13, R13, c[0x0][0x310], RZ ;  /* 0x0000c4000d0d7a24 */ /* 0x000fe400078e02ff */
[----:B------:R-:W-:-:S04]  /*0ed0*/  IMAD.WIDE.U32 R16, R40, R17, c[0x0][0x2f8] ;  /* 0x0000be0028107625 */ /* 0x000fc800078e0011 */
[----:B------:R-:W-:-:S04]  /*0ee0*/  IMAD R13, R40, UR19, R13 ;  /* 0x00000013280d7c24 */ /* 0x000fc8000f8e020d */
[----:B------:R-:W-:-:S05]  /*0ef0*/  IMAD.IADD R17, R17, 0x1, R13 ;  /* 0x0000000111117824 */ /* 0x000fca00078e020d */
[----:B------:R-:W2:Y:S04]  /*0f00*/  LDG.E R15, [R16.64] ;  /* 0x00000020100f7981 */ /* 0x000ea8000c1e1900 */
[----:B------:R-:W3:Y:S04]  /*0f10*/  LDG.E R43, [R16.64+0x4] ;  /* 0x00000420102b7981 */ /* 0x000ee8000c1e1900 */
[----:B------:R-:W4:Y:S01]  /*0f20*/  LDG.E R13, [R16.64+0x8] ;  /* 0x00000820100d7981 */ /* 0x000f22000c1e1900 */
[----:B--2---:R-:W-:Y:S01]  /*0f30*/  FADD R15, RZ, R15 ;  /* 0x0000000fff0f7221 */ /* 0x004fe20000000000 */
[----:B---3--:R-:W-:Y:S01]  /*0f40*/  FADD R43, RZ, R43 ;  /* 0x0000002bff2b7221 */ /* 0x008fe20000000000 */
[----:B----4-:R-:W-:Y:S01]  /*0f50*/  FADD R13, RZ, R13 ;  /* 0x0000000dff0d7221 */ /* 0x010fe20000000000 */
.L_x_737:
[----:B------:R-:W0:Y:S01]  /*0f60*/  MUFU.RCP R17, R10 ;  /* 0x0000000a00117308 */ /* 0x000e220000001000 */
[----:B------:R-:W-:Y:S01]  /*0f70*/  FFMA R12, -R9, c[0x0][0x2e8], RZ ;  /* 0x0000ba00090c7a23 */ /* 0x000fe200000001ff */
[----:B------:R-:W-:Y:S01]  /*0f80*/  FMNMX R46, RZ, R29, PT ;  /* 0x0000001dff2e7209 */ /* 0x000fe20003800000 */
[----:B------:R-:W-:Y:S03]  /*0f90*/  BSSY B6, `(.L_x_738) ;  /* 0x0000018000067945 */ /* 0x000fe60003800000 */
[----:B------:R-:W-:Y:S01]  /*0fa0*/  FSETP.GT.AND P2, PT, R11, R12, PT ;  /* 0x0000000c0b00720b */ /* 0x000fe20003f44000 */
[----:B------:R-:W-:-:S03]  /*0fb0*/  FMUL R18, R7, R46 ;  /* 0x0000002e07127220 */ /* 0x000fc60000400000 */
[----:B------:R-:W-:Y:S01]  /*0fc0*/  FSEL R11, R11, R12, P2 ;  /* 0x0000000c0b0b7208 */ /* 0x000fe20001000000 */
[----:B------:R-:W-:-:S04]  /*0fd0*/  FMUL R12, R5, R46 ;  /* 0x0000002e050c7220 */ /* 0x000fc80000400000 */
[----:B------:R-:W-:Y:S01]  /*0fe0*/  FFMA R21, R11, R41, -R18 ;  /* 0x000000290b157223 */ /* 0x000fe20000000812 */
[----:B0-----:R-:W-:-:S04]  /*0ff0*/  FFMA R14, -R10, R17, 1 ;  /* 0x3f8000000a0e7423 */ /* 0x001fc80000000111 */
[----:B------:R-:W-:Y:S01]  /*1000*/  FFMA R14, R17, R14, R17 ;  /* 0x0000000e110e7223 */ /* 0x000fe20000000011 */
[----:B------:R-:W-:Y:S01]  /*1010*/  FFMA R17, R11, R44, -R12 ;  /* 0x0000002c0b117223 */ /* 0x000fe2000000080c */
[----:B------:R-:W-:-:S03]  /*1020*/  FFMA R12, R10, R15, RZ ;  /* 0x0000000f0a0c7223 */ /* 0x000fc600000000ff */
[----:B------:R-:W0:Y:S01]  /*1030*/  FCHK P0, R17, R10 ;  /* 0x0000000a11007302 */ /* 0x000e220000000000 */
[----:B------:R-:W-:-:S04]  /*1040*/  FFMA R19, R17, R14, RZ ;  /* 0x0000000e11137223 */ /* 0x000fc800000000ff */
[----:B------:R-:W-:-:S04]  /*1050*/  FFMA R16, -R10, R19, R17 ;  /* 0x000000130a107223 */ /* 0x000fc80000000111 */
[----:B------:R-:W-:Y:S01]  /*1060*/  FFMA R22, R14, R16, R19 ;  /* 0x000000100e167223 */ /* 0x000fe20000000013 */
[----:B------:R-:W-:Y:S01]  /*1070*/  FMUL R19, R3, R46 ;  /* 0x0000002e03137220 */ /* 0x000fe20000400000 */
[C---:B------:R-:W-:Y:S01]  /*1080*/  FFMA R16, R10.reuse, R43, RZ ;  /* 0x0000002b0a107223 */ /* 0x040fe200000000ff */
[----:B------:R-:W-:Y:S02]  /*1090*/  FFMA R14, R10, R13, RZ ;  /* 0x0000000d0a0e7223 */ /* 0x000fe400000000ff */
[----:B------:R-:W-:Y:S01]  /*10a0*/  FFMA R19, R11, R42, -R19 ;  /* 0x0000002a0b137223 */ /* 0x000fe20000000813 */
[----:B0-----:R-:W-:Y:S05]  /*10b0*/  @!P0 BRA `(.L_x_739) ;  /* 0x0000005000008947 */ /* 0x001fea0003800000 */
[----:B------:R-:W-:Y:S02]  /*10c0*/  MOV R18, R17 ;  /* 0x0000001100127202 */ /* 0x000fe40000000f00 */
[----:B------:R-:W-:Y:S02]  /*10d0*/  MOV R23, R10 ;  /* 0x0000000a00177202 */ /* 0x000fe40000000f00 */
[----:B------:R-:W-:-:S02]  /*10e0*/  MOV R22, 0x1100 ;  /* 0x0000110000167802 */ /* 0x000fc40000000f00 */
[----:B------:R-:W-:Y:S05]  /*10f0*/  CALL.REL.NOINC `($__internal_20_$__cuda_sm3x_div_rn_noftz_f32_slowpath) ;  /* 0x00001e0000007944 */ /* 0x000fea0003c00000 */
[----:B0-----:R-:W-:Y:S02]  /*1100*/  MOV R22, R18 ;  /* 0x0000001200167202 */ /* 0x001fe40000000f00 */
.L_x_739:
[----:B------:R-:W-:Y:S05]  /*1110*/  BSYNC B6 ;  /* 0x0000000000067941 */ /* 0x000fea0003800000 */
.L_x_738:
[----:B------:R-:W0:Y:S01]  /*1120*/  MUFU.RCP R23, R10 ;  /* 0x0000000a00177308 */ /* 0x000e220000001000 */
[----:B------:R-:W-:Y:S01]  /*1130*/  FMUL R22, R22, c[0x0][0x2ec] ;  /* 0x0000bb0016167a20 */ /* 0x000fe20000400000 */
[----:B------:R-:W-:Y:S03]  /*1140*/  BSSY B6, `(.L_x_740) ;  /* 0x000000d000067945 */ /* 0x000fe60003800000 */
[----:B------:R-:W-:-:S03]  /*1150*/  FMUL R48, R22, R43 ;  /* 0x0000002b16307220 */ /* 0x000fc60000400000 */
        /* <DEDUP_REMOVED lines=10> */
[----:B------:R-:W-:Y:S05]  /*1200*/  CALL.REL.NOINC `($__internal_20_$__cuda_sm3x_div_rn_noftz_f32_slowpath) ;  /* 0x00001cf000007944 */ /* 0x000fea0003c00000 */
.L_x_741:
[----:B------:R-:W-:Y:S05]  /*1210*/  BSYNC B6 ;  /* 0x0000000000067941 */ /* 0x000fea0003800000 */
.L_x_740:
[----:B------:R-:W1:Y:S01]  /*1220*/  MUFU.RCP R23, R10 ;  /* 0x0000000a00177308 */ /* 0x000e620000001000 */
[----:B------:R-:W-:Y:S07]  /*1230*/  BSSY B6, `(.L_x_742) ;  /* 0x000000f000067945 */ /* 0x000fee0003800000 */
[----:B------:R-:W2:Y:S01]  /*1240*/  FCHK P0, R19, R10 ;  /* 0x0000000a13007302 */ /* 0x000ea20000000000 */
[----:B-1----:R-:W-:-:S04]  /*1250*/  FFMA R22, -R10, R23, 1 ;  /* 0x3f8000000a167423 */ /* 0x002fc80000000117 */
[----:B------:R-:W-:Y:S01]  /*1260*/  FFMA R45, R23, R22, R23 ;  /* 0x00000016172d7223 */ /* 0x000fe20000000017 */
[----:B0-----:R-:W-:-:S03]  /*1270*/  FMUL R23, R18, c[0x0][0x2ec] ;  /* 0x0000bb0012177a20 */ /* 0x001fc60000400000 */
[----:B------:R-:W-:Y:S01]  /*1280*/  FFMA R22, R19, R45, RZ ;  /* 0x0000002d13167223 */ /* 0x000fe200000000ff */
[----:B------:R-:W-:-:S03]  /*1290*/  FFMA R48, R23, R15, R48 ;  /* 0x0000000f17307223 */ /* 0x000fc60000000030 */
[----:B------:R-:W-:-:S04]  /*12a0*/  FFMA R43, -R10, R22, R19 ;  /* 0x000000160a2b7223 */ /* 0x000fc80000000113 */
[----:B------:R-:W-:Y:S01]  /*12b0*/  FFMA R22, R45, R43, R22 ;  /* 0x0000002b2d167223 */ /* 0x000fe20000000016 */
[----:B--2---:R-:W-:Y:S05]  /*12c0*/  @!P0 BRA `(.L_x_743) ;  /* 0x0000005000008947 */ /* 0x004fea0003800000 */
[----:B------:R-:W-:Y:S01]  /*12d0*/  MOV R18, R19 ;  /* 0x0000001300127202 */ /* 0x000fe20000000f00 */
[----:B------:R-:W-:Y:S01]  /*12e0*/  IMAD.MOV.U32 R23, RZ, RZ, R10 ;  /* 0x000000ffff177224 */ /* 0x000fe200078e000a */
[----:B------:R-:W-:Y:S02]  /*12f0*/  MOV R22, 0x1310 ;  /* 0x0000131000167802 */ /* 0x000fe40000000f00 */
[----:B------:R-:W-:Y:S05]  /*1300*/  CALL.REL.NOINC `($__internal_20_$__cuda_sm3x_div_rn_noftz_f32_slowpath) ;  /* 0x00001bf000007944 */ /* 0x000fea0003c00000 */
[----:B0-----:R-:W-:Y:S02]  /*1310*/  MOV R22, R18 ;  /* 0x0000001200167202 */ /* 0x001fe40000000f00 */
.L_x_743:
[----:B------:R-:W-:Y:S05]  /*1320*/  BSYNC B6 ;  /* 0x0000000000067941 */ /* 0x000fea0003800000 */
.L_x_742:
[----:B------:R-:W-:Y:S01]  /*1330*/  FMUL R47, R10, R10 ;  /* 0x0000000a0a2f7220 */ /* 0x000fe20000400000 */
[----:B------:R-:W-:Y:S01]  /*1340*/  FFMA R43, R16, c[0x0][0x2ec], RZ ;  /* 0x0000bb00102b7a23 */ /* 0x000fe200000000ff */
[----:B------:R-:W-:Y:S01]  /*1350*/  FFMA R45, R12, c[0x0][0x2ec], RZ ;  /* 0x0000bb000c2d7a23 */ /* 0x000fe200000000ff */
[----:B------:R-:W-:Y:S01]  /*1360*/  FFMA R15, R14, c[0x0][0x2ec], RZ ;  /* 0x0000bb000e0f7a23 */ /* 0x000fe200000000ff */
[----:B------:R-:W0:Y:S01]  /*1370*/  MUFU.RCP R23, R47 ;  /* 0x0000002f00177308 */ /* 0x000e220000001000 */
[----:B------:R-:W-:Y:S01]  /*1380*/  FMUL R12, R17, R43 ;  /* 0x0000002b110c7220 */ /* 0x000fe20000400000 */
[----:B------:R-:W-:Y:S01]  /*1390*/  FMUL R17, R22, c[0x0][0x2ec] ;  /* 0x0000bb0016117a20 */ /* 0x000fe20000400000 */
[----:B------:R-:W-:Y:S02]  /*13a0*/  BSSY B6, `(.L_x_744) ;  /* 0x0000010000067945 */ /* 0x000fe40003800000 */
[----:B------:R-:W-:-:S04]  /*13b0*/  FFMA R12, R21, R45, R12 ;  /* 0x0000002d150c7223 */ /* 0x000fc8000000000c */
[----:B------:R-:W-:-:S04]  /*13c0*/  FFMA R18, R19, R15, R12 ;  /* 0x0000000f13127223 */ /* 0x000fc8000000000c */
[----:B------:R-:W1:Y:S01]  /*13d0*/  FCHK P0, R18, R47 ;  /* 0x0000002f12007302 */ /* 0x000e620000000000 */
[----:B0-----:R-:W-:-:S04]  /*13e0*/  FFMA R14, -R47, R23, 1 ;  /* 0x3f8000002f0e7423 */ /* 0x001fc80000000117 */
[----:B------:R-:W-:Y:S01]  /*13f0*/  FFMA R23, R23, R14, R23 ;  /* 0x0000000e17177223 */ /* 0x000fe20000000017 */
[----:B------:R-:W-:-:S03]  /*1400*/  FFMA R14, R17, R13, R48 ;  /* 0x0000000d110e7223 */ /* 0x000fc60000000030 */
[----:B------:R-:W-:Y:S01]  /*1410*/  FFMA R12, R18, R23, RZ ;  /* 0x00000017120c7223 */ /* 0x000fe200000000ff */
[----:B------:R-:W-:-:S03]  /*1420*/  FADD R14, RZ, R14 ;  /* 0x0000000eff0e7221 */ /* 0x000fc60000000000 */
[----:B------:R-:W-:-:S04]  /*1430*/  FFMA R17, -R47, R12, R18 ;  /* 0x0000000c2f117223 */ /* 0x000fc80000000112 */
[----:B------:R-:W-:Y:S01]  /*1440*/  FFMA R17, R23, R17, R12 ;  /* 0x0000001117117223 */ /* 0x000fe2000000000c */
[----:B-1----:R-:W-:Y:S05]  /*1450*/  @!P0 BRA `(.L_x_745) ;  /* 0x0000004000008947 */ /* 0x002fea0003800000 */
[----:B------:R-:W-:Y:S02]  /*1460*/  MOV R23, R47 ;  /* 0x0000002f00177202 */ /* 0x000fe40000000f00 */
[----:B------:R-:W-:Y:S02]  /*1470*/  MOV R22, 0x1490 ;  /* 0x0000149000167802 */ /* 0x000fe40000000f00 */
[----:B------:R-:W-:Y:S05]  /*1480*/  CALL.REL.NOINC `($__internal_20_$__cuda_sm3x_div_rn_noftz_f32_slowpath) ;  /* 0x00001a7000007944 */ /* 0x000fea0003c00000 */
[----:B0-----:R-:W-:Y:S02]  /*1490*/  MOV R17, R18 ;  /* 0x0000001200117202 */ /* 0x001fe40000000f00 */
.L_x_745:
[----:B------:R-:W-:Y:S05]  /*14a0*/  BSYNC B6 ;  /* 0x0000000000067941 */ /* 0x000fea0003800000 */
.L_x_744:
        /* <DEDUP_REMOVED lines=13> */
[----:B0-----:R-:W-:Y:S02]  /*1580*/  MOV R12, R18 ;  /* 0x00000012000c7202 */ /* 0x001fe40000000f00 */
.L_x_747:
[----:B------:R-:W-:Y:S05]  /*1590*/  BSYNC B6 ;  /* 0x0000000000067941 */ /* 0x000fea0003800000 */
.L_x_746:
        /* <DEDUP_REMOVED lines=13> */
[----:B------:R-:W-:Y:S05]  /*1670*/  CALL.REL.NOINC `($__internal_20_$__cuda_sm3x_div_rn_noftz_f32_slowpath) ;  /* 0x0000188000007944 */ /* 0x000fea0003c00000 */
[----:B0-----:R-:W-:Y:S02]  /*1680*/  MOV R21, R18 ;  /* 0x0000001200157202 */ /* 0x001fe40000000f00 */
.L_x_749:
[----:B------:R-:W-:Y:S05]  /*1690*/  BSYNC B6 ;  /* 0x0000000000067941 */ /* 0x000fea0003800000 */
.L_x_748:
        /* <DEDUP_REMOVED lines=15> */
.L_x_751:
[----:B------:R-:W-:Y:S05]  /*1790*/  BSYNC B6 ;  /* 0x0000000000067941 */ /* 0x000fea0003800000 */
.L_x_750:
[----:B------:R-:W-:Y:S01]  /*17a0*/  FSETP.GT.AND P0, PT, R9, RZ, PT ;  /* 0x000000ff0900720b */ /* 0x000fe20003f04000 */
[----:B------:R-:W-:Y:S01]  /*17b0*/  FMUL R15, R21, R44 ;  /* 0x0000002c150f7220 */ /* 0x000fe20000400000 */
[----:B------:R-:W-:Y:S01]  /*17c0*/  FADD R10, RZ, R16 ;  /* 0x00000010ff0a7221 */ /* 0x000fe20000000000 */
[----:B------:R-:W-:Y:S01]  /*17d0*/  FADD R13, R14, -R17 ;  /* 0x800000110e0d7221 */ /* 0x000fe20000000000 */
[----:B------:R-:W-:Y:S01]  /*17e0*/  BSSY B4, `(.L_x_752) ;  /* 0x000002a000047945 */ /* 0x000fe20003800000 */
[----:B------:R-:W-:Y:S01]  /*17f0*/  FFMA R23, R12, R41, R15 ;  /* 0x000000290c177223 */ /* 0x000fe2000000000f */
[----:B------:R-:W-:Y:S01]  /*1800*/  FADD R14, RZ, -R21 ;  /* 0x80000015ff0e7221 */ /* 0x000fe20000000000 */
[C---:B------:R-:W-:Y:S01]  /*1810*/  FFMA R21, R11.reuse, R21, RZ ;  /* 0x000000150b157223 */ /* 0x040fe200000000ff */
[----:B------:R-:W-:Y:S01]  /*1820*/  FADD R16, RZ, -R12 ;  /* 0x8000000cff107221 */ /* 0x000fe20000000000 */
[C---:B------:R-:W-:Y:S01]  /*1830*/  FFMA R22, R11.reuse, R12, RZ ;  /* 0x0000000c0b167223 */ /* 0x040fe200000000ff */
[----:B------:R-:W-:Y:S01]  /*1840*/  MOV R19, RZ ;  /* 0x000000ff00137202 */ /* 0x000fe20000000f00 */
[----:B------:R-:W-:Y:S01]  /*1850*/  IMAD.MOV.U32 R17, RZ, RZ, RZ ;  /* 0x000000ffff117224 */ /* 0x000fe200078e00ff */
[----:B------:R-:W-:Y:S01]  /*1860*/  MOV R15, RZ ;  /* 0x000000ff000f7202 */ /* 0x000fe20000000f00 */
[----:B------:R-:W-:Y:S01]  /*1870*/  FFMA R11, R11, R10, RZ ;  /* 0x0000000a0b0b7223 */ /* 0x000fe200000000ff */
[----:B------:R-:W-:Y:S01]  /*1880*/  FFMA R18, R10, R42, R23 ;  /* 0x0000002a0a127223 */ /* 0x000fe20000000017 */
[----:B------:R-:W-:Y:S01]  /*1890*/  FADD R12, RZ, -R10 ;  /* 0x8000000aff0c7221 */ /* 0x000fe20000000000 */
[----:B------:R-:W-:Y:S05]  /*18a0*/  @!P0 BRA `(.L_x_753) ;  /* 0x000001d000008947 */ /* 0x000fea0003800000 */
[----:B------:R-:W-:Y:S01]  /*18b0*/  IADD3 R10, R9, 0x1800000, RZ ;  /* 0x01800000090a7810 */ /* 0x000fe20007ffe0ff */
[----:B------:R-:W-:Y:S03]  /*18c0*/  BSSY B5, `(.L_x_754) ;  /* 0x000000c000057945 */ /* 0x000fe60003800000 */
[----:B------:R-:W-:-:S04]  /*18d0*/  LOP3.LUT R10, R10, 0x7f800000, RZ, 0xc0, !PT ;  /* 0x7f8000000a0a7812 */ /* 0x000fc800078ec0ff */
[----:B------:R-:W-:-:S13]  /*18e0*/  ISETP.GT.U32.AND P0, PT, R10, 0x1ffffff, PT ;  /* 0x01ffffff0a00780c */ /* 0x000fda0003f04070 */
[----:B------:R-:W-:Y:S05]  /*18f0*/  @P0 BRA `(.L_x_755) ;  /* 0x0000004000000947 */ /* 0x000fea0003800000 */
[----:B------:R-:W-:Y:S02]  /*1900*/  MOV R23, 0x1920 ;  /* 0x0000192000177802 */ /* 0x000fe40000000f00 */
[----:B------:R-:W-:Y:S05]  /*1910*/  CALL.REL.NOINC `($__internal_18_$__cuda_sm20_rcp_rn_f32_slowpath) ;  /* 0x0000112000007944 */ /* 0x000fea0003c00000 */
[----:B-1----:R-:W-:Y:S01]  /*1920*/  MOV R10, R15 ;  /* 0x0000000f000a7202 */ /* 0x002fe20000000f00 */
[----:B------:R-:W-:Y:S05]  /*1930*/  BRA `(.L_x_756) ;  /* 0x0000004000007947 */ /* 0x000fea0003800000 */
.L_x_755:
[----:B------:R-:W0:Y:S02]  /*1940*/  MUFU.RCP R15, R9 ;  /* 0x00000009000f7308 */ /* 0x000e240000001000 */
[----:B0-----:R-:W-:-:S04]  /*1950*/  FFMA R10, R15, R9, -1 ;  /* 0xbf8000000f0a7423 */ /* 0x001fc80000000009 */
[----:B------:R-:W-:-:S04]  /*1960*/  FADD.FTZ R10, -R10, -RZ ;  /* 0x800000ff0a0a7221 */ /* 0x000fc80000010100 */
[----:B------:R-:W-:Y:S02]  /*1970*/  FFMA R10, R15, R10, R15 ;  /* 0x0000000a0f0a7223 */ /* 0x000fe4000000000f */
.L_x_756:
[----:B------:R-:W-:Y:S05]  /*1980*/  BSYNC B5 ;  /* 0x0000000000057941 */ /* 0x000fea0003800000 */
.L_x_754:
        /* <DEDUP_REMOVED lines=15> */
.L_x_753:
[----:B------:R-:W-:Y:S05]  /*1a80*/  BSYNC B4 ;  /* 0x0000000000047941 */ /* 0x000fea0003800000 */
.L_x_752:
[----:B------:R-:W-:Y:S01]  /*1a90*/  FSETP.GT.AND P0, PT, R9, RZ, PT ;  /* 0x000000ff0900720b */ /* 0x000fe20003f04000 */
[----:B------:R-:W-:Y:S01]  /*1aa0*/  FADD R18, RZ, R18 ;  /* 0x00000012ff127221 */ /* 0x000fe20000000000 */
[----:B------:R-:W-:Y:S03]  /*1ab0*/  BSSY B6, `(.L_x_757) ;  /* 0x0000036000067945 */ /* 0x000fe60003800000 */
[----:B------:R-:W-:Y:S01]  /*1ac0*/  FADD R10, RZ, -R18 ;  /* 0x80000012ff0a7221 */ /* 0x000fe20000000000 */
[----:B------:R-:W-:-:S04]  /*1ad0*/  FSEL R11, R18, RZ, P2 ;  /* 0x000000ff120b7208 */ /* 0x000fc80001000000 */
[----:B------:R-:W-:-:S05]  /*1ae0*/  FSEL R10, R10, RZ, !P2 ;  /* 0x000000ff0a0a7208 */ /* 0x000fca0005000000 */
[----:B------:R-:W-:Y:S01]  /*1af0*/  FFMA R10, R10, c[0x0][0x2e8], RZ ;  /* 0x0000ba000a0a7a23 */ /* 0x000fe200000000ff */
        /* <DEDUP_REMOVED lines=13> */
[----:B0-----:R-:W-:Y:S05]  /*1bd0*/  CALL.REL.NOINC `($__internal_20_$__cuda_sm3x_div_rn_noftz_f32_slowpath) ;  /* 0x0000132000007944 */ /* 0x001fea0003c00000 */
[----:B0-----:R-:W-:Y:S02]  /*1be0*/  MOV R21, R18 ;  /* 0x0000001200157202 */ /* 0x001fe40000000f00 */
.L_x_760:
[----:B------:R-:W-:Y:S05]  /*1bf0*/  BSYNC B7 ;  /* 0x0000000000077941 */ /* 0x000fea0003800000 */
.L_x_759:
        /* <DEDUP_REMOVED lines=9> */
[----:B------:R-:W-:Y:S01]  /*1c90*/  MOV R18, R8 ;  /* 0x0000000800127202 */ /* 0x000fe20000000f00 */
[----:B------:R-:W-:Y:S01]  /*1ca0*/  IMAD.MOV.U32 R23, RZ, RZ, R9 ;  /* 0x000000ffff177224 */ /* 0x000fe200078e0009 */
[----:B------:R-:W-:Y:S02]  /*1cb0*/  MOV R22, 0x1cd0 ;  /* 0x00001cd000167802 */ /* 0x000fe40000000f00 */
[----:B0-----:R-:W-:Y:S05]  /*1cc0*/  CALL.REL.NOINC `($__internal_20_$__cuda_sm3x_div_rn_noftz_f32_slowpath) ;  /* 0x0000123000007944 */ /* 0x001fea0003c00000 */
[----:B0-----:R-:W-:Y:S02]  /*1cd0*/  MOV R6, R18 ;  /* 0x0000001200067202 */ /* 0x001fe40000000f00 */
.L_x_762:
[----:B------:R-:W-:Y:S05]  /*1ce0*/  BSYNC B7 ;  /* 0x0000000000077941 */ /* 0x000fea0003800000 */
.L_x_761:
        /* <DEDUP_REMOVED lines=14> */
.L_x_764:
[----:B------:R-:W-:Y:S05]  /*1dd0*/  BSYNC B7 ;  /* 0x0000000000077941 */ /* 0x000fea0003800000 */
.L_x_763:
[C---:B------:R-:W-:Y:S01]  /*1de0*/  FFMA R15, R10.reuse, R21, R15 ;  /* 0x000000150a0f7223 */ /* 0x040fe2000000000f */
[C---:B------:R-:W-:Y:S01]  /*1df0*/  FFMA R17, R10.reuse, R6, R17 ;  /* 0x000000060a117223 */ /* 0x040fe20000000011 */
[----:B------:R-:W-:Y:S02]  /*1e00*/  FFMA R19, R10, R8, R19 ;  /* 0x000000080a137223 */ /* 0x000fe40000000013 */
.L_x_758:
[----:B------:R-:W-:Y:S05]  /*1e10*/  BSYNC B6 ;  /* 0x0000000000067941 */ /* 0x000fea0003800000 */
.L_x_757:
[----:B------:R-:W-:Y:S01]  /*1e20*/  FADD R4, RZ, -R17 ;  /* 0x80000011ff047221 */ /* 0x000fe20000000000 */
[----:B------:R-:W-:Y:S01]  /*1e30*/  FADD R8, RZ, -R15 ;  /* 0x8000000fff087221 */ /* 0x000fe20000000000 */
[C---:B0-----:R-:W-:Y:S01]  /*1e40*/  FMUL R9, R5.reuse, R14 ;  /* 0x0000000e05097220 */ /* 0x041fe20000400000 */
[----:B------:R-:W-:Y:S01]  /*1e50*/  FADD R6, RZ, -R19 ;  /* 0x80000013ff067221 */ /* 0x000fe20000000000 */
[----:B------:R-:W-:Y:S01]  /*1e60*/  FMUL R10, R5, R4 ;  /* 0x00000004050a7220 */ /* 0x000fe20000400000 */
[----:B------:R-:W-:Y:S01]  /*1e70*/  FFMA R11, R0, R11, RZ ;  /* 0x0000000b000b7223 */ /* 0x000fe200000000ff */
[C---:B------:R-:W-:Y:S01]  /*1e80*/  FFMA R21, R7.reuse, R16, R9 ;  /* 0x0000001007157223 */ /* 0x040fe20000000009 */
[CC--:B------:R-:W-:Y:S01]  /*1e90*/  FFMA R9, R2.reuse, R8.reuse, RZ ;  /* 0x0000000802097223 */ /* 0x0c0fe200000000ff */
[----:B------:R-:W-:Y:S01]  /*1ea0*/  FFMA R10, R7, R8, R10 ;  /* 0x00000008070a7223 */ /* 0x000fe2000000000a */
[C---:B------:R-:W-:Y:S01]  /*1eb0*/  FFMA R23, R2.reuse, R6, RZ ;  /* 0x0000000602177223 */ /* 0x040fe200000000ff */
[C---:B------:R-:W-:Y:S01]  /*1ec0*/  FFMA R0, R3.reuse, R12, R21 ;  /* 0x0000000c03007223 */ /* 0x040fe20000000015 */
[----:B------:R-:W-:Y:S01]  /*1ed0*/  FFMA R21, R2, R4, RZ ;  /* 0x0000000402157223 */ /* 0x000fe200000000ff */
[----:B------:R-:W-:Y:S01]  /*1ee0*/  FFMA R10, R3, R6, R10 ;  /* 0x00000006030a7223 */ /* 0x000fe2000000000a */
[----:B------:R-:W-:Y:S01]  /*1ef0*/  FMNMX R6, RZ, R29, PT ;  /* 0x0000001dff067209 */ /* 0x000fe20003800000 */
[----:B------:R-:W-:Y:S01]  /*1f00*/  FADD R11, R11, R0 ;  /* 0x000000000b0b7221 */ /* 0x000fe20000000000 */
[----:B------:R-:W-:Y:S01]  /*1f10*/  FADD R0, RZ, R15 ;  /* 0x0000000fff007221 */ /* 0x000fe20000000000 */
[----:B------:R-:W-:Y:S01]  /*1f20*/  FADD R10, RZ, R10 ;  /* 0x0000000aff0a7221 */ /* 0x000fe20000000000 */
[----:B------:R-:W-:Y:S01]  /*1f30*/  FADD R2, RZ, R17 ;  /* 0x00000011ff027221 */ /* 0x000fe20000000000 */
[----:B------:R-:W-:-:S02]  /*1f40*/  FADD R4, RZ, R19 ;  /* 0x00000013ff047221 */ /* 0x000fc40000000000 */
[-C--:B------:R-:W-:Y:S01]  /*1f50*/  FFMA R9, R26, R10.reuse, R9 ;  /* 0x0000000a1a097223 */ /* 0x080fe20000000009 */
[-C--:B------:R-:W-:Y:S01]  /*1f60*/  FFMA R21, R28, R10.reuse, R21 ;  /* 0x0000000a1c157223 */ /* 0x080fe20000000015 */
[-C--:B------:R-:W-:Y:S01]  /*1f70*/  FFMA R23, R20, R10.reuse, R23 ;  /* 0x0000000a14177223 */ /* 0x080fe20000000017 */
[----:B------:R-:W-:Y:S01]  /*1f80*/  FFMA R0, R7, R10, R0 ;  /* 0x0000000a07007223 */ /* 0x000fe20000000000 */
[C---:B------:R-:W-:Y:S01]  /*1f90*/  FFMA R17, R6.reuse, R16, R9 ;  /* 0x0000001006117223 */ /* 0x040fe20000000009 */
[C---:B------:R-:W-:Y:S01]  /*1fa0*/  FFMA R21, R6.reuse, R14, R21 ;  /* 0x0000000e06157223 */ /* 0x040fe20000000015 */
[----:B------:R-:W-:Y:S01]  /*1fb0*/  FFMA R19, R6, R12, R23 ;  /* 0x0000000c06137223 */ /* 0x000fe20000000017 */
[-C--:B------:R-:W-:Y:S01]  /*1fc0*/  FFMA R2, R5, R10.reuse, R2 ;  /* 0x0000000a05027223 */ /* 0x080fe20000000002 */
[----:B------:R-:W-:Y:S01]  /*1fd0*/  FFMA R4, R3, R10, R4 ;  /* 0x0000000a03047223 */ /* 0x000fe20000000004 */
[----:B------:R-:W-:Y:S02]  /*1fe0*/  FADD R6, RZ, R11 ;  /* 0x0000000bff067221 */ /* 0x000fe40000000000 */
.L_x_725:
[----:B------:R-:W-:Y:S05]  /*1ff0*/  BSYNC B0 ;  /* 0x0000000000007941 */ /* 0x000fea0003800000 */
.L_x_724:
[----:B------:R-:W-:Y:S01]  /*2000*/  ISETP.NE.U32.AND P0, PT, RZ, c[0x0][0x3d0], PT ;  /* 0x0000f400ff007a0c */ /* 0x000fe20003f05070 */
[----:B------:R-:W-:Y:S01]  /*2010*/  FADD R6, RZ, R6 ;  /* 0x00000006ff067221 */ /* 0x000fe20000000000 */
[----:B------:R-:W-:-:S02]  /*2020*/  FSETP.GEU.AND P1, PT, R30, R31, PT ;  /* 0x0000001f1e00720b */ /* 0x000fc40003f2e000 */
[----:B------:R-:W-:Y:S02]  /*2030*/  ISETP.NE.AND.EX P0, PT, RZ, c[0x0][0x3d4], PT, P0 ;  /* 0x0000f500ff007a0c */ /* 0x000fe40003f05300 */
[----:B------:R-:W-:-:S05]  /*2040*/  FSEL R6, R6, RZ, !P1 ;  /* 0x000000ff06067208 */ /* 0x000fca0004800000 */
[--C-:B------:R-:W-:Y:S01]  /*2050*/  FADD R10, RZ, R6.reuse ;  /* 0x00000006ff0a7221 */ /* 0x100fe20000000000 */
[----:B------:R-:W-:-:S05]  /*2060*/  FADD R15, RZ, -R6 ;  /* 0x80000006ff0f7221 */ /* 0x000fca0000000000 */
[----:B------:R-:W-:Y:S05]  /*2070*/  @!P0 BRA `(.L_x_765) ;  /* 0x0000008000008947 */ /* 0x000fea0003800000 */
[----:B------:R-:W-:Y:S02]  /*2080*/  SHF.R.S32.HI R11, RZ, 0x1f, R40 ;  /* 0x0000001fff0b7819 */ /* 0x000fe40000011428 */
[----:B------:R-:W-:-:S03]  /*2090*/  MOV R9, c[0x0][0x3f0] ;  /* 0x0000fc0000097a02 */ /* 0x000fc60000000f00 */
[----:B------:R-:W-:Y:S02]  /*20a0*/  IMAD R11, R11, c[0x0][0x3f0], RZ ;  /* 0x0000fc000b0b7a24 */ /* 0x000fe400078e02ff */
[----:B------:R-:W-:-:S04]  /*20b0*/  IMAD.WIDE.U32 R8, R40, R9, c[0x0][0x3d0] ;  /* 0x0000f40028087625 */ /* 0x000fc800078e0009 */
[----:B------:R-:W-:-:S05]  /*20c0*/  IMAD R11, R40, UR17, R11 ;  /* 0x00000011280b7c24 */ /* 0x000fca000f8e020b */
[----:B------:R-:W-:-:S05]  /*20d0*/  IADD3 R9, R9, R11, RZ ;  /* 0x0000000b09097210 */ /* 0x000fca0007ffe0ff */
[----:B------:R0:W-:Y:S01]  /*20e0*/  RED.E.ADD.F32.FTZ.RN.STRONG.GPU [R8.64], R15 ;  /* 0x0000000f0800798e */ /* 0x0001e2000c10e7a0 */
[----:B------:R-:W-:Y:S05]  /*20f0*/  BRA `(.L_x_766) ;  /* 0x0000006000007947 */ /* 0x000fea0003800000 */
.L_x_765:
[----:B------:R-:W-:-:S04]  /*2100*/  ISETP.NE.U32.AND P1, PT, RZ, c[0x0][0x230], PT ;  /* 0x00008c00ff007a0c */ /* 0x000fc80003f25070 */
[----:B------:R-:W-:-:S13]  /*2110*/  ISETP.NE.AND.EX P1, PT, RZ, c[0x0][0x234], PT, P1 ;  /* 0x00008d00ff007a0c */ /* 0x000fda0003f25310 */
[----:B------:R-:W-:Y:S05]  /*2120*/  @!P1 BRA `(.L_x_766) ;  /* 0x0000003000009947 */ /* 0x000fea0003800000 */
[----:B------:R-:W-:-:S04]  /*2130*/  IADD3 R8, P1, R24, c[0x0][0x230], RZ ;  /* 0x00008c0018087a10 */ /* 0x000fc80007f3e0ff */
[----:B------:R-:W-:-:S05]  /*2140*/  IADD3.X R9, R33, c[0x0][0x234], RZ, P1, !PT ;  /* 0x00008d0021097a10 */ /* 0x000fca0000ffe4ff */
[----:B------:R0:W-:Y:S04]  /*2150*/  RED.E.ADD.F32.FTZ.RN.STRONG.GPU [R8.64], R15 ;  /* 0x0000000f0800798e */ /* 0x0001e8000c10e7a0 */
.L_x_766:
[----:B------:R-:W-:-:S04]  /*2160*/  ISETP.NE.U32.AND P2, PT, RZ, c[0x0][0x458], PT ;  /* 0x00011600ff007a0c */ /* 0x000fc80003f45070 */
[----:B------:R-:W-:-:S13]  /*2170*/  ISETP.NE.AND.EX P2, PT, RZ, c[0x0][0x45c], PT, P2 ;  /* 0x00011700ff007a0c */ /* 0x000fda0003f45320 */
[----:B------:R-:W-:Y:S05]  /*2180*/  @!P2 BRA `(.L_x_767) ;  /* 0x000000400000a947 */ /* 0x000fea0003800000 */
[----:B0-----:R-:W-:Y:S01]  /*2190*/  IMAD.U32 R8, RZ, RZ, UR30 ;  /* 0x0000001eff087e24 */ /* 0x001fe2000f8e00ff */
[----:B------:R-:W-:-:S05]  /*21a0*/  MOV R9, UR31 ;  /* 0x0000001f00097c02 */ /* 0x000fca0008000f00 */
[----:B------:R0:W-:Y:S01]  /*21b0*/  RED.E.ADD.F32.FTZ.RN.STRONG.GPU [R8.64], R10 ;  /* 0x0000000a0800798e */ /* 0x0001e2000c10e7a0 */
[----:B------:R-:W-:Y:S05]  /*21c0*/  BRA `(.L_x_768) ;  /* 0x0000006000007947 */ /* 0x000fea0003800000 */
.L_x_767:
[----:B------:R-:W-:-:S04]  /*21d0*/  ISETP.NE.U32.AND P1, PT, RZ, c[0x0][0x2b8], PT ;  /* 0x0000ae00ff007a0c */ /* 0x000fc80003f25070 */
[----:B------:R-:W-:-:S13]  /*21e0*/  ISETP.NE.AND.EX P1, PT, RZ, c[0x0][0x2bc], PT, P1 ;  /* 0x0000af00ff007a0c */ /* 0x000fda0003f25310 */
[----:B------:R-:W-:Y:S05]  /*21f0*/  @!P1 BRA `(.L_x_768) ;  /* 0x0000003000009947 */ /* 0x000fea0003800000 */
[----:B0-----:R-:W-:Y:S02]  /*2200*/  MOV R8, UR10 ;  /* 0x0000000a00087c02 */ /* 0x001fe40008000f00 */
[----:B------:R-:W-:-:S05]  /*2210*/  MOV R9, UR11 ;  /* 0x0000000b00097c02 */ /* 0x000fca0008000f00 */
[----:B------:R0:W-:Y:S02]  /*2220*/  RED.E.ADD.F32.FTZ.RN.STRONG.GPU [R8.64], R10 ;  /* 0x0000000a0800798e */ /* 0x0001e4000c10e7a0 */
.L_x_768:
[-C--:B------:R-:W-:Y:S01]  /*2230*/  FFMA R17, R34, R10.reuse, R17 ;  /* 0x0000000a22117223 */ /* 0x080fe20000000011 */
[-C--:B------:R-:W-:Y:S01]  /*2240*/  FFMA R21, R36, R10.reuse, R21 ;  /* 0x0000000a24157223 */ /* 0x080fe20000000015 */
[-C--:B------:R-:W-:Y:S01]  /*2250*/  FFMA R19, R32, R10.reuse, R19 ;  /* 0x0000000a20137223 */ /* 0x080fe20000000013 */
[-C--:B0-----:R-:W-:Y:S01]  /*2260*/  FFMA R15, R7, R10.reuse, RZ ;  /* 0x0000000a070f7223 */ /* 0x081fe200000000ff */
[-C--:B------:R-:W-:Y:S01]  /*2270*/  FFMA R23, R5, R10.reuse, RZ ;  /* 0x0000000a05177223 */ /* 0x080fe200000000ff */
[----:B------:R-:W-:Y:S01]  /*2280*/  FFMA R29, R3, R10, RZ ;  /* 0x0000000a031d7223 */ /* 0x000fe200000000ff */
[----:B------:R-:W-:Y:S01]  /*2290*/  FADD R17, RZ, R17 ;  /* 0x00000011ff117221 */ /* 0x000fe20000000000 */
[----:B------:R-:W-:Y:S01]  /*22a0*/  FADD R21, RZ, R21 ;  /* 0x00000015ff157221 */ /* 0x000fe20000000000 */
[----:B------:R-:W-:Y:S01]  /*22b0*/  FADD R19, RZ, R19 ;  /* 0x00000013ff137221 */ /* 0x000fe20000000000 */
[----:B------:R-:W-:Y:S05]  /*22c0*/  @!P2 BRA `(.L_x_769) ;  /* 0x000000a00000a947 */ /* 0x000fea0003800000 */
[----:B------:R-:W-:Y:S01]  /*22d0*/  MOV R10, UR12 ;  /* 0x0000000c000a7c02 */ /* 0x000fe20008000f00 */
[----:B------:R-:W-:Y:S01]  /*22e0*/  IMAD.U32 R9, RZ, RZ, UR26 ;  /* 0x0000001aff097e24 */ /* 0x000fe2000f8e00ff */
[----:B------:R-:W-:-:S02]  /*22f0*/  MOV R11, UR13 ;  /* 0x0000000d000b7c02 */ /* 0x000fc40008000f00 */
[----:B------:R-:W-:Y:S02]  /*2300*/  MOV R8, UR25 ;  /* 0x0000001900087c02 */ /* 0x000fe40008000f00 */
[----:B------:R-:W-:Y:S01]  /*2310*/  MOV R6, c[0x0][0x458] ;  /* 0x0001160000067a02 */ /* 0x000fe20000000f00 */
[----:B------:R0:W-:Y:S01]  /*2320*/  RED.E.ADD.F32.FTZ.RN.STRONG.GPU [R10.64], R19 ;  /* 0x000000130a00798e */ /* 0x0001e2000c10e7a0 */
[----:B------:R-:W-:-:S03]  /*2330*/  MOV R7, c[0x0][0x45c] ;  /* 0x0001170000077a02 */ /* 0x000fc60000000f00 */
[----:B------:R0:W-:Y:S04]  /*2340*/  RED.E.ADD.F32.FTZ.RN.STRONG.GPU [R8.64], R21 ;  /* 0x000000150800798e */ /* 0x0001e8000c10e7a0 */
[----:B------:R0:W-:Y:S01]  /*2350*/  RED.E.ADD.F32.FTZ.RN.STRONG.GPU [R6.64], R17 ;  /* 0x000000110600798e */ /* 0x0001e2000c10e7a0 */
[----:B------:R-:W-:Y:S05]  /*2360*/  BRA `(.L_x_770) ;  /* 0x000000c000007947 */ /* 0x000fea0003800000 */
.L_x_769:
[----:B------:R-:W-:-:S04]  /*2370*/  ISETP.NE.U32.AND P1, PT, RZ, c[0x0][0x2b8], PT ;  /* 0x0000ae00ff007a0c */ /* 0x000fc80003f25070 */
[----:B------:R-:W-:-:S13]  /*2380*/  ISETP.NE.AND.EX P1, PT, RZ, c[0x0][0x2bc], PT, P1 ;  /* 0x0000af00ff007a0c */ /* 0x000fda0003f25310 */
[----:B------:R-:W-:Y:S05]  /*2390*/  @!P1 BRA `(.L_x_770) ;  /* 0x0000009000009947 */ /* 0x000fea0003800000 */
[----:B------:R-:W-:Y:S01]  /*23a0*/  MOV R10, UR8 ;  /* 0x00000008000a7c02 */ /* 0x000fe20008000f00 */
[----:B------:R-:W-:Y:S01]  /*23b0*/  IMAD.MOV.U32 R6, RZ, RZ, c[0x0][0x2b8] ;  /* 0x0000ae00ff067624 */ /* 0x000fe200078e00ff */
[----:B------:R-:W-:Y:S02]  /*23c0*/  MOV R11, UR9 ;  /* 0x00000009000b7c02 */ /* 0x000fe40008000f00 */
[----:B------:R-:W-:Y:S02]  /*23d0*/  MOV R8, UR23 ;  /* 0x0000001700087c02 */ /* 0x000fe40008000f00 */
[----:B------:R-:W-:Y:S01]  /*23e0*/  MOV R9, UR24 ;  /* 0x0000001800097c02 */ /* 0x000fe20008000f00 */
[----:B------:R0:W-:Y:S01]  /*23f0*/  RED.E.ADD.F32.FTZ.RN.STRONG.GPU [R10.64], R19 ;  /* 0x000000130a00798e */ /* 0x0001e2000c10e7a0 */
[----:B------:R-:W-:-:S03]  /*2400*/  MOV R7, c[0x0][0x2bc] ;  /* 0x0000af0000077a02 */ /* 0x000fc60000000f00 */
[----:B------:R0:W-:Y:S04]  /*2410*/  RED.E.ADD.F32.FTZ.RN.STRONG.GPU [R8.64], R21 ;  /* 0x000000150800798e */ /* 0x0001e8000c10e7a0 */
[----:B------:R0:W-:Y:S02]  /*2420*/  RED.E.ADD.F32.FTZ.RN.STRONG.GPU [R6.64], R17 ;  /* 0x000000110600798e */ /* 0x0001e4000c10e7a0 */
.L_x_770:
[----:B------:R-:W-:Y:S01]  /*2430*/  ISETP.NE.U32.AND P1, PT, RZ, c[0x0][0x360], PT ;  /* 0x0000d800ff007a0c */ /* 0x000fe20003f25070 */
[----:B0-----:R-:W-:Y:S01]  /*2440*/  FADD R7, RZ, R0 ;  /* 0x00000000ff077221 */ /* 0x001fe20000000000 */
[----:B------:R-:W-:Y:S01]  /*2450*/  FADD R9, RZ, R2 ;  /* 0x00000002ff097221 */ /* 0x000fe20000000000 */
[----:B------:R-:W-:Y:S01]  /*2460*/  FADD R11, RZ, R4 ;  /* 0x00000004ff0b7221 */ /* 0x000fe20000000000 */
        /* <DEDUP_REMOVED lines=12> */
.L_x_771:
[----:B------:R-:W-:-:S04]  /*2530*/  ISETP.NE.U32.AND P1, PT, RZ, c[0x0][0x1c0], PT ;  /* 0x00007000ff007a0c */ /* 0x000fc80003f25070 */
[----:B------:R-:W-:-:S13]  /*2540*/  ISETP.NE.AND.EX P1, PT, RZ, c[0x0][0x1c4], PT, P1 ;  /* 0x00007100ff007a0c */ /* 0x000fda0003f25310 */
[----:B------:R-:W-:Y:S05]  /*2550*/  @!P1 BRA `(.L_x_772) ;  /* 0x0000008000009947 */ /* 0x000fea0003800000 */
[----:B------:R-:W-:Y:S01]  /*2560*/  MOV R3, c[0x0][0x1d8] ;  /* 0x0000760000037a02 */ /* 0x000fe20000000f00 */
[----:B------:R-:W-:-:S04]  /*2570*/  IMAD R0, R38, c[0x0][0x1d8], RZ ;  /* 0x0000760026007a24 */ /* 0x000fc800078e02ff */
[----:B------:R-:W-:Y:S02]  /*2580*/  IMAD R27, R27, R40, R0 ;  /* 0x000000281b1b7224 */ /* 0x000fe400078e0200 */
[----:B------:R-:W-:-:S05]  /*2590*/  IMAD.WIDE.U32 R2, R40, R3, c[0x0][0x1c0] ;  /* 0x0000700028027625 */ /* 0x000fca00078e0003 */
[----:B------:R-:W-:-:S05]  /*25a0*/  IADD3 R3, R27, R3, RZ ;  /* 0x000000031b037210 */ /* 0x000fca0007ffe0ff */
[----:B------:R0:W-:Y:S04]  /*25b0*/  RED.E.ADD.F32.FTZ.RN.STRONG.GPU [R2.64], R7 ;  /* 0x000000070200798e */ /* 0x0001e8000c10e7a0 */
[----:B------:R0:W-:Y:S04]  /*25c0*/  RED.E.ADD.F32.FTZ.RN.STRONG.GPU [R2.64+0x4], R9 ;  /* 0x000004090200798e */ /* 0x0001e8000c10e7a0 */
[----:B------:R0:W-:Y:S02]  /*25d0*/  RED.E.ADD.F32.FTZ.RN.STRONG.GPU [R2.64+0x8], R11 ;  /* 0x0000080b0200798e */ /* 0x0001e4000c10e7a0 */
.L_x_772:
[----:B------:R-:W-:-:S04]  /*25e0*/  ISETP.NE.U32.AND P1, PT, RZ, c[0x0][0x328], PT ;  /* 0x0000ca00ff007a0c */ /* 0x000fc80003f25070 */
[----:B------:R-:W-:-:S13]  /*25f0*/  ISETP.NE.AND.EX P1, PT, RZ, c[0x0][0x32c], PT, P1 ;  /* 0x0000cb00ff007a0c */ /* 0x000fda0003f25310 */
[----:B------:R-:W-:Y:S05]  /*2600*/  @!P1 BRA `(.L_x_773) ;  /* 0x000000a000009947 */ /* 0x000fea0003800000 */
[----:B------:R-:W-:Y:S02]  /*2610*/  SHF.R.S32.HI R5, RZ, 0x1f, R40 ;  /* 0x0000001fff057819 */ /* 0x000fe40000011428 */
[----:B0-----:R-:W-:-:S03]  /*2620*/  MOV R3, c[0x0][0x348] ;  /* 0x0000d20000037a02 */ /* 0x001fc60000000f00 */
        /* <DEDUP_REMOVED lines=8> */
.L_x_773:
[----:B------:R-:W-:-:S04]  /*26b0*/  ISETP.NE.U32.AND P1, PT, RZ, c[0x0][0x188], PT ;  /* 0x00006200ff007a0c */ /* 0x000fc80003f25070 */
[----:B------:R-:W-:-:S13]  /*26c0*/  ISETP.NE.AND.EX P1, PT, RZ, c[0x0][0x18c], PT, P1 ;  /* 0x00006300ff007a0c */ /* 0x000fda0003f25310 */
[----:B------:R-:W-:Y:S05]  /*26d0*/  @!P1 BRA `(.L_x_774) ;  /* 0x0000008000009947 */ /* 0x000fea0003800000 */
[----:B------:R-:W-:Y:S02]  /*26e0*/  IMAD R0, R38, c[0x0][0x1a0], RZ ;  /* 0x0000680026007a24 */ /* 0x000fe400078e02ff */
[----:B0-----:R-:W-:Y:S02]  /*26f0*/  IMAD.MOV.U32 R3, RZ, RZ, c[0x0][0x1a0] ;  /* 0x00006800ff037624 */ /* 0x001fe400078e00ff */
[----:B------:R-:W-:Y:S02]  /*2700*/  IMAD R35, R35, R40, R0 ;  /* 0x0000002823237224 */ /* 0x000fe400078e0200 */
[----:B------:R-:W-:-:S05]  /*2710*/  IMAD.WIDE.U32 R2, R40, R3, c[0x0][0x188] ;  /* 0x0000620028027625 */ /* 0x000fca00078e0003 */
[----:B------:R-:W-:-:S05]  /*2720*/  IADD3 R3, R35, R3, RZ ;  /* 0x0000000323037210 */ /* 0x000fca0007ffe0ff */
[----:B------:R0:W-:Y:S04]  /*2730*/  RED.E.ADD.F32.FTZ.RN.STRONG.GPU [R2.64], R15 ;  /* 0x0000000f0200798e */ /* 0x0001e8000c10e7a0 */
[----:B------:R0:W-:Y:S04]  /*2740*/  RED.E.ADD.F32.FTZ.RN.STRONG.GPU [R2.64+0x4], R23 ;  /* 0x000004170200798e */ /* 0x0001e8000c10e7a0 */
[----:B------:R0:W-:Y:S02]  /*2750*/  RED.E.ADD.F32.FTZ.RN.STRONG.GPU [R2.64+0x8], R29 ;  /* 0x0000081d0200798e */ /* 0x0001e4000c10e7a0 */
.L_x_774:
[----:B------:R-:W-:Y:S05]  /*2760*/  @!P0 BRA `(.L_x_775) ;  /* 0x0000008000008947 */ /* 0x000fea0003800000 */
[----:B------:R-:W-:Y:S02]  /*2770*/  SHF.R.S32.HI R0, RZ, 0x1f, R40 ;  /* 0x0000001fff007819 */ /* 0x000fe40000011428 */
[----:B0-----:R-:W-:-:S03]  /*2780*/  MOV R3, c[0x0][0x3f0] ;  /* 0x0000fc0000037a02 */ /* 0x001fc60000000f00 */
[----:B------:R-:W-:Y:S02]  /*2790*/  IMAD R5, R0, c[0x0][0x3f0], RZ ;  /* 0x0000fc0000057a24 */ /* 0x000fe400078e02ff */
[----:B------:R-:W-:-:S04]  /*27a0*/  IMAD.WIDE.U32 R2, R40, R3, c[0x0][0x3d0] ;  /* 0x0000f40028027625 */ /* 0x000fc800078e0003 */
[----:B------:R-:W-:-:S05]  /*27b0*/  IMAD R5, R40, UR17, R5 ;  /* 0x0000001128057c24 */ /* 0x000fca000f8e0205 */
[----:B------:R-:W-:-:S05]  /*27c0*/  IADD3 R3, R3, R5, RZ ;  /* 0x0000000503037210 */ /* 0x000fca0007ffe0ff */
[----:B------:R0:W-:Y:S01]  /*27d0*/  RED.E.ADD.F32.FTZ.RN.STRONG.GPU [R2.64], RZ ;  /* 0x000000ff0200798e */ /* 0x0001e2000c10e7a0 */
[----:B------:R-:W-:Y:S05]  /*27e0*/  BRA `(.L_x_723) ;  /* 0x0000006000007947 */ /* 0x000fea0003800000 */
.L_x_775:
[----:B------:R-:W-:-:S04]  /*27f0*/  ISETP.NE.U32.AND P0, PT, RZ, c[0x0][0x230], PT ;  /* 0x00008c00ff007a0c */ /* 0x000fc80003f05070 */
[----:B------:R-:W-:-:S13]  /*2800*/  ISETP.NE.AND.EX P0, PT, RZ, c[0x0][0x234], PT, P0 ;  /* 0x00008d00ff007a0c */ /* 0x000fda0003f05300 */
[----:B------:R-:W-:Y:S05]  /*2810*/  @!P0 BRA `(.L_x_723) ;  /* 0x0000003000008947 */ /* 0x000fea0003800000 */
[----:B------:R-:W-:-:S04]  /*2820*/  IADD3 R24, P0, R24, c[0x0][0x230], RZ ;  /* 0x00008c0018187a10 */ /* 0x000fc80007f1e0ff */
[----:B------:R-:W-:-:S05]  /*2830*/  IADD3.X R25, R33, c[0x0][0x234], RZ, P0, !PT ;  /* 0x00008d0021197a10 */ /* 0x000fca00007fe4ff */
[----:B------:R1:W-:Y:S04]  /*2840*/  RED.E.ADD.F32.FTZ.RN.STRONG.GPU [R24.64], RZ ;  /* 0x000000ff1800798e */ /* 0x0003e8000c10e7a0 */
.L_x_723:
[----:B------:R-:W-:Y:S05]  /*2850*/  BSYNC B1 ;  /* 0x0000000000017941 */ /* 0x000fea0003800000 */
.L_x_722:
[----:B------:R-:W-:Y:S01]  /*2860*/  ISETP.NE.U32.AND P0, PT, RZ, c[0x0][0x398], PT ;  /* 0x0000e600ff007a0c */ /* 0x000fe20003f05070 */
[----:B------:R-:W-:-:S03]  /*2870*/  FADD R13, RZ, R13 ;  /* 0x0000000dff0d7221 */ /* 0x000fc60000000000 */
        /* <DEDUP_REMOVED lines=8> */
[----:B------:R0:W-:Y:S01]  /*2900*/  RED.E.ADD.F32.FTZ.RN.STRONG.GPU [R2.64], R13 ;  /* 0x0000000d0200798e */ /* 0x0001e2000c10e7a0 */
[----:B------:R-:W-:Y:S05]  /*2910*/  BRA `(.L_x_721) ;  /* 0x0000009000007947 */ /* 0x000fea0003800000 */
.L_x_776:
[----:B------:R-:W-:-:S04]  /*2920*/  ISETP.NE.U32.AND P0, PT, RZ, c[0x0][0x1f8], PT ;  /* 0x00007e00ff007a0c */ /* 0x000fc80003f05070 */
[----:B------:R-:W-:-:S13]  /*2930*/  ISETP.NE.AND.EX P0, PT, RZ, c[0x0][0x1fc], PT, P0 ;  /* 0x00007f00ff007a0c */ /* 0x000fda0003f05300 */
[----:B------:R-:W-:Y:S05]  /*2940*/  @!P0 BRA `(.L_x_721) ;  /* 0x0000006000008947 */ /* 0x000fea0003800000 */
[----:B0-----:R-:W-:Y:S01]  /*2950*/  MOV R3, c[0x0][0x210] ;  /* 0x0000840000037a02 */ /* 0x001fe20000000f00 */
[----:B------:R-:W-:-:S04]  /*2960*/  IMAD R38, R38, c[0x0][0x210], RZ ;  /* 0x0000840026267a24 */ /* 0x000fc800078e02ff */
[----:B------:R-:W-:Y:S02]  /*2970*/  IMAD R37, R37, R40, R38 ;  /* 0x0000002825257224 */ /* 0x000fe400078e0226 */
[----:B------:R-:W-:-:S05]  /*2980*/  IMAD.WIDE.U32 R2, R40, R3, c[0x0][0x1f8] ;  /* 0x00007e0028027625 */ /* 0x000fca00078e0003 */
[----:B------:R-:W-:-:S05]  /*2990*/  IADD3 R3, R37, R3, RZ ;  /* 0x0000000325037210 */ /* 0x000fca0007ffe0ff */
[----:B------:R0:W-:Y:S02]  /*29a0*/  RED.E.ADD.F32.FTZ.RN.STRONG.GPU [R2.64], R13 ;  /* 0x0000000d0200798e */ /* 0x0001e4000c10e7a0 */
.L_x_721:
[----:B------:R-:W-:Y:S05]  /*29b0*/  BSYNC B2 ;  /* 0x0000000000027941 */ /* 0x000fea0003800000 */
.L_x_720:
[----:B------:R-:W-:-:S04]  /*29c0*/  IADD3 R40, P0, R40, UR6, RZ ;  /* 0x0000000628287c10 */ /* 0x000fc8000ff1e0ff */
[----:B------:R-:W-:Y:S02]  /*29d0*/  IADD3.X R39, R39, UR4, RZ, P0, !PT ;  /* 0x0000000427277c10 */ /* 0x000fe400087fe4ff */
[----:B------:R-:W-:-:S04]  /*29e0*/  ISETP.GE.U32.AND P0, PT, R40, c[0x0][0x178], PT ;  /* 0x00005e0028007a0c */ /* 0x000fc80003f06070 */
[----:B------:R-:W-:-:S13]  /*29f0*/  ISETP.GE.U32.AND.EX P0, PT, R39, c[0x0][0x17c], PT, P0 ;  /* 0x00005f0027007a0c */ /* 0x000fda0003f06100 */
[----:B------:R-:W-:Y:S01]  /*2a00*/  @P0 CALL.REL.NOINC `(.L_x_777) ;  /* 0x0000001000000944 */ /* 0x000fe20003c00000 */
[----:B------:R-:W-:Y:S05]  /*2a10*/  BRA `(.L_x_778) ;  /* 0xffffd97000007947 */ /* 0x000fea000383ffff */
.L_x_777:
[----:B------:R-:W-:Y:S05]  /*2a20*/  BSYNC B3 ;  /* 0x0000000000037941 */ /* 0x000fea0003800000 */
.L_x_719:
[----:B------:R-:W-:Y:S05]  /*2a30*/  EXIT ;  /* 0x000000000000794d */ /* 0x000fea0003800000 */
        .weak           $__internal_18_$__cuda_sm20_rcp_rn_f32_slowpath
        .type           $__internal_18_$__cuda_sm20_rcp_rn_f32_slowpath,@function
        .size           $__internal_18_$__cuda_sm20_rcp_rn_f32_slowpath,($__internal_19_$__cuda_sm20_sqrt_rn_f32_slowpath - $__internal_18_$__cuda_sm20_rcp_rn_f32_slowpath)
$__internal_18_$__cuda_sm20_rcp_rn_f32_slowpath:
[----:B------:R-:W-:Y:S01]  /*2a40*/  IMAD.SHL.U32 R10, R9, 0x2, RZ ;  /* 0x00000002090a7824 */ /* 0x000fe200078e00ff */
[----:B------:R-:W-:Y:S04]  /*2a50*/  BSSY B6, `(.L_x_779) ;  /* 0x0000030000067945 */ /* 0x000fe80003800000 */
        /* <DEDUP_REMOVED lines=13> */
.L_x_780:
        /* <DEDUP_REMOVED lines=21> */
[----:B------:R-:W-:-:S04]  /*2c80*/  LOP3.LUT P3, RZ, R48, 0x2, RZ, 0xc0, !PT ;  /* 0x0000000230ff7812 */ /* 0x000fc8000786c0ff */
[----:B------:R-:W-:Y:S02]  /*2c90*/  PLOP3.LUT P0, PT, P0, P1, P3, 0xe0, 0x0 ;  /* 0x000000000000781c */ /* 0x000fe40000703c30 */
[----:B------:R-:W-:Y:S02]  /*2ca0*/  LOP3.LUT P1, RZ, R9, 0x7fffff, RZ, 0xc0, !PT ;  /* 0x007fffff09ff7812 */ /* 0x000fe4000782c0ff */
[----:B------:R-:W-:-:S04]  /*2cb0*/  SEL R10, RZ, 0x1, !P0 ;  /* 0x00000001ff0a7807 */ /* 0x000fc80004000000 */
[----:B------:R-:W-:-:S04]  /*2cc0*/  IADD3 R10, -R10, RZ, RZ ;  /* 0x000000ff0a0a7210 */ /* 0x000fc80007ffe1ff */
[----:B------:R-:W-:Y:S02]  /*2cd0*/  ISETP.GE.AND P0, PT, R10, RZ, PT ;  /* 0x000000ff0a00720c */ /* 0x000fe40003f06270 */
[----:B------:R-:W-:-:S04]  /*2ce0*/  IADD3 R10, R19, -0xfc, RZ ;  /* 0xffffff04130a7810 */ /* 0x000fc80007ffe0ff */
[----:B------:R-:W-:-:S07]  /*2cf0*/  SHF.R.U32.HI R10, RZ, R10, R15 ;  /* 0x0000000aff0a7219 */ /* 0x000fce000001160f */
[----:B------:R-:W-:-:S04]  /*2d00*/  @!P0 IADD3 R10, R10, 0x1, RZ ;  /* 0x000000010a0a8810 */ /* 0x000fc80007ffe0ff */
[----:B------:R-:W-:-:S04]  /*2d10*/  @!P1 SHF.L.U32 R10, R10, 0x1, RZ ;  /* 0x000000010a0a9819 */ /* 0x000fc800000006ff */
[----:B------:R-:W-:Y:S01]  /*2d20*/  LOP3.LUT R15, R10, 0x80000000, R9, 0xf8, !PT ;  /* 0x800000000a0f7812 */ /* 0x000fe200078ef809 */
[----:B------:R-:W-:Y:S05]  /*2d30*/  BRA `(.L_x_781) ;  /* 0x0000001000007947 */ /* 0x000fea0003800000 */
.L_x_782:
[----:B------:R0:W1:Y:S02]  /*2d40*/  MUFU.RCP R15, R9 ;  /* 0x00000009000f7308 */ /* 0x0000640000001000 */
.L_x_781:
[----:B------:R-:W-:Y:S05]  /*2d50*/  BSYNC B6 ;  /* 0x0000000000067941 */ /* 0x000fea0003800000 */
.L_x_779:
[----:B------:R-:W-:Y:S02]  /*2d60*/  MOV R46, R23 ;  /* 0x00000017002e7202 */ /* 0x000fe40000000f00 */
[----:B------:R-:W-:-:S04]  /*2d70*/  MOV R47, 0x0 ;  /* 0x00000000002f7802 */ /* 0x000fc80000000f00 */
[----:B------:R-:W-:Y:S05]  /*2d80*/  RET.REL.NODEC R46 `(my_solve_particle_ground_contacts_cuda_kernel_backward) ;  /* 0xffffd2702e007950 */ /* 0x000fea0003c3ffff */
        .weak           $__internal_19_$__cuda_sm20_sqrt_rn_f32_slowpath
        .type           $__internal_19_$__cuda_sm20_sqrt_rn_f32_slowpath,@function
        .size           $__internal_19_$__cuda_sm20_sqrt_rn_f32_slowpath,($__internal_20_$__cuda_sm3x_div_rn_noftz_f32_slowpath - $__internal_19_$__cuda_sm20_sqrt_rn_f32_slowpath)
$__internal_19_$__cuda_sm20_sqrt_rn_f32_slowpath:
[----:B------:R-:W-:-:S13]  /*2d90*/  LOP3.LUT P0, RZ, R12, 0x7fffffff, RZ, 0xc0, !PT ;  /* 0x7fffffff0cff7812 */ /* 0x000fda000780c0ff */
[----:B------:R-:W-:Y:S05]  /*2da0*/  @!P0 BRA `(.L_x_783) ;  /* 0x0000011000008947 */ /* 0x000fea0003800000 */
[----:B------:R-:W-:Y:S01]  /*2db0*/  FSETP.GEU.FTZ.AND P0, PT, R12, RZ, PT ;  /* 0x000000ff0c00720b */ /* 0x000fe20003f1e000 */
[----:B------:R-:W-:-:S12]  /*2dc0*/  IMAD.MOV.U32 R9, RZ, RZ, R12 ;  /* 0x000000ffff097224 */ /* 0x000fd800078e000c */
        /* <DEDUP_REMOVED lines=15> */
.L_x_783:
[----:B------:R-:W-:Y:S02]  /*2ec0*/  MOV R9, R12 ;  /* 0x0000000c00097202 */ /* 0x000fe40000000f00 */
[----:B------:R-:W-:Y:S02]  /*2ed0*/  MOV R12, R17 ;  /* 0x00000011000c7202 */ /* 0x000fe40000000f00 */
[----:B------:R-:W-:-:S04]  /*2ee0*/  MOV R13, 0x0 ;  /* 0x00000000000d7802 */ /* 0x000fc80000000f00 */
[----:B------:R-:W-:Y:S05]  /*2ef0*/  RET.REL.NODEC R12 `(my_solve_particle_ground_contacts_cuda_kernel_backward) ;  /* 0xffffd1000c007950 */ /* 0x000fea0003c3ffff */
        .weak           $__internal_20_$__cuda_sm3x_div_rn_noftz_f32_slowpath
        .type           $__internal_20_$__cuda_sm3x_div_rn_noftz_f32_slowpath,@function
        .size           $__internal_20_$__cuda_sm3x_div_rn_noftz_f32_slowpath,(.L_x_1254 - $__internal_20_$__cuda_sm3x_div_rn_noftz_f32_slowpath)
$__internal_20_$__cuda_sm3x_div_rn_noftz_f32_slowpath:
        /* <DEDUP_REMOVED lines=34> */
.L_x_785:
[----:B------:R-:W-:Y:S01]  /*3120*/  LEA R50, R46, 0xc0800000, 0x17 ;  /* 0xc08000002e327811 */ /* 0x000fe200078eb8ff */
[----:B------:R-:W-:Y:S01]  /*3130*/  BSSY B5, `(.L_x_790) ;  /* 0x0000036000057945 */ /* 0x000fe20003800000 */
[----:B------:R-:W-:Y:S02]  /*3140*/  IADD3 R51, R51, -0x7f, RZ ;  /* 0xffffff8133337810 */ /* 0x000fe40007ffe0ff */
[----:B------:R-:W-:Y:S02]  /*3150*/  IADD3 R52, -R50, R23, RZ ;  /* 0x0000001732347210 */ /* 0x000fe40007ffe1ff */
[C---:B------:R-:W-:Y:S01]  /*3160*/  IADD3 R46, R51.reuse, 0x7f, -R46 ;  /* 0x0000007f332e7810 */ /* 0x040fe20007ffe82e */
[----:B------:R-:W-:Y:S01]  /*3170*/  IMAD R18, R51, -0x800000, R18 ;  /* 0xff80000033127824 */ /* 0x000fe200078e0212 */
[----:B------:R-:W0:Y:S01]  /*3180*/  MUFU.RCP R23, R52 ;  /* 0x0000003400177308 */ /* 0x000e220000001000 */
[----:B------:R-:W-:Y:S01]  /*3190*/  FADD.FTZ R49, -R52, -RZ ;  /* 0x800000ff34317221 */ /* 0x000fe20000010100 */
[----:B------:R-:W-:-:S03]  /*31a0*/  IADD3 R47, R46, R47, RZ ;  /* 0x0000002f2e2f7210 */ /* 0x000fc60007ffe0ff */
        /* <DEDUP_REMOVED lines=21> */
[CCC-:B------:R-:W-:Y:S01]  /*3300*/  FFMA.RP R46, R23.reuse, R49.reuse, R50.reuse ;  /* 0x00000031172e7223 */ /* 0x1c0fe20000008032 */
[----:B------:R-:W-:Y:S01]  /*3310*/  FFMA.RM R23, R23, R49, R50 ;  /* 0x0000003117177223 */ /* 0x000fe20000004032 */
[----:B------:R-:W-:Y:S02]  /*3320*/  IADD3 R50, R51, 0x20, RZ ;  /* 0x0000002033327810 */ /* 0x000fe40007ffe0ff */
[----:B------:R-:W-:Y:S02]  /*3330*/  LOP3.LUT R47, R47, 0x7fffff, RZ, 0xc0, !PT ;  /* 0x007fffff2f2f7812 */ /* 0x000fe400078ec0ff */
[----:B------:R-:W-:Y:S02]  /*3340*/  ISETP.NE.AND P3, PT, R51, RZ, PT ;  /* 0x000000ff3300720c */ /* 0x000fe40003f65270 */
[----:B------:R-:W-:Y:S02]  /*3350*/  LOP3.LUT R47, R47, 0x800000, RZ, 0xfc, !PT ;  /* 0x008000002f2f7812 */ /* 0x000fe400078efcff */
[----:B------:R-:W-:-:S02]  /*3360*/  ISETP.NE.AND P1, PT, R51, RZ, PT ;  /* 0x000000ff3300720c */ /* 0x000fc40003f25270 */
        /* <DEDUP_REMOVED lines=14> */
.L_x_792:
[----:B------:R-:W-:-:S04]  /*3450*/  LOP3.LUT R18, R18, 0x80000000, RZ, 0xc0, !PT ;  /* 0x8000000012127812 */ /* 0x000fc800078ec0ff */
[----:B------:R-:W-:Y:S01]  /*3460*/  LOP3.LUT R18, R18, 0x7f800000, RZ, 0xfc, !PT ;  /* 0x7f80000012127812 */ /* 0x000fe200078efcff */
[----:B------:R-:W-:Y:S05]  /*3470*/  BRA `(.L_x_793) ;  /* 0x0000001000007947 */ /* 0x000fea0003800000 */
.L_x_791:
[----:B------:R-:W-:Y:S02]  /*3480*/  LEA R18, R47, R18, 0x17 ;  /* 0x000000122f127211 */ /* 0x000fe400078eb8ff */
.L_x_793:
[----:B------:R-:W-:Y:S05]  /*3490*/  BSYNC B5 ;  /* 0x0000000000057941 */ /* 0x000fea0003800000 */
.L_x_790:
[----:B------:R-:W-:Y:S05]  /*34a0*/  BRA `(.L_x_794) ;  /* 0x0000008000007947 */ /* 0x000fea0003800000 */
.L_x_789:
[----:B------:R-:W-:-:S04]  /*34b0*/  LOP3.LUT R18, R23, 0x80000000, R18, 0x48, !PT ;  /* 0x8000000017127812 */ /* 0x000fc800078e4812 */
[----:B------:R-:W-:Y:S01]  /*34c0*/  LOP3.LUT R18, R18, 0x7f800000, RZ, 0xfc, !PT ;  /* 0x7f80000012127812 */ /* 0x000fe200078efcff */
[----:B------:R-:W-:Y:S05]  /*34d0*/  BRA `(.L_x_794) ;  /* 0x0000005000007947 */ /* 0x000fea0003800000 */
.L_x_788:
[----:B------:R-:W-:Y:S01]  /*34e0*/  LOP3.LUT R18, R23, 0x80000000, R18, 0x48, !PT ;  /* 0x8000000017127812 */ /* 0x000fe200078e4812 */
[----:B------:R-:W-:Y:S05]  /*34f0*/  BRA `(.L_x_794) ;  /* 0x0000003000007947 */ /* 0x000fea0003800000 */
.L_x_787:
[----:B------:R-:W0:Y:S01]  /*3500*/  MUFU.RSQ R18, -QNAN ;  /* 0xffc0000000127908 */ /* 0x000e220000001400 */
[----:B------:R-:W-:Y:S05]  /*3510*/  BRA `(.L_x_794) ;  /* 0x0000001000007947 */ /* 0x000fea0003800000 */
.L_x_786:
[----:B------:R-:W-:Y:S02]  /*3520*/  FADD.FTZ R18, R18, R23 ;  /* 0x0000001712127221 */ /* 0x000fe40000010000 */
.L_x_794:
[----:B------:R-:W-:Y:S05]  /*3530*/  BSYNC B4 ;  /* 0x0000000000047941 */ /* 0x000fea0003800000 */
.L_x_784:
[----:B------:R-:W-:-:S04]  /*3540*/  MOV R23, 0x0 ;  /* 0x0000000000177802 */ /* 0x000fc80000000f00 */
[----:B------:R-:W-:Y:S05]  /*3550*/  RET.REL.NODEC R22 `(my_solve_particle_ground_contacts_cuda_kernel_backward) ;  /* 0xffffcaa016007950 */ /* 0x000fea0003c3ffff */
.L_x_795:
        /* <DEDUP_REMOVED lines=10> */
.L_x_1254:


//--------------------- .text.my_solve_particle_ground_contacts_cuda_kernel_forward --------------------------
	.section	.text.my_solve_particle_ground_contacts_cuda_kernel_forward,"ax",@progbits
	.sectioninfo	@"SHI_REGISTERS=27"
	.align	128
        .global         my_solve_particle_ground_contacts_cuda_kernel_forward
        .type           my_solve_particle_ground_contacts_cuda_kernel_forward,@function
        .size           my_solve_particle_ground_contacts_cuda_kernel_forward,(.L_x_1256 - my_solve_particle_ground_contacts_cuda_kernel_forward)
        .other          my_solve_particle_ground_contacts_cuda_kernel_forward,@"STO_CUDA_ENTRY STV_DEFAULT"
my_solve_particle_ground_contacts_cuda_kernel_forward:
.text.my_solve_particle_ground_contacts_cuda_kernel_forward:
        /* <DEDUP_REMOVED lines=10> */
[----:B------:R-:W-:Y:S02]  /*00a0*/  ULDC.64 UR6, c[0x0][0x2b0] ;  /* 0x0000ac0000067ab9 */ /* 0x000fe40000000a00 */
[----:B------:R-:W-:Y:S02]  /*00b0*/  USHF.R.S32.HI UR9, URZ, 0x1f, UR15 ;  /* 0x0000001f3f097899 */ /* 0x000fe4000801140f */
[----:B------:R-:W-:Y:S02]  /*00c0*/  UIADD3 UR15, UP0, UR15, UR6, URZ ;  /* 0x000000060f0f7290 */ /* 0x000fe4000ff1e03f */
[----:B------:R-:W-:Y:S02]  /*00d0*/  ULDC UR14, c[0x0][0x2d0] ;  /* 0x0000b400000e7ab9 */ /* 0x000fe40000000800 */
[----:B------:R-:W-:-:S02]  /*00e0*/  UIADD3.X UR16, UR9, UR7, URZ, UP0, !UPT ;  /* 0x0000000709107290 */ /* 0x000fc400087fe43f */
[----:B------:R-:W-:Y:S02]  /*00f0*/  UIADD3 UR17, UP0, UR15, UR14, URZ ;  /* 0x0000000e0f117290 */ /* 0x000fe4000ff1e03f */
[----:B------:R-:W-:Y:S02]  /*0100*/  ULDC UR6, c[0x0][0x0] ;  /* 0x0000000000067ab9 */ /* 0x000fe40000000800 */
[----:B------:R-:W-:Y:S02]  /*0110*/  ULDC UR7, c[0x0][0xc] ;  /* 0x0000030000077ab9 */ /* 0x000fe40000000800 */
[----:B------:R-:W-:Y:S02]  /*0120*/  UIADD3.X UR20, UR9, UR16, URZ, UP0, !UPT ;  /* 0x0000001009147290 */ /* 0x000fe400087fe43f */
[----:B------:R-:W-:Y:S02]  /*0130*/  UIMAD.WIDE.U32 UR6, UR6, UR7, URZ ;  /* 0x00000007060672a5 */ /* 0x000fe4000f8e003f */
[----:B------:R-:W-:-:S02]  /*0140*/  UIADD3 UR14, UP0, UR17, UR14, URZ ;  /* 0x0000000e110e7290 */ /* 0x000fc4000ff1e03f */
[----:B------:R-:W-:Y:S02]  /*0150*/  ULDC UR5, c[0x0][0x280] ;  /* 0x0000a00000057ab9 */ /* 0x000fe40000000800 */
[----:B------:R-:W-:Y:S02]  /*0160*/  ULDC UR8, c[0x0][0x1d8] ;  /* 0x0000760000087ab9 */ /* 0x000fe40000000800 */
[----:B------:R-:W-:Y:S02]  /*0170*/  ULDC UR10, c[0x0][0x248] ;  /* 0x00009200000a7ab9 */ /* 0x000fe40000000800 */
[----:B------:R-:W-:Y:S02]  /*0180*/  ULDC UR11, c[0x0][0x310] ;  /* 0x0000c400000b7ab9 */ /* 0x000fe40000000800 */
[----:B------:R-:W-:Y:S02]  /*0190*/  UMOV UR4, URZ ;  /* 0x0000003f00047c82 */ /* 0x000fe40008000000 */
[----:B------:R-:W-:-:S02]  /*01a0*/  ULDC UR12, c[0x0][0x1a0] ;  /* 0x00006800000c7ab9 */ /* 0x000fc40000000800 */
[----:B------:R-:W-:Y:S02]  /*01b0*/  ULDC UR13, c[0x0][0x210] ;  /* 0x00008400000d7ab9 */ /* 0x000fe40000000800 */
[----:B------:R-:W-:Y:S02]  /*01c0*/  USHF.R.S32.HI UR5, URZ, 0x1f, UR5 ;  /* 0x0000001f3f057899 */ /* 0x000fe40008011405 */
[----:B------:R-:W-:Y:S02]  /*01d0*/  USHF.R.S32.HI UR8, URZ, 0x1f, UR8 ;  /* 0x0000001f3f087899 */ /* 0x000fe40008011408 */
[----:B------:R-:W-:Y:S02]  /*01e0*/  USHF.R.S32.HI UR10, URZ, 0x1f, UR10 ;  /* 0x0000001f3f0a7899 */ /* 0x000fe4000801140a */
[----:B------:R-:W-:Y:S02]  /*01f0*/  USHF.R.S32.HI UR11, URZ, 0x1f, UR11 ;  /* 0x0000001f3f0b7899 */ /* 0x000fe4000801140b */
[----:B------:R-:W-:-:S02]  /*0200*/  USHF.R.S32.HI UR12, URZ, 0x1f, UR12 ;  /* 0x0000001f3f0c7899 */ /* 0x000fc4000801140c */
[----:B------:R-:W-:Y:S02]  /*0210*/  USHF.R.S32.HI UR13, URZ, 0x1f, UR13 ;  /* 0x0000001f3f0d7899 */ /* 0x000fe4000801140d */
[----:B------:R-:W-:Y:S02]  /*0220*/  UIADD3 UR4, UR7, UR4, URZ ;  /* 0x0000000407047290 */ /* 0x000fe4000fffe03f */
[----:B------:R-:W-:Y:S02]  /*0230*/  UIADD3.X UR9, UR9, UR20, URZ, UP0, !UPT ;  /* 0x0000001409097290 */ /* 0x000fe400087fe43f */
[----:B------:R-:W-:Y:S02]  /*0240*/  ULDC.64 UR18, c[0x0][0x118] ;  /* 0x0000460000127ab9 */ /* 0x000fe40000000a00 */
.L_x_814:
[----:B------:R-:W-:Y:S01]  /*0250*/  SHF.R.S32.HI R8, RZ, 0x1f, R6 ;  /* 0x0000001fff087819 */ /* 0x000fe20000011406 */
[----:B0-----:R-:W-:-:S04]  /*0260*/  IMAD.MOV.U32 R3, RZ, RZ, c[0x0][0x280] ;  /* 0x0000a000ff037624 */ /* 0x001fc800078e00ff */
[----:B------:R-:W-:Y:S02]  /*0270*/  IMAD R5, R8, c[0x0][0x280], RZ ;  /* 0x0000a00008057a24 */ /* 0x000fe400078e02ff */
[----:B------:R-:W-:-:S04]  /*0280*/  IMAD.WIDE.U32 R2, R6, R3, c[0x0][0x260] ;  /* 0x0000980006027625 */ /* 0x000fc800078e0003 */
[----:B------:R-:W-:-:S05]  /*0290*/  IMAD R5, R6, UR5, R5 ;  /* 0x0000000506057c24 */ /* 0x000fca000f8e0205 */
[----:B------:R-:W-:-:S05]  /*02a0*/  IADD3 R3, R3, R5, RZ ;  /* 0x0000000503037210 */ /* 0x000fca0007ffe0ff */
[----:B------:R-:W2:Y:S01]  /*02b0*/  LDG.E R2, [R2.64] ;  /* 0x0000001202027981 */ /* 0x000ea2000c1e1900 */
[----:B------:R-:W-:Y:S01]  /*02c0*/  YIELD ;  /* 0x0000000000007946 */ /* 0x000fe20003800000 */
[----:B--2---:R-:W-:-:S04]  /*02d0*/  LOP3.LUT R0, R2, 0x1, RZ, 0xc0, !PT ;  /* 0x0000000102007812 */ /* 0x004fc800078ec0ff */
[----:B------:R-:W-:-:S13]  /*02e0*/  ISETP.NE.U32.AND P0, PT, R0, 0x1, PT ;  /* 0x000000010000780c */ /* 0x000fda0003f05070 */
[----:B------:R-:W-:Y:S05]  /*02f0*/  @P0 EXIT ;  /* 0x000000000000094d */ /* 0x000fea0003800000 */
[----:B------:R-:W-:Y:S01]  /*0300*/  IMAD R3, R8, c[0x0][0x210], RZ ;  /* 0x0000840008037a24 */ /* 0x000fe200078e02ff */
[----:B------:R-:W-:-:S03]  /*0310*/  MOV R9, c[0x0][0x210] ;  /* 0x0000840000097a02 */ /* 0x000fc60000000f00 */
[C---:B------:R-:W-:Y:S02]  /*0320*/  IMAD R5, R6.reuse, UR13, R3 ;  /* 0x0000000d06057c24 */ /* 0x040fe4000f8e0203 */
[----:B------:R-:W-:-:S04]  /*0330*/  IMAD.WIDE.U32 R2, R6, R9, c[0x0][0x1f0] ;  /* 0x00007c0006027625 */ /* 0x000fc800078e0009 */
[----:B------:R-:W-:-:S05]  /*0340*/  IMAD.IADD R3, R3, 0x1, R5 ;  /* 0x0000000103037824 */ /* 0x000fca00078e0205 */
[----:B------:R-:W2:Y:S02]  /*0350*/  LDG.E R9, [R2.64] ;  /* 0x0000001202097981 */ /* 0x000ea4000c1e1900 */
[----:B--2---:R-:W-:-:S13]  /*0360*/  FSETP.NEU.AND P0, PT, R9, RZ, PT ;  /* 0x000000ff0900720b */ /* 0x004fda0003f0d000 */
[----:B------:R-:W-:Y:S05]  /*0370*/  @!P0 EXIT ;  /* 0x000000000000894d */ /* 0x000fea0003800000 */
[----:B------:R-:W-:Y:S01]  /*0380*/  IMAD R3, R8, c[0x0][0x1a0], RZ ;  /* 0x0000680008037a24 */ /* 0x000fe200078e02ff */
[----:B------:R-:W-:Y:S01]  /*0390*/  MOV R11, c[0x0][0x1a0] ;  /* 0x00006800000b7a02 */ /* 0x000fe20000000f00 */
[----:B------:R-:W-:Y:S01]  /*03a0*/  IMAD.MOV.U32 R10, RZ, RZ, c[0x0][0x2b0] ;  /* 0x0000ac00ff0a7624 */ /* 0x000fe200078e00ff */
[----:B------:R-:W-:Y:S01]  /*03b0*/  MOV R12, UR15 ;  /* 0x0000000f000c7c02 */ /* 0x000fe20008000f00 */
[C---:B------:R-:W-:Y:S01]  /*03c0*/  IMAD R5, R6.reuse, UR12, R3 ;  /* 0x0000000c06057c24 */ /* 0x040fe2000f8e0203 */
[----:B------:R-:W-:Y:S01]  /*03d0*/  MOV R13, UR16 ;  /* 0x00000010000d7c02 */ /* 0x000fe20008000f00 */
[----:B------:R-:W-:Y:S01]  /*03e0*/  IMAD.WIDE.U32 R2, R6, R11, c[0x0][0x180] ;  /* 0x0000600006027625 */ /* 0x000fe200078e000b */
[----:B------:R-:W-:-:S03]  /*03f0*/  MOV R11, c[0x0][0x2b4] ;  /* 0x0000ad00000b7a02 */ /* 0x000fc60000000f00 */
[----:B------:R-:W-:Y:S02]  /*0400*/  IMAD.IADD R3, R3, 0x1, R5 ;  /* 0x0000000103037824 */ /* 0x000fe400078e0205 */
[----:B------:R0:W2:Y:S01]  /*0410*/  LDG.E R5, [R12.64] ;  /* 0x000000120c057981 */ /* 0x0000a2000c1e1900 */
[----:B------:R-:W-:-:S03]  /*0420*/  MOV R14, UR17 ;  /* 0x00000011000e7c02 */ /* 0x000fc60008000f00 */
[----:B------:R-:W2:Y:S01]  /*0430*/  LDG.E R0, [R2.64+0x4] ;  /* 0x0000041202007981 */ /* 0x000ea2000c1e1900 */
[----:B------:R-:W-:Y:S01]  /*0440*/  MOV R15, UR20 ;  /* 0x00000014000f7c02 */ /* 0x000fe20008000f00 */
[----:B------:R-:W-:Y:S02]  /*0450*/  IMAD R19, R8, c[0x0][0x248], RZ ;  /* 0x0000920008137a24 */ /* 0x000fe400078e02ff */
[----:B------:R1:W3:Y:S01]  /*0460*/  LDG.E R4, [R10.64] ;  /* 0x000000120a047981 */ /* 0x0002e2000c1e1900 */
[----:B------:R-:W-:Y:S01]  /*0470*/  IMAD.MOV.U32 R21, RZ, RZ, c[0x0][0x248] ;  /* 0x00009200ff157624 */ /* 0x000fe200078e00ff */
[----:B------:R-:W-:Y:S01]  /*0480*/  MOV R16, UR14 ;  /* 0x0000000e00107c02 */ /* 0x000fe20008000f00 */
[C---:B------:R-:W-:Y:S01]  /*0490*/  IMAD R19, R6.reuse, UR10, R19 ;  /* 0x0000000a06137c24 */ /* 0x040fe2000f8e0213 */
[----:B------:R-:W-:Y:S01]  /*04a0*/  MOV R17, UR9 ;  /* 0x0000000900117c02 */ /* 0x000fe20008000f00 */
[----:B0-----:R-:W-:Y:S01]  /*04b0*/  IMAD.WIDE.U32 R12, R6, R21, c[0x0][0x228] ;  /* 0x00008a00060c7625 */ /* 0x001fe200078e0015 */
[----:B------:R-:W4:Y:S04]  /*04c0*/  LDG.E R18, [R2.64+0x8] ;  /* 0x0000081202127981 */ /* 0x000f28000c1e1900 */
[----:B-1----:R-:W3:Y:S01]  /*04d0*/  LDG.E R11, [R2.64] ;  /* 0x00000012020b7981 */ /* 0x002ee2000c1e1900 */
[----:B------:R-:W-:-:S03]  /*04e0*/  IMAD.IADD R13, R13, 0x1, R19 ;  /* 0x000000010d0d7824 */ /* 0x000fc600078e0213 */
[----:B------:R-:W4:Y:S04]  /*04f0*/  LDG.E R10, [R14.64] ;  /* 0x000000120e0a7981 */ /* 0x000f28000c1e1900 */
[----:B------:R-:W5:Y:S04]  /*0500*/  LDG.E R16, [R16.64] ;  /* 0x0000001210107981 */ /* 0x000f68000c1e1900 */
[----:B------:R-:W5:Y:S01]  /*0510*/  LDG.E R12, [R12.64] ;  /* 0x000000120c0c7981 */ /* 0x000f62000c1e1900 */
[----:B--2---:R-:W-:-:S04]  /*0520*/  FMUL R19, R5, R0 ;  /* 0x0000000005137220 */ /* 0x004fc80000400000 */
[----:B---3--:R-:W-:-:S04]  /*0530*/  FFMA R11, R4, R11, R19 ;  /* 0x0000000b040b7223 */ /* 0x008fc80000000013 */
[----:B----4-:R-:W-:-:S04]  /*0540*/  FFMA R11, R10, R18, R11 ;  /* 0x000000120a0b7223 */ /* 0x010fc8000000000b */
[----:B-----5:R-:W-:-:S04]  /*0550*/  FADD R11, R11, R16 ;  /* 0x000000100b0b7221 */ /* 0x020fc80000000000 */
[----:B------:R-:W-:-:S05]  /*0560*/  FADD R11, R11, -R12 ;  /* 0x8000000c0b0b7221 */ /* 0x000fca0000000000 */
[----:B------:R-:W-:-:S04]  /*0570*/  FMNMX R18, RZ, R11, PT ;  /* 0x0000000bff127209 */ /* 0x000fc80003800000 */
[----:B------:R-:W-:-:S13]  /*0580*/  FSETP.GT.AND P0, PT, R18, RZ, PT ;  /* 0x000000ff1200720b */ /* 0x000fda0003f04000 */
[----:B------:R-:W-:Y:S05]  /*0590*/  @P0 EXIT ;  /* 0x000000000000094d */ /* 0x000fea0003800000 */
[----:B------:R-:W-:Y:S01]  /*05a0*/  MOV R13, c[0x0][0x1d8] ;  /* 0x00007600000d7a02 */ /* 0x000fe20000000f00 */
[----:B------:R-:W-:-:S04]  /*05b0*/  IMAD R3, R8, c[0x0][0x1d8], RZ ;  /* 0x0000760008037a24 */ /* 0x000fc800078e02ff */
[C---:B------:R-:W-:Y:S02]  /*05c0*/  IMAD R3, R6.reuse, UR8, R3 ;  /* 0x0000000806037c24 */ /* 0x040fe4000f8e0203 */
[----:B------:R-:W-:-:S05]  /*05d0*/  IMAD.WIDE.U32 R12, R6, R13, c[0x0][0x1b8] ;  /* 0x00006e00060c7625 */ /* 0x000fca00078e000d */
[----:B------:R-:W-:-:S05]  /*05e0*/  IADD3 R13, R13, R3, RZ ;  /* 0x000000030d0d7210 */ /* 0x000fca0007ffe0ff */
[----:B------:R-:W2:Y:S04]  /*05f0*/  LDG.E R0, [R12.64+0x4] ;  /* 0x000004120c007981 */ /* 0x000ea8000c1e1900 */
[----:B------:R-:W3:Y:S04]  /*0600*/  LDG.E R3, [R12.64] ;  /* 0x000000120c037981 */ /* 0x000ee8000c1e1900 */
[----:B------:R-:W4:Y:S01]  /*0610*/  LDG.E R11, [R12.64+0x8] ;  /* 0x000008120c0b7981 */ /* 0x000f22000c1e1900 */
        /* <DEDUP_REMOVED lines=8> */
[----:B------:R-:W-:Y:S01]  /*06a0*/  FMUL R17, R0, R0 ;  /* 0x0000000000117220 */ /* 0x000fe20000400000 */
[----:B------:R-:W-:Y:S01]  /*06b0*/  IMAD.MOV.U32 R11, RZ, RZ, c[0x0][0x2ac] ;  /* 0x0000ab00ff0b7624 */ /* 0x000fe200078e00ff */
[----:B------:R-:W-:Y:S02]  /*06c0*/  FMUL R10, R10, R18 ;  /* 0x000000120a0a7220 */ /* 0x000fe40000400000 */
[----:B------:R-:W-:Y:S02]  /*06d0*/  FFMA R14, R2, R2, R17 ;  /* 0x00000002020e7223 */ /* 0x000fe40000000011 */
[----:B------:R-:W-:Y:S01]  /*06e0*/  FSEL R13, R11, c[0x0][0x2a4], !P0 ;  /* 0x0000a9000b0d7a08 */ /* 0x000fe20004000000 */
[----:B------:R-:W-:Y:S01]  /*06f0*/  FMUL R11, R4, R18 ;  /* 0x00000012040b7220 */ /* 0x000fe20000400000 */
[----:B------:R-:W-:-:S03]  /*0700*/  FFMA R16, R3, R3, R14 ;  /* 0x0000000303107223 */ /* 0x000fc6000000000e */
[----:B------:R-:W-:Y:S01]  /*0710*/  FMUL R13, R18, R13 ;  /* 0x0000000d120d7220 */ /* 0x000fe20000400000 */
[----:B------:R0:W1:Y:S01]  /*0720*/  MUFU.RSQ R15, R16 ;  /* 0x00000010000f7308 */ /* 0x0000620000001400 */
[----:B------:R-:W-:-:S04]  /*0730*/  IADD3 R12, R16, -0xd000000, RZ ;  /* 0xf3000000100c7810 */ /* 0x000fc80007ffe0ff */
[----:B------:R-:W-:Y:S01]  /*0740*/  ISETP.GT.U32.AND P1, PT, R12, 0x727fffff, PT ;  /* 0x727fffff0c00780c */ /* 0x000fe20003f24070 */
[----:B------:R-:W-:-:S12]  /*0750*/  FMUL R12, R5, R18 ;  /* 0x00000012050c7220 */ /* 0x000fd80000400000 */
[----:B------:R-:W-:Y:S05]  /*0760*/  @!P1 BRA `(.L_x_798) ;  /* 0x0000004000009947 */ /* 0x000fea0003800000 */
[----:B01----:R-:W-:Y:S02]  /*0770*/  MOV R18, 0x790 ;  /* 0x0000079000127802 */ /* 0x003fe40000000f00 */
[----:B------:R-:W-:Y:S05]  /*0780*/  CALL.REL.NOINC `($__internal_21_$__cuda_sm20_sqrt_rn_f32_slowpath) ;  /* 0x000007f000007944 */ /* 0x000fea0003c00000 */
[----:B------:R-:W-:Y:S01]  /*0790*/  MOV R5, R14 ;  /* 0x0000000e00057202 */ /* 0x000fe20000000f00 */
[----:B------:R-:W-:Y:S05]  /*07a0*/  BRA `(.L_x_799) ;  /* 0x0000004000007947 */ /* 0x000fea0003800000 */
.L_x_798:
[----:B01----:R-:W-:Y:S01]  /*07b0*/  FMUL.FTZ R5, R16, R15 ;  /* 0x0000000f10057220 */ /* 0x003fe20000410000 */
[----:B------:R-:W-:-:S03]  /*07c0*/  FMUL.FTZ R14, R15, 0.5 ;  /* 0x3f0000000f0e7820 */ /* 0x000fc60000410000 */
[----:B------:R-:W-:-:S04]  /*07d0*/  FFMA R4, -R5, R5, R16 ;  /* 0x0000000505047223 */ /* 0x000fc80000000110 */
[----:B------:R-:W-:Y:S02]  /*07e0*/  FFMA R5, R4, R14, R5 ;  /* 0x0000000e04057223 */ /* 0x000fe40000000005 */
.L_x_799:
[----:B------:R-:W-:Y:S05]  /*07f0*/  BSYNC B1 ;  /* 0x0000000000017941 */ /* 0x000fea0003800000 */
.L_x_797:
[----:B------:R-:W-:Y:S01]  /*0800*/  FSETP.GT.AND P0, PT, R5, RZ, PT ;  /* 0x000000ff0500720b */ /* 0x000fe20003f04000 */
[----:B------:R-:W-:Y:S01]  /*0810*/  BSSY B1, `(.L_x_800) ;  /* 0x000002e000017945 */ /* 0x000fe20003800000 */
[----:B------:R-:W-:Y:S01]  /*0820*/  MOV R4, RZ ;  /* 0x000000ff00047202 */ /* 0x000fe20000000f00 */
[----:B------:R-:W-:Y:S01]  /*0830*/  IMAD.MOV.U32 R17, RZ, RZ, RZ ;  /* 0x000000ffff117224 */ /* 0x000fe200078e00ff */
        /* <DEDUP_REMOVED lines=11> */
[----:B------:R-:W-:Y:S02]  /*08f0*/  MOV R14, 0x910 ;  /* 0x00000910000e7802 */ /* 0x000fe40000000f00 */
[----:B------:R-:W-:Y:S05]  /*0900*/  CALL.REL.NOINC `($__internal_22_$__cuda_sm3x_div_rn_noftz_f32_slowpath) ;  /* 0x000007f000007944 */ /* 0x000fea0003c00000 */
[----:B0-----:R-:W-:Y:S02]  /*0910*/  MOV R15, R3 ;  /* 0x00000003000f7202 */ /* 0x001fe40000000f00 */
.L_x_803:
[----:B------:R-:W-:Y:S05]  /*0920*/  BSYNC B2 ;  /* 0x0000000000027941 */ /* 0x000fea0003800000 */
.L_x_802:
        /* <DEDUP_REMOVED lines=11> */
[----:B------:R-:W-:Y:S05]  /*09e0*/  CALL.REL.NOINC `($__internal_22_$__cuda_sm3x_div_rn_noftz_f32_slowpath) ;  /* 0x0000071000007944 */ /* 0x000fea0003c00000 */
[----:B0-----:R-:W-:Y:S02]  /*09f0*/  MOV R17, R3 ;  /* 0x0000000300117202 */ /* 0x001fe40000000f00 */
.L_x_805:
[----:B------:R-:W-:Y:S05]  /*0a00*/  BSYNC B2 ;  /* 0x0000000000027941 */ /* 0x000fea0003800000 */
.L_x_804:
        /* <DEDUP_REMOVED lines=11> */
[----:B------:R-:W-:Y:S05]  /*0ac0*/  CALL.REL.NOINC `($__internal_22_$__cuda_sm3x_div_rn_noftz_f32_slowpath) ;  /* 0x0000063000007944 */ /* 0x000fea0003c00000 */
[----:B0-----:R-:W-:Y:S02]  /*0ad0*/  IMAD.MOV.U32 R4, RZ, RZ, R3 ;  /* 0x000000ffff047224 */ /* 0x001fe400078e0003 */
.L_x_806:
[----:B------:R-:W-:Y:S05]  /*0ae0*/  BSYNC B2 ;  /* 0x0000000000027941 */ /* 0x000fea0003800000 */
.L_x_801:
[----:B------:R-:W-:Y:S05]  /*0af0*/  BSYNC B1 ;  /* 0x0000000000017941 */ /* 0x000fea0003800000 */
.L_x_800:
[----:B------:R-:W-:Y:S01]  /*0b00*/  FFMA R0, -R5, c[0x0][0x2e8], RZ ;  /* 0x0000ba0005007a23 */ /* 0x000fe200000001ff */
[----:B------:R-:W0:Y:S01]  /*0b10*/  MUFU.RCP R14, R9 ;  /* 0x00000009000e7308 */ /* 0x000e220000001000 */
[----:B------:R-:W-:Y:S03]  /*0b20*/  BSSY B1, `(.L_x_807) ;  /* 0x0000011000017945 */ /* 0x000fe60003800000 */
[----:B------:R-:W-:-:S04]  /*0b30*/  FSETP.GT.AND P0, PT, R13, R0, PT ;  /* 0x000000000d00720b */ /* 0x000fc80003f04000 */
[----:B------:R-:W-:-:S05]  /*0b40*/  FSEL R2, R13, R0, P0 ;  /* 0x000000000d027208 */ /* 0x000fca0000000000 */
[C---:B------:R-:W-:Y:S01]  /*0b50*/  FFMA R3, R2.reuse, R4, -R11 ;  /* 0x0000000402037223 */ /* 0x040fe2000000080b */
[C---:B------:R-:W-:Y:S01]  /*0b60*/  FFMA R0, R2.reuse, R17, -R12 ;  /* 0x0000001102007223 */ /* 0x040fe2000000080c */
[----:B------:R-:W-:Y:S01]  /*0b70*/  FFMA R2, R2, R15, -R10 ;  /* 0x0000000f02027223 */ /* 0x000fe2000000080a */
[----:B0-----:R-:W-:Y:S01]  /*0b80*/  FFMA R5, -R9, R14, 1 ;  /* 0x3f80000009057423 */ /* 0x001fe2000000010e */
[----:B------:R-:W0:Y:S03]  /*0b90*/  FCHK P0, R3, R9 ;  /* 0x0000000903007302 */ /* 0x000e260000000000 */
[----:B------:R-:W-:-:S04]  /*0ba0*/  FFMA R4, R14, R5, R14 ;  /* 0x000000050e047223 */ /* 0x000fc8000000000e */
[----:B------:R-:W-:-:S04]  /*0bb0*/  FFMA R5, R3, R4, RZ ;  /* 0x0000000403057223 */ /* 0x000fc800000000ff */
[----:B------:R-:W-:-:S04]  /*0bc0*/  FFMA R11, -R9, R5, R3 ;  /* 0x00000005090b7223 */ /* 0x000fc80000000103 */
[----:B------:R-:W-:Y:S01]  /*0bd0*/  FFMA R4, R4, R11, R5 ;  /* 0x0000000b04047223 */ /* 0x000fe20000000005 */
[----:B0-----:R-:W-:Y:S05]  /*0be0*/  @!P0 BRA `(.L_x_808) ;  /* 0x0000004000008947 */ /* 0x001fea0003800000 */
[----:B------:R-:W-:Y:S02]  /*0bf0*/  MOV R5, R9 ;  /* 0x0000000900057202 */ /* 0x000fe40000000f00 */
[----:B------:R-:W-:Y:S02]  /*0c00*/  MOV R14, 0xc20 ;  /* 0x00000c20000e7802 */ /* 0x000fe40000000f00 */
[----:B------:R-:W-:Y:S05]  /*0c10*/  CALL.REL.NOINC `($__internal_22_$__cuda_sm3x_div_rn_noftz_f32_slowpath) ;  /* 0x000004e000007944 */ /* 0x000fea0003c00000 */
[----:B0-----:R-:W-:Y:S02]  /*0c20*/  MOV R4, R3 ;  /* 0x0000000300047202 */ /* 0x001fe40000000f00 */
.L_x_808:
[----:B------:R-:W-:Y:S05]  /*0c30*/  BSYNC B1 ;  /* 0x0000000000017941 */ /* 0x000fea0003800000 */
.L_x_807:
        /* <DEDUP_REMOVED lines=12> */
[----:B------:R-:W-:Y:S05]  /*0d00*/  CALL.REL.NOINC `($__internal_22_$__cuda_sm3x_div_rn_noftz_f32_slowpath) ;  /* 0x000003f000007944 */ /* 0x000fea0003c00000 */
[----:B0-----:R-:W-:Y:S02]  /*0d10*/  MOV R10, R3 ;  /* 0x00000003000a7202 */ /* 0x001fe40000000f00 */
.L_x_810:
[----:B------:R-:W-:Y:S05]  /*0d20*/  BSYNC B1 ;  /* 0x0000000000017941 */ /* 0x000fea0003800000 */
.L_x_809:
        /* <DEDUP_REMOVED lines=14> */
.L_x_812:
[----:B------:R-:W-:Y:S05]  /*0e10*/  BSYNC B1 ;  /* 0x0000000000017941 */ /* 0x000fea0003800000 */
.L_x_811:
[----:B------:R-:W-:Y:S01]  /*0e20*/  IMAD R3, R8, c[0x0][0x310], RZ ;  /* 0x0000c40008037a24 */ /* 0x000fe200078e02ff */
[----:B------:R-:W-:Y:S01]  /*0e30*/  FMUL R4, R4, c[0x0][0x2ec] ;  /* 0x0000bb0004047a20 */ /* 0x000fe20000400000 */
[----:B------:R-:W-:Y:S01]  /*0e40*/  IMAD.MOV.U32 R11, RZ, RZ, c[0x0][0x310] ;  /* 0x0000c400ff0b7624 */ /* 0x000fe200078e00ff */
[----:B------:R-:W-:Y:S01]  /*0e50*/  FMUL R10, R10, c[0x0][0x2ec] ;  /* 0x0000bb000a0a7a20 */ /* 0x000fe20000400000 */
[----:B------:R-:W-:Y:S01]  /*0e60*/  IMAD R5, R6, UR11, R3 ;  /* 0x0000000b06057c24 */ /* 0x000fe2000f8e0203 */
[----:B------:R-:W-:Y:S01]  /*0e70*/  FMUL R0, R0, c[0x0][0x2ec] ;  /* 0x0000bb0000007a20 */ /* 0x000fe20000400000 */
[C---:B------:R-:W-:Y:S01]  /*0e80*/  IMAD.WIDE.U32 R2, R6.reuse, R11, c[0x0][0x2f0] ;  /* 0x0000bc0006027625 */ /* 0x040fe200078e000b */
[----:B------:R-:W-:Y:S01]  /*0e90*/  IADD3 R6, P0, R6, UR6, RZ ;  /* 0x0000000606067c10 */ /* 0x000fe2000ff1e0ff */
[----:B------:R-:W-:-:S03]  /*0ea0*/  FMUL R11, R9, R10 ;  /* 0x0000000a090b7220 */ /* 0x000fc60000400000 */
[----:B------:R-:W-:Y:S02]  /*0eb0*/  IADD3.X R7, R7, UR4, RZ, P0, !PT ;  /* 0x0000000407077c10 */ /* 0x000fe400087fe4ff */
[----:B------:R-:W-:Y:S02]  /*0ec0*/  ISETP.GE.U32.AND P0, PT, R6, c[0x0][0x178], PT ;  /* 0x00005e0006007a0c */ /* 0x000fe40003f06070 */
[----:B------:R-:W-:Y:S01]  /*0ed0*/  IADD3 R3, R3, R5, RZ ;  /* 0x0000000503037210 */ /* 0x000fe20007ffe0ff */
[----:B------:R-:W-:Y:S01]  /*0ee0*/  FMUL R5, R9, R4 ;  /* 0x0000000409057220 */ /* 0x000fe20000400000 */
[----:B------:R-:W-:Y:S01]  /*0ef0*/  ISETP.GE.U32.AND.EX P0, PT, R7, c[0x0][0x17c], PT, P0 ;  /* 0x00005f0007007a0c */ /* 0x000fe20003f06100 */
[----:B------:R-:W-:-:S03]  /*0f00*/  FMUL R9, R9, R0 ;  /* 0x0000000009097220 */ /* 0x000fc60000400000 */
[----:B------:R0:W-:Y:S04]  /*0f10*/  RED.E.ADD.F32.FTZ.RN.STRONG.GPU [R2.64], R5 ;  /* 0x000000050200798e */ /* 0x0001e8000c10e792 */
[----:B------:R0:W-:Y:S04]  /*0f20*/  RED.E.ADD.F32.FTZ.RN.STRONG.GPU [R2.64+0x4], R11 ;  /* 0x0000040b0200798e */ /* 0x0001e8000c10e792 */
[----:B------:R0:W-:Y:S01]  /*0f30*/  RED.E.ADD.F32.FTZ.RN.STRONG.GPU [R2.64+0x8], R9 ;  /* 0x000008090200798e */ /* 0x0001e2000c10e792 */
[----:B------:R-:W-:Y:S01]  /*0f40*/  @P0 CALL.REL.NOINC `(.L_x_813) ;  /* 0x0000001000000944 */ /* 0x000fe20003c00000 */
[----:B------:R-:W-:Y:S05]  /*0f50*/  BRA `(.L_x_814) ;  /* 0xfffff2f000007947 */ /* 0x000fea000383ffff */
.L_x_813:
[----:B------:R-:W-:Y:S05]  /*0f60*/  BSYNC B0 ;  /* 0x0000000000007941 */ /* 0x000fea0003800000 */
.L_x_796:
[----:B------:R-:W-:Y:S05]  /*0f70*/  EXIT ;  /* 0x000000000000794d */ /* 0x000fea0003800000 */
        .weak           $__internal_21_$__cuda_sm20_sqrt_rn_f32_slowpath
        .type           $__internal_21_$__cuda_sm20_sqrt_rn_f32_slowpath,@function
        .size           $__internal_21_$__cuda_sm20_sqrt_rn_f32_slowpath,($__internal_22_$__cuda_sm3x_div_rn_noftz_f32_slowpath - $__internal_21_$__cuda_sm20_sqrt_rn_f32_slowpath)
$__internal_21_$__cuda_sm20_sqrt_rn_f32_slowpath:
[----:B------:R-:W-:-:S13]  /*0f80*/  LOP3.LUT P0, RZ, R16, 0x7fffffff, RZ, 0xc0, !PT ;  /* 0x7fffffff10ff7812 */ /* 0x000fda000780c0ff */
[----:B------:R-:W-:Y:S01]  /*0f90*/  @!P0 MOV R5, R16 ;  /* 0x0000001000058202 */ /* 0x000fe20000000f00 */
        /* <DEDUP_REMOVED lines=17> */
[----:B------:R-:W-:-:S04]  /*10b0*/  @P0 FMUL.FTZ R5, R16, 2.3283064365386962891e-10 ;  /* 0x2f80000010050820 */ /* 0x000fc80000410000 */
.L_x_815:
[----:B------:R-:W-:Y:S01]  /*10c0*/  IMAD.MOV.U32 R14, RZ, RZ, R5 ;  /* 0x000000ffff0e7224 */ /* 0x000fe200078e0005 */
[----:B------:R-:W-:Y:S02]  /*10d0*/  MOV R4, R18 ;  /* 0x0000001200047202 */ /* 0x000fe40000000f00 */
[----:B------:R-:W-:-:S04]  /*10e0*/  MOV R5, 0x0 ;  /* 0x0000000000057802 */ /* 0x000fc80000000f00 */
[----:B------:R-:W-:Y:S05]  /*10f0*/  RET.REL.NODEC R4 `(my_solve_particle_ground_contacts_cuda_kernel_forward) ;  /* 0xffffef0004007950 */ /* 0x000fea0003c3ffff */
        .weak           $__internal_22_$__cuda_sm3x_div_rn_noftz_f32_slowpath
        .type           $__internal_22_$__cuda_sm3x_div_rn_noftz_f32_slowpath,@function
        .size           $__internal_22_$__cuda_sm3x_div_rn_noftz_f32_slowpath,(.L_x_1256 - $__internal_22_$__cuda_sm3x_div_rn_noftz_f32_slowpath)
$__internal_22_$__cuda_sm3x_div_rn_noftz_f32_slowpath:
[----:B------:R-:W-:Y:S01]  /*1100*/  SHF.R.U32.HI R18, RZ, 0x17, R5 ;  /* 0x00000017ff127819 */ /* 0x000fe20000011605 */
[----:B------:R-:W-:Y:S01]  /*1110*/  BSSY B3, `(.L_x_816) ;  /* 0x0000063000037945 */ /* 0x000fe20003800000 */
[----:B------:R-:W-:Y:S01]  /*1120*/  SHF.R.U32.HI R16, RZ, 0x17, R3 ;  /* 0x00000017ff107819 */ /* 0x000fe20000011603 */
[----:B------:R-:W-:Y:S01]  /*1130*/  IMAD.MOV.U32 R20, RZ, RZ, R5 ;  /* 0x000000ffff147224 */ /* 0x000fe200078e0005 */
        /* <DEDUP_REMOVED lines=14> */
[----:B------:R-:W-:Y:S02]  /*1220*/  FSETP.NEU.FTZ.AND P2, PT, |R3|, +INF , PT ;  /* 0x7f8000000300780b */ /* 0x000fe40003f5d200 */
        /* <DEDUP_REMOVED lines=16> */
.L_x_817:
        /* <DEDUP_REMOVED lines=17> */
[----:B------:R-:W-:-:S05]  /*1440*/  LOP3.LUT R18, R18, 0xff, RZ, 0xc0, !PT ;  /* 0x000000ff12127812 */ /* 0x000fca00078ec0ff */
[----:B------:R-:W-:-:S05]  /*1450*/  IMAD.IADD R24, R18, 0x1, R19 ;  /* 0x0000000112187824 */ /* 0x000fca00078e0213 */
        /* <DEDUP_REMOVED lines=32> */
.L_x_824:
[----:B------:R-:W-:-:S04]  /*1660*/  LOP3.LUT R3, R3, 0x80000000, RZ, 0xc0, !PT ;  /* 0x8000000003037812 */ /* 0x000fc800078ec0ff */
[----:B------:R-:W-:Y:S01]  /*1670*/  LOP3.LUT R3, R3, 0x7f800000, RZ, 0xfc, !PT ;  /* 0x7f80000003037812 */ /* 0x000fe200078efcff */
[----:B------:R-:W-:Y:S05]  /*1680*/  BRA `(.L_x_825) ;  /* 0x0000001000007947 */ /* 0x000fea0003800000 */
.L_x_823:
[----:B------:R-:W-:Y:S02]  /*1690*/  IMAD R3, R19, 0x800000, R3 ;  /* 0x0080000013037824 */ /* 0x000fe400078e0203 */
.L_x_825:
[----:B------:R-:W-:Y:S05]  /*16a0*/  BSYNC B4 ;  /* 0x0000000000047941 */ /* 0x000fea0003800000 */
.L_x_822:
[----:B------:R-:W-:Y:S05]  /*16b0*/  BRA `(.L_x_826) ;  /* 0x0000008000007947 */ /* 0x000fea0003800000 */
.L_x_821:
[----:B------:R-:W-:-:S04]  /*16c0*/  LOP3.LUT R3, R20, 0x80000000, R3, 0x48, !PT ;  /* 0x8000000014037812 */ /* 0x000fc800078e4803 */
[----:B------:R-:W-:Y:S01]  /*16d0*/  LOP3.LUT R3, R3, 0x7f800000, RZ, 0xfc, !PT ;  /* 0x7f80000003037812 */ /* 0x000fe200078efcff */
[----:B------:R-:W-:Y:S05]  /*16e0*/  BRA `(.L_x_826) ;  /* 0x0000005000007947 */ /* 0x000fea0003800000 */
.L_x_820:
[----:B------:R-:W-:Y:S01]  /*16f0*/  LOP3.LUT R3, R20, 0x80000000, R3, 0x48, !PT ;  /* 0x8000000014037812 */ /* 0x000fe200078e4803 */
[----:B------:R-:W-:Y:S05]  /*1700*/  BRA `(.L_x_826) ;  /* 0x0000003000007947 */ /* 0x000fea0003800000 */
.L_x_819:
[----:B------:R-:W0:Y:S01]  /*1710*/  MUFU.RSQ R3, -QNAN ;  /* 0xffc0000000037908 */ /* 0x000e220000001400 */
[----:B------:R-:W-:Y:S05]  /*1720*/  BRA `(.L_x_826) ;  /* 0x0000001000007947 */ /* 0x000fea0003800000 */
.L_x_818:
[----:B------:R-:W-:Y:S02]  /*1730*/  FADD.FTZ R3, R3, R5 ;  /* 0x0000000503037221 */ /* 0x000fe40000010000 */
.L_x_826:
[----:B------:R-:W-:Y:S05]  /*1740*/  BSYNC B3 ;  /* 0x0000000000037941 */ /* 0x000fea0003800000 */
.L_x_816:
[----:B------:R-:W-:Y:S02]  /*1750*/  MOV R18, R14 ;  /* 0x0000000e00127202 */ /* 0x000fe40000000f00 */
[----:B------:R-:W-:-:S04]  /*1760*/  MOV R19, 0x0 ;  /* 0x0000000000137802 */ /* 0x000fc80000000f00 */
[----:B------:R-:W-:Y:S05]  /*1770*/  RET.REL.NODEC R18 `(my_solve_particle_ground_contacts_cuda_kernel_forward) ;  /* 0xffffe88012007950 */ /* 0x000fea0003c3ffff */
.L_x_827:
        /* <DEDUP_REMOVED lines=16> */
.L_x_1256:


//--------------------- .text.my_apply_particle_deltas_cuda_kernel_backward --------------------------
	.section	.text.my_apply_particle_deltas_cuda_kernel_backward,"ax",@progbits
	.sectioninfo	@"SHI_REGISTERS=34"
	.align	128
        .global         my_apply_particle_deltas_cuda_kernel_backward
        .type           my_apply_particle_deltas_cuda_kernel_backward,@function
        .size           my_apply_particle_deltas_cuda_kernel_backward,(.L_x_1258 - my_apply_particle_deltas_cuda_kernel_backward)
        .other          my_apply_particle_deltas_cuda_kernel_backward,@"STO_CUDA_ENTRY STV_DEFAULT"
my_apply_particle_deltas_cuda_kernel_backward:
.text.my_apply_particle_deltas_cuda_kernel_backward:
        /* <DEDUP_REMOVED lines=12> */
[----:B------:R-:W-:Y:S02]  /*00c0*/  USHF.R.S32.HI UR18, URZ, 0x1f, UR9 ;  /* 0x0000001f3f127899 */ /* 0x000fe40008011409 */
[----:B------:R-:W-:Y:S02]  /*00d0*/  USHF.R.S32.HI UR17, URZ, 0x1f, UR8 ;  /* 0x0000001f3f117899 */ /* 0x000fe40008011408 */
[----:B------:R-:W-:Y:S02]  /*00e0*/  ULDC UR6, c[0x0][0x0] ;  /* 0x0000000000067ab9 */ /* 0x000fe40000000800 */
[----:B------:R-:W-:Y:S01]  /*00f0*/  ULDC UR7, c[0x0][0xc] ;  /* 0x0000030000077ab9 */ /* 0x000fe20000000800 */
[----:B------:R-:W-:Y:S01]  /*0100*/  MOV R8, UR18 ;  /* 0x0000001200087c02 */ /* 0x000fe20008000f00 */
[----:B------:R-:W-:Y:S01]  /*0110*/  ULDC UR10, c[0x0][0x418] ;  /* 0x00010600000a7ab9 */ /* 0x000fe20000000800 */
[----:B------:R-:W-:Y:S01]  /*0120*/  MOV R9, UR17 ;  /* 0x0000001100097c02 */ /* 0x000fe20008000f00 */
[----:B------:R-:W-:-:S02]  /*0130*/  ULDC UR12, c[0x0][0x3e0] ;  /* 0x0000f800000c7ab9 */ /* 0x000fc40000000800 */
[----:B------:R-:W-:Y:S02]  /*0140*/  ULDC UR11, c[0x0][0x2c0] ;  /* 0x0000b000000b7ab9 */ /* 0x000fe40000000800 */
[----:B------:R-:W-:Y:S02]  /*0150*/  ULDC UR14, c[0x0][0x3a0] ;  /* 0x0000e800000e7ab9 */ /* 0x000fe40000000800 */
[----:B------:R-:W-:Y:S02]  /*0160*/  UIMAD.WIDE.U32 UR6, UR6, UR7, URZ ;  /* 0x00000007060672a5 */ /* 0x000fe4000f8e003f */
[----:B------:R-:W-:Y:S02]  /*0170*/  USHF.R.S32.HI UR8, URZ, 0x1f, UR10 ;  /* 0x0000001f3f087899 */ /* 0x000fe4000801140a */
[----:B------:R-:W-:Y:S02]  /*0180*/  ULDC UR13, c[0x0][0x288] ;  /* 0x0000a200000d7ab9 */ /* 0x000fe40000000800 */
[----:B------:R-:W-:-:S02]  /*0190*/  ULDC UR16, c[0x0][0x2f8] ;  /* 0x0000be0000107ab9 */ /* 0x000fc40000000800 */
[----:B------:R-:W-:Y:S02]  /*01a0*/  USHF.R.S32.HI UR10, URZ, 0x1f, UR12 ;  /* 0x0000001f3f0a7899 */ /* 0x000fe4000801140c */
        /* <DEDUP_REMOVED lines=11> */
.L_x_870:
        /* <DEDUP_REMOVED lines=11> */
[----:B------:R-:W-:Y:S05]  /*0310*/  @P0 BRA `(.L_x_830) ;  /* 0x0000196000000947 */ /* 0x000fea0003800000 */
[----:B------:R-:W-:Y:S01]  /*0320*/  MOV R14, c[0x0][0x1d8] ;  /* 0x00007600000e7a02 */ /* 0x000fe20000000f00 */
[C---:B------:R-:W-:Y:S01]  /*0330*/  IMAD R0, R7.reuse, c[0x0][0x1d8], RZ ;  /* 0x0000760007007a24 */ /* 0x040fe200078e02ff */
[----:B------:R-:W-:Y:S01]  /*0340*/  MOV R4, c[0x0][0x248] ;  /* 0x0000920000047a02 */ /* 0x000fe20000000f00 */
[----:B------:R-:W-:Y:S01]  /*0350*/  IMAD R2, R7, c[0x0][0x248], RZ ;  /* 0x0000920007027a24 */ /* 0x000fe200078e02ff */
[----:B------:R-:W-:Y:S01]  /*0360*/  MOV R16, c[0x0][0x1a0] ;  /* 0x0000680000107a02 */ /* 0x000fe20000000f00 */
[----:B------:R-:W-:Y:S02]  /*0370*/  IMAD R3, R9, R13, R0 ;  /* 0x0000000d09037224 */ /* 0x000fe400078e0200 */
[----:B------:R-:W-:Y:S01]  /*0380*/  IMAD.WIDE.U32 R14, R13, R14, c[0x0][0x1b8] ;  /* 0x00006e000d0e7625 */ /* 0x000fe200078e000e */
[----:B------:R-:W-:-:S03]  /*0390*/  SHF.R.S32.HI R6, RZ, 0x1f, R16 ;  /* 0x0000001fff067819 */ /* 0x000fc60000011410 */
[----:B------:R-:W-:Y:S02]  /*03a0*/  IMAD R19, R8, R13, R2 ;  /* 0x0000000d08137224 */ /* 0x000fe400078e0202 */
[----:B------:R-:W-:-:S04]  /*03b0*/  IMAD.WIDE.U32 R4, R13, R4, c[0x0][0x228] ;  /* 0x00008a000d047625 */ /* 0x000fc800078e0004 */
[----:B------:R-:W-:Y:S01]  /*03c0*/  IMAD R0, R7, c[0x0][0x1a0], RZ ;  /* 0x0000680007007a24 */ /* 0x000fe200078e02ff */
[----:B------:R-:W-:Y:S01]  /*03d0*/  IADD3 R5, R5, R19, RZ ;  /* 0x0000001305057210 */ /* 0x000fe20007ffe0ff */
[----:B------:R-:W-:Y:S02]  /*03e0*/  IMAD.IADD R15, R15, 0x1, R3 ;  /* 0x000000010f0f7824 */ /* 0x000fe400078e0203 */
[----:B------:R-:W-:Y:S02]  /*03f0*/  IMAD.WIDE.U32 R16, R13, R16, c[0x0][0x180] ;  /* 0x000060000d107625 */ /* 0x000fe400078e0010 */
[----:B------:R-:W2:Y:S02]  /*0400*/  LDG.E R19, [R4.64+0x4] ;  /* 0x0000041004137981 */ /* 0x000ea4000c1e1900 */
[----:B------:R-:W-:Y:S02]  /*0410*/  IMAD R3, R6, R13, R0 ;  /* 0x0000000d06037224 */ /* 0x000fe400078e0200 */
[----:B------:R-:W3:Y:S03]  /*0420*/  LDG.E R0, [R14.64] ;  /* 0x000000100e007981 */ /* 0x000ee6000c1e1900 */
[----:B------:R-:W-:Y:S01]  /*0430*/  IADD3 R17, R17, R3, RZ ;  /* 0x0000000311117210 */ /* 0x000fe20007ffe0ff */
[----:B------:R0:W2:Y:S04]  /*0440*/  LDG.E R2, [R14.64+0x4] ;  /* 0x000004100e027981 */ /* 0x0000a8000c1e1900 */
[----:B------:R-:W3:Y:S04]  /*0450*/  LDG.E R3, [R4.64] ;  /* 0x0000001004037981 */ /* 0x000ee8000c1e1900 */
[----:B------:R-:W4:Y:S04]  /*0460*/  LDG.E R18, [R16.64] ;  /* 0x0000001010127981 */ /* 0x000f28000c1e1900 */
[----:B------:R0:W5:Y:S04]  /*0470*/  LDG.E R12, [R14.64+0x8] ;  /* 0x000008100e0c7981 */ /* 0x000168000c1e1900 */
[----:B------:R-:W5:Y:S04]  /*0480*/  LDG.E R21, [R4.64+0x8] ;  /* 0x0000081004157981 */ /* 0x000f68000c1e1900 */
[----:B------:R-:W5:Y:S04]  /*0490*/  LDG.E R23, [R16.64+0x4] ;  /* 0x0000041010177981 */ /* 0x000f68000c1e1900 */
[----:B------:R-:W5:Y:S01]  /*04a0*/  LDG.E R25, [R16.64+0x8] ;  /* 0x0000081010197981 */ /* 0x000f62000c1e1900 */
[----:B------:R-:W1:Y:S01]  /*04b0*/  MUFU.RCP R20, c[0x0][0x260] ;  /* 0x0000980000147b08 */ /* 0x000e620000001000 */
[----:B------:R-:W-:Y:S01]  /*04c0*/  MOV R27, c[0x0][0x260] ;  /* 0x00009800001b7a02 */ /* 0x000fe20000000f00 */
[----:B------:R-:W-:Y:S04]  /*04d0*/  BSSY B4, `(.L_x_831) ;  /* 0x0000012000047945 */ /* 0x000fe80003800000 */
[----:B-1----:R-:W-:-:S04]  /*04e0*/  FFMA R27, R20, -R27, 1 ;  /* 0x3f800000141b7423 */ /* 0x002fc8000000081b */
[----:B------:R-:W-:Y:S01]  /*04f0*/  FFMA R20, R20, R27, R20 ;  /* 0x0000001b14147223 */ /* 0x000fe20000000014 */
[----:B---3--:R-:W-:-:S04]  /*0500*/  FADD R3, R0, R3 ;  /* 0x0000000300037221 */ /* 0x008fc80000000000 */
[----:B----4-:R-:W-:-:S04]  /*0510*/  FADD R3, R3, -R18 ;  /* 0x8000001203037221 */ /* 0x010fc80000000000 */
[----:B------:R-:W1:Y:S01]  /*0520*/  FCHK P0, R3, c[0x0][0x260] ;  /* 0x0000980003007b02 */ /* 0x000e620000000000 */
[----:B0-----:R-:W-:Y:S01]  /*0530*/  FFMA R14, R3, R20, RZ ;  /* 0x00000014030e7223 */ /* 0x001fe200000000ff */
[----:B--2---:R-:W-:Y:S01]  /*0540*/  FADD R2, R2, R19 ;  /* 0x0000001302027221 */ /* 0x004fe20000000000 */
[----:B-----5:R-:W-:Y:S02]  /*0550*/  FADD R0, R12, R21 ;  /* 0x000000150c007221 */ /* 0x020fe40000000000 */
[----:B------:R-:W-:Y:S01]  /*0560*/  FFMA R5, R14, -c[0x0][0x260], R3 ;  /* 0x800098000e057a23 */ /* 0x000fe20000000003 */
[----:B------:R-:W-:-:S03]  /*0570*/  FADD R2, R2, -R23 ;  /* 0x8000001702027221 */ /* 0x000fc60000000000 */
[----:B------:R-:W-:Y:S01]  /*0580*/  FFMA R19, R20, R5, R14 ;  /* 0x0000000514137223 */ /* 0x000fe2000000000e */
[----:B------:R-:W-:Y:S01]  /*0590*/  FADD R0, R0, -R25 ;  /* 0x8000001900007221 */ /* 0x000fe20000000000 */
[----:B-1----:R-:W-:Y:S05]  /*05a0*/  @!P0 BRA `(.L_x_832) ;  /* 0x0000004000008947 */ /* 0x002fea0003800000 */
[----:B------:R-:W-:Y:S02]  /*05b0*/  MOV R4, c[0x0][0x260] ;  /* 0x0000980000047a02 */ /* 0x000fe40000000f00 */
[----:B------:R-:W-:Y:S02]  /*05c0*/  MOV R20, 0x5e0 ;  /* 0x000005e000147802 */ /* 0x000fe40000000f00 */
[----:B------:R-:W-:Y:S05]  /*05d0*/  CALL.REL.NOINC `($__internal_24_$__cuda_sm3x_div_rn_noftz_f32_slowpath) ;  /* 0x000018a000007944 */ /* 0x000fea0003c00000 */
[----:B------:R-:W-:Y:S02]  /*05e0*/  IMAD.MOV.U32 R19, RZ, RZ, R3 ;  /* 0x000000ffff137224 */ /* 0x000fe400078e0003 */
.L_x_832:
[----:B------:R-:W-:Y:S05]  /*05f0*/  BSYNC B4 ;  /* 0x0000000000047941 */ /* 0x000fea0003800000 */
.L_x_831:
[----:B------:R-:W0:Y:S01]  /*0600*/  MUFU.RCP R3, c[0x0][0x260] ;  /* 0x0000980000037b08 */ /* 0x000e220000001000 */
[----:B------:R-:W-:Y:S01]  /*0610*/  MOV R4, c[0x0][0x260] ;  /* 0x0000980000047a02 */ /* 0x000fe20000000f00 */
[----:B------:R-:W-:Y:S06]  /*0620*/  BSSY B4, `(.L_x_833) ;  /* 0x000000d000047945 */ /* 0x000fec0003800000 */
[----:B------:R-:W1:Y:S01]  /*0630*/  FCHK P0, R2, c[0x0][0x260] ;  /* 0x0000980002007b02 */ /* 0x000e620000000000 */
[----:B0-----:R-:W-:-:S04]  /*0640*/  FFMA R4, R3, -R4, 1 ;  /* 0x3f80000003047423 */ /* 0x001fc80000000804 */
[----:B------:R-:W-:-:S04]  /*0650*/  FFMA R12, R3, R4, R3 ;  /* 0x00000004030c7223 */ /* 0x000fc80000000003 */
[----:B------:R-:W-:-:S04]  /*0660*/  FFMA R17, R2, R12, RZ ;  /* 0x0000000c02117223 */ /* 0x000fc800000000ff */
[----:B------:R-:W-:-:S04]  /*0670*/  FFMA R4, R17, -c[0x0][0x260], R2 ;  /* 0x8000980011047a23 */ /* 0x000fc80000000002 */
[----:B------:R-:W-:Y:S01]  /*0680*/  FFMA R17, R12, R4, R17 ;  /* 0x000000040c117223 */ /* 0x000fe20000000011 */
[----:B-1----:R-:W-:Y:S05]  /*0690*/  @!P0 BRA `(.L_x_834) ;  /* 0x0000005000008947 */ /* 0x002fea0003800000 */
[----:B------:R-:W-:Y:S02]  /*06a0*/  MOV R3, R2 ;  /* 0x0000000200037202 */ /* 0x000fe40000000f00 */
[----:B------:R-:W-:Y:S02]  /*06b0*/  MOV R4, c[0x0][0x260] ;  /* 0x0000980000047a02 */ /* 0x000fe40000000f00 */
[----:B------:R-:W-:Y:S02]  /*06c0*/  MOV R20, 0x6e0 ;  /* 0x000006e000147802 */ /* 0x000fe40000000f00 */
[----:B------:R-:W-:Y:S05]  /*06d0*/  CALL.REL.NOINC `($__internal_24_$__cuda_sm3x_div_rn_noftz_f32_slowpath) ;  /* 0x000017a000007944 */ /* 0x000fea0003c00000 */
[----:B------:R-:W-:Y:S02]  /*06e0*/  MOV R17, R3 ;  /* 0x0000000300117202 */ /* 0x000fe40000000f00 */
.L_x_834:
[----:B------:R-:W-:Y:S05]  /*06f0*/  BSYNC B4 ;  /* 0x0000000000047941 */ /* 0x000fea0003800000 */
.L_x_833:
[----:B------:R-:W0:Y:S01]  /*0700*/  MUFU.RCP R2, c[0x0][0x260] ;  /* 0x0000980000027b08 */ /* 0x000e220000001000 */
[----:B------:R-:W-:Y:S01]  /*0710*/  IMAD.MOV.U32 R3, RZ, RZ, c[0x0][0x260] ;  /* 0x00009800ff037624 */ /* 0x000fe200078e00ff */
        /* <DEDUP_REMOVED lines=13> */
.L_x_836:
[----:B------:R-:W-:Y:S05]  /*07f0*/  BSYNC B4 ;  /* 0x0000000000047941 */ /* 0x000fea0003800000 */
.L_x_835:
[----:B------:R-:W-:Y:S01]  /*0800*/  FMUL R0, R17, R17 ;  /* 0x0000001111007220 */ /* 0x000fe20000400000 */
[----:B------:R-:W-:Y:S03]  /*0810*/  BSSY B2, `(.L_x_837) ;  /* 0x000000e000027945 */ /* 0x000fe60003800000 */
[----:B------:R-:W-:-:S04]  /*0820*/  FFMA R0, R19, R19, R0 ;  /* 0x0000001313007223 */ /* 0x000fc80000000000 */
[----:B------:R-:W-:-:S04]  /*0830*/  FFMA R2, R15, R15, R0 ;  /* 0x0000000f0f027223 */ /* 0x000fc80000000000 */
[----:B------:R0:W1:Y:S01]  /*0840*/  MUFU.RSQ R3, R2 ;  /* 0x0000000200037308 */ /* 0x0000620000001400 */
[----:B------:R-:W-:-:S04]  /*0850*/  IADD3 R0, R2, -0xd000000, RZ ;  /* 0xf300000002007810 */ /* 0x000fc80007ffe0ff */
[----:B------:R-:W-:-:S13]  /*0860*/  ISETP.GT.U32.AND P0, PT, R0, 0x727fffff, PT ;  /* 0x727fffff0000780c */ /* 0x000fda0003f04070 */
[----:B------:R-:W-:Y:S05]  /*0870*/  @!P0 BRA `(.L_x_838) ;  /* 0x0000003000008947 */ /* 0x000fea0003800000 */
[----:B01----:R-:W-:Y:S02]  /*0880*/  MOV R14, 0x8a0 ;  /* 0x000008a0000e7802 */ /* 0x003fe40000000f00 */
[----:B------:R-:W-:Y:S05]  /*0890*/  CALL.REL.NOINC `($__internal_23_$__cuda_sm20_sqrt_rn_f32_slowpath) ;  /* 0x0000147000007944 */ /* 0x000fea0003c00000 */
[----:B------:R-:W-:Y:S05]  /*08a0*/  BRA `(.L_x_839) ;  /* 0x0000004000007947 */ /* 0x000fea0003800000 */
.L_x_838:
[----:B01----:R-:W-:Y:S01]  /*08b0*/  FMUL.FTZ R16, R2, R3 ;  /* 0x0000000302107220 */ /* 0x003fe20000410000 */
[----:B------:R-:W-:-:S03]  /*08c0*/  FMUL.FTZ R0, R3, 0.5 ;  /* 0x3f00000003007820 */ /* 0x000fc60000410000 */
[----:B------:R-:W-:-:S04]  /*08d0*/  FFMA R3, -R16, R16, R2 ;  /* 0x0000001010037223 */ /* 0x000fc80000000102 */
[----:B------:R-:W-:Y:S02]  /*08e0*/  FFMA R16, R3, R0, R16 ;  /* 0x0000000003107223 */ /* 0x000fe40000000010 */
.L_x_839:
[----:B------:R-:W-:Y:S05]  /*08f0*/  BSYNC B2 ;  /* 0x0000000000027941 */ /* 0x000fea0003800000 */
.L_x_837:
[----:B------:R-:W-:Y:S01]  /*0900*/  FSETP.GT.AND P0, PT, R16, c[0x0][0x264], PT ;  /* 0x0000990010007a0b */ /* 0x000fe20003f04000 */
[----:B------:R-:W-:-:S12]  /*0910*/  BSSY B4, `(.L_x_840) ;  /* 0x0000011000047945 */ /* 0x000fd80003800000 */
[----:B------:R-:W-:Y:S05]  /*0920*/  @!P0 BRA `(.L_x_841) ;  /* 0x000000f000008947 */ /* 0x000fea0003800000 */
[----:B------:R-:W0:Y:S01]  /*0930*/  MUFU.RCP R3, R16 ;  /* 0x0000001000037308 */ /* 0x000e220000001000 */
[----:B------:R-:W-:Y:S02]  /*0940*/  ULDC UR15, c[0x0][0x264] ;  /* 0x00009900000f7ab9 */ /* 0x000fe40000000800 */
[----:B------:R-:W-:-:S05]  /*0950*/  MOV R5, UR15 ;  /* 0x0000000f00057c02 */ /* 0x000fca0008000f00 */
[----:B------:R-:W1:Y:S01]  /*0960*/  FCHK P0, R5, R16 ;  /* 0x0000001005007302 */ /* 0x000e620000000000 */
[----:B0-----:R-:W-:-:S04]  /*0970*/  FFMA R0, R3, -R16, 1 ;  /* 0x3f80000003007423 */ /* 0x001fc80000000810 */
[----:B------:R-:W-:-:S04]  /*0980*/  FFMA R0, R3, R0, R3 ;  /* 0x0000000003007223 */ /* 0x000fc80000000003 */
[----:B------:R-:W-:-:S04]  /*0990*/  FFMA R3, R0, c[0x0][0x264], RZ ;  /* 0x0000990000037a23 */ /* 0x000fc800000000ff */
[----:B------:R-:W-:-:S04]  /*09a0*/  FFMA R10, R3, -R16, c[0x0][0x264] ;  /* 0x00009900030a7623 */ /* 0x000fc80000000810 */
[----:B------:R-:W-:Y:S01]  /*09b0*/  FFMA R10, R0, R10, R3 ;  /* 0x0000000a000a7223 */ /* 0x000fe20000000003 */
[----:B-1----:R-:W-:Y:S05]  /*09c0*/  @!P0 BRA `(.L_x_841) ;  /* 0x0000005000008947 */ /* 0x002fea0003800000 */
[----:B------:R-:W-:Y:S01]  /*09d0*/  IMAD.MOV.U32 R3, RZ, RZ, c[0x0][0x264] ;  /* 0x00009900ff037624 */ /* 0x000fe200078e00ff */
[----:B------:R-:W-:Y:S02]  /*09e0*/  MOV R4, R16 ;  /* 0x0000001000047202 */ /* 0x000fe40000000f00 */
[----:B------:R-:W-:Y:S02]  /*09f0*/  MOV R20, 0xa10 ;  /* 0x00000a1000147802 */ /* 0x000fe40000000f00 */
[----:B------:R-:W-:Y:S05]  /*0a00*/  CALL.REL.NOINC `($__internal_24_$__cuda_sm3x_div_rn_noftz_f32_slowpath) ;  /* 0x0000147000007944 */ /* 0x000fea0003c00000 */
[----:B------:R-:W-:Y:S02]  /*0a10*/  MOV R10, R3 ;  /* 0x00000003000a7202 */ /* 0x000fe40000000f00 */
.L_x_841:
[----:B------:R-:W-:Y:S05]  /*0a20*/  BSYNC B4 ;  /* 0x0000000000047941 */ /* 0x000fea0003800000 */
.L_x_840:
        /* <DEDUP_REMOVED lines=16> */
.L_x_842:
[----:B------:R-:W-:Y:S01]  /*0b30*/  ISETP.NE.U32.AND P0, PT, RZ, c[0x0][0x2a8], PT ;  /* 0x0000aa00ff007a0c */ /* 0x000fe20003f05070 */
[----:B------:R-:W-:Y:S01]  /*0b40*/  IMAD.MOV.U32 R21, RZ, RZ, RZ ;  /* 0x000000ffff157224 */ /* 0x000fe200078e00ff */
[----:B------:R-:W-:-:S02]  /*0b50*/  MOV R23, RZ ;  /* 0x000000ff00177202 */ /* 0x000fc40000000f00 */
[----:B------:R-:W-:Y:S02]  /*0b60*/  ISETP.NE.AND.EX P0, PT, RZ, c[0x0][0x2ac], PT, P0 ;  /* 0x0000ab00ff007a0c */ /* 0x000fe40003f05300 */
[----:B------:R-:W-:-:S11]  /*0b70*/  MOV R25, RZ ;  /* 0x000000ff00197202 */ /* 0x000fd60000000f00 */
        /* <DEDUP_REMOVED lines=13> */
.L_x_843:
[----:B------:R-:W-:-:S04]  /*0c50*/  ISETP.NE.U32.AND P0, PT, RZ, c[0x0][0x3c0], PT ;  /* 0x0000f000ff007a0c */ /* 0x000fc80003f05070 */
[----:B------:R-:W-:-:S13]  /*0c60*/  ISETP.NE.AND.EX P0, PT, RZ, c[0x0][0x3c4], PT, P0 ;  /* 0x0000f100ff007a0c */ /* 0x000fda0003f05300 */
        /* <DEDUP_REMOVED lines=13> */
[----:B------:R-:W-:Y:S05]  /*0d40*/  BRA `(.L_x_845) ;  /* 0x0000012000007947 */ /* 0x000fea0003800000 */
.L_x_844:
        /* <DEDUP_REMOVED lines=18> */
.L_x_845:
[----:B------:R-:W-:Y:S01]  /*0e70*/  FSETP.GT.AND P0, PT, R16, c[0x0][0x264], PT ;  /* 0x0000990010007a0b */ /* 0x000fe20003f04000 */
[----:B------:R-:W-:Y:S01]  /*0e80*/  BSSY B4, `(.L_x_846) ;  /* 0x000001e000047945 */ /* 0x000fe20003800000 */
[----:B------:R-:W-:-:S11]  /*0e90*/  IMAD.MOV.U32 R18, RZ, RZ, RZ ;  /* 0x000000ffff127224 */ /* 0x000fd600078e00ff */
[----:B------:R-:W-:Y:S05]  /*0ea0*/  @!P0 BRA `(.L_x_847) ;  /* 0x000001b000008947 */ /* 0x000fea0003800000 */
[----:B------:R-:W0:Y:S01]  /*0eb0*/  MUFU.RCP R5, R16 ;  /* 0x0000001000057308 */ /* 0x000e220000001000 */
[----:B------:R-:W-:Y:S01]  /*0ec0*/  FADD R23, RZ, R23 ;  /* 0x00000017ff177221 */ /* 0x000fe20000000000 */
[----:B------:R-:W-:Y:S01]  /*0ed0*/  FADD R25, RZ, R25 ;  /* 0x00000019ff197221 */ /* 0x000fe20000000000 */
[----:B------:R-:W-:Y:S01]  /*0ee0*/  FADD R21, RZ, R21 ;  /* 0x00000015ff157221 */ /* 0x000fe20000000000 */
[----:B------:R-:W-:Y:S01]  /*0ef0*/  BSSY B5, `(.L_x_848) ;  /* 0x0000015000057945 */ /* 0x000fe20003800000 */
[----:B------:R-:W-:Y:S01]  /*0f00*/  FMUL R0, R23, R17 ;  /* 0x0000001117007220 */ /* 0x000fe20000400000 */
[----:B------:R-:W-:-:S03]  /*0f10*/  FMUL R23, R10, R23 ;  /* 0x000000170a177220 */ /* 0x000fc60000400000 */
[----:B------:R-:W-:Y:S01]  /*0f20*/  FFMA R0, R25, R19, R0 ;  /* 0x0000001319007223 */ /* 0x000fe20000000000 */
[----:B------:R-:W-:-:S03]  /*0f30*/  FMUL R25, R10, R25 ;  /* 0x000000190a197220 */ /* 0x000fc60000400000 */
[----:B------:R-:W-:Y:S01]  /*0f40*/  FFMA R0, R21, R15, R0 ;  /* 0x0000000f15007223 */ /* 0x000fe20000000000 */
[C---:B------:R-:W-:Y:S01]  /*0f50*/  FMUL R21, R10.reuse, R21 ;  /* 0x000000150a157220 */ /* 0x040fe20000400000 */
[C---:B0-----:R-:W-:Y:S02]  /*0f60*/  FFMA R4, R5.reuse, -R16, 1 ;  /* 0x3f80000005047423 */ /* 0x041fe40000000810 */
[----:B------:R-:W-:Y:S02]  /*0f70*/  FADD R3, RZ, R0 ;  /* 0x00000000ff037221 */ /* 0x000fe40000000000 */
[----:B------:R-:W-:Y:S02]  /*0f80*/  FFMA R0, R5, R4, R5 ;  /* 0x0000000405007223 */ /* 0x000fe40000000005 */
[----:B------:R-:W-:-:S04]  /*0f90*/  FMUL R5, R10, R3 ;  /* 0x000000030a057220 */ /* 0x000fc80000400000 */
[----:B------:R-:W0:Y:S01]  /*0fa0*/  FCHK P0, R5, R16 ;  /* 0x0000001005007302 */ /* 0x000e220000000000 */
[----:B------:R-:W-:-:S04]  /*0fb0*/  FFMA R3, R0, R5, RZ ;  /* 0x0000000500037223 */ /* 0x000fc800000000ff */
[----:B------:R-:W-:-:S04]  /*0fc0*/  FFMA R4, R3, -R16, R5 ;  /* 0x8000001003047223 */ /* 0x000fc80000000005 */
[----:B------:R-:W-:Y:S01]  /*0fd0*/  FFMA R0, R0, R4, R3 ;  /* 0x0000000400007223 */ /* 0x000fe20000000003 */
[----:B0-----:R-:W-:Y:S05]  /*0fe0*/  @!P0 BRA `(.L_x_849) ;  /* 0x0000005000008947 */ /* 0x001fea0003800000 */
[----:B------:R-:W-:Y:S02]  /*0ff0*/  MOV R3, R5 ;  /* 0x0000000500037202 */ /* 0x000fe40000000f00 */
[----:B------:R-:W-:Y:S02]  /*1000*/  MOV R4, R16 ;  /* 0x0000001000047202 */ /* 0x000fe40000000f00 */
[----:B------:R-:W-:Y:S02]  /*1010*/  MOV R20, 0x1030 ;  /* 0x0000103000147802 */ /* 0x000fe40000000f00 */
[----:B------:R-:W-:Y:S05]  /*1020*/  CALL.REL.NOINC `($__internal_24_$__cuda_sm3x_div_rn_noftz_f32_slowpath) ;  /* 0x00000e5000007944 */ /* 0x000fea0003c00000 */
[----:B------:R-:W-:Y:S02]  /*1030*/  MOV R0, R3 ;  /* 0x0000000300007202 */ /* 0x000fe40000000f00 */
.L_x_849:
[----:B------:R-:W-:Y:S05]  /*1040*/  BSYNC B5 ;  /* 0x0000000000057941 */ /* 0x000fea0003800000 */
.L_x_848:
[----:B------:R-:W-:Y:S02]  /*1050*/  FADD R18, RZ, -R0 ;  /* 0x80000000ff127221 */ /* 0x000fe40000000000 */
.L_x_847:
[----:B------:R-:W-:Y:S05]  /*1060*/  BSYNC B4 ;  /* 0x0000000000047941 */ /* 0x000fea0003800000 */
.L_x_846:
[----:B------:R-:W-:Y:S01]  /*1070*/  FSETP.GT.AND P0, PT, R16, RZ, PT ;  /* 0x000000ff1000720b */ /* 0x000fe20003f04000 */
[----:B------:R-:W-:Y:S01]  /*1080*/  BSSY B4, `(.L_x_850) ;  /* 0x0000035000047945 */ /* 0x000fe20003800000 */
[----:B------:R-:W-:Y:S01]  /*1090*/  FADD R21, RZ, R21 ;  /* 0x00000015ff157221 */ /* 0x000fe20000000000 */
[----:B------:R-:W-:Y:S01]  /*10a0*/  FADD R23, RZ, R23 ;  /* 0x00000017ff177221 */ /* 0x000fe20000000000 */
[----:B------:R-:W-:-:S09]  /*10b0*/  FADD R25, RZ, R25 ;  /* 0x00000019ff197221 */ /* 0x000fd20000000000 */
        /* <DEDUP_REMOVED lines=13> */
[----:B------:R-:W-:Y:S05]  /*1190*/  CALL.REL.NOINC `($__internal_24_$__cuda_sm3x_div_rn_noftz_f32_slowpath) ;  /* 0x00000ce000007944 */ /* 0x000fea0003c00000 */
[----:B------:R-:W-:Y:S02]  /*11a0*/  IMAD.MOV.U32 R24, RZ, RZ, R3 ;  /* 0x000000ffff187224 */ /* 0x000fe400078e0003 */
.L_x_853:
[----:B------:R-:W-:Y:S05]  /*11b0*/  BSYNC B5 ;  /* 0x0000000000057941 */ /* 0x000fea0003800000 */
.L_x_852:
        /* <DEDUP_REMOVED lines=13> */
[----:B------:R-:W-:Y:S02]  /*1290*/  MOV R30, R3 ;  /* 0x00000003001e7202 */ /* 0x000fe40000000f00 */
.L_x_855:
[----:B------:R-:W-:Y:S05]  /*12a0*/  BSYNC B5 ;  /* 0x0000000000057941 */ /* 0x000fea0003800000 */
.L_x_854:
        /* <DEDUP_REMOVED lines=14> */
.L_x_857:
[----:B------:R-:W-:Y:S05]  /*1390*/  BSYNC B5 ;  /* 0x0000000000057941 */ /* 0x000fea0003800000 */
.L_x_856:
[-C--:B------:R-:W-:Y:S01]  /*13a0*/  FFMA R25, R24, R18.reuse, R25 ;  /* 0x0000001218197223 */ /* 0x080fe20000000019 */
[-C--:B------:R-:W-:Y:S01]  /*13b0*/  FFMA R23, R30, R18.reuse, R23 ;  /* 0x000000121e177223 */ /* 0x080fe20000000017 */
[----:B------:R-:W-:Y:S02]  /*13c0*/  FFMA R21, R0, R18, R21 ;  /* 0x0000001200157223 */ /* 0x000fe40000000015 */
.L_x_851:
[----:B------:R-:W-:Y:S05]  /*13d0*/  BSYNC B4 ;  /* 0x0000000000047941 */ /* 0x000fea0003800000 */
.L_x_850:
        /* <DEDUP_REMOVED lines=15> */
.L_x_859:
[----:B------:R-:W-:Y:S05]  /*14d0*/  BSYNC B4 ;  /* 0x0000000000047941 */ /* 0x000fea0003800000 */
.L_x_858:
[----:B------:R-:W0:Y:S01]  /*14e0*/  MUFU.RCP R0, c[0x0][0x260] ;  /* 0x0000980000007b08 */ /* 0x000e220000001000 */
[----:B------:R-:W-:Y:S01]  /*14f0*/  MOV R3, c[0x0][0x260] ;  /* 0x0000980000037a02 */ /* 0x000fe20000000f00 */
[----:B------:R-:W-:Y:S01]  /*1500*/  BSSY B4, `(.L_x_860) ;  /* 0x000000e000047945 */ /* 0x000fe20003800000 */
[----:B------:R-:W-:-:S05]  /*1510*/  FADD R15, RZ, R15 ;  /* 0x0000000fff0f7221 */ /* 0x000fca0000000000 */
[----:B------:R-:W1:Y:S01]  /*1520*/  FCHK P0, R23, c[0x0][0x260] ;  /* 0x0000980017007b02 */ /* 0x000e620000000000 */
[----:B0-----:R-:W-:-:S04]  /*1530*/  FFMA R3, R0, -R3, 1 ;  /* 0x3f80000000037423 */ /* 0x001fc80000000803 */
[----:B------:R-:W-:-:S04]  /*1540*/  FFMA R0, R0, R3, R0 ;  /* 0x0000000300007223 */ /* 0x000fc80000000000 */
[----:B------:R-:W-:-:S04]  /*1550*/  FFMA R4, R0, R23, RZ ;  /* 0x0000001700047223 */ /* 0x000fc800000000ff */
[----:B------:R-:W-:-:S04]  /*1560*/  FFMA R3, R4, -c[0x0][0x260], R23 ;  /* 0x8000980004037a23 */ /* 0x000fc80000000017 */
[----:B------:R-:W-:Y:S01]  /*1570*/  FFMA R17, R0, R3, R4 ;  /* 0x0000000300117223 */ /* 0x000fe20000000004 */
[----:B-1----:R-:W-:Y:S05]  /*1580*/  @!P0 BRA `(.L_x_861) ;  /* 0x0000005000008947 */ /* 0x002fea0003800000 */
[----:B------:R-:W-:Y:S01]  /*1590*/  IMAD.MOV.U32 R3, RZ, RZ, R23 ;  /* 0x000000ffff037224 */ /* 0x000fe200078e0017 */
[----:B------:R-:W-:Y:S02]  /*15a0*/  MOV R4, c[0x0][0x260] ;  /* 0x0000980000047a02 */ /* 0x000fe40000000f00 */
[----:B------:R-:W-:Y:S02]  /*15b0*/  MOV R20, 0x15d0 ;  /* 0x000015d000147802 */ /* 0x000fe40000000f00 */
[----:B------:R-:W-:Y:S05]  /*15c0*/  CALL.REL.NOINC `($__internal_24_$__cuda_sm3x_div_rn_noftz_f32_slowpath) ;  /* 0x000008b000007944 */ /* 0x000fea0003c00000 */
[----:B------:R-:W-:Y:S02]  /*15d0*/  MOV R17, R3 ;  /* 0x0000000300117202 */ /* 0x000fe40000000f00 */
.L_x_861:
[----:B------:R-:W-:Y:S05]  /*15e0*/  BSYNC B4 ;  /* 0x0000000000047941 */ /* 0x000fea0003800000 */
.L_x_860:
        /* <DEDUP_REMOVED lines=15> */
.L_x_863:
[----:B------:R-:W-:Y:S05]  /*16e0*/  BSYNC B4 ;  /* 0x0000000000047941 */ /* 0x000fea0003800000 */
.L_x_862:
[----:B------:R-:W-:Y:S01]  /*16f0*/  ISETP.NE.U32.AND P0, PT, RZ, c[0x0][0x380], PT ;  /* 0x0000e000ff007a0c */ /* 0x000fe20003f05070 */
[----:B------:R-:W-:Y:S01]  /*1700*/  FADD R3, RZ, R3 ;  /* 0x00000003ff037221 */ /* 0x000fe20000000000 */
[----:B------:R-:W-:Y:S01]  /*1710*/  FADD R0, R15, R14 ;  /* 0x0000000e0f007221 */ /* 0x000fe20000000000 */
[----:B------:R-:W-:Y:S01]  /*1720*/  FADD R12, R17, R12 ;  /* 0x0000000c110c7221 */ /* 0x000fe20000000000 */
[----:B------:R-:W-:Y:S01]  /*1730*/  ISETP.NE.AND.EX P0, PT, RZ, c[0x0][0x384], PT, P0 ;  /* 0x0000e100ff007a0c */ /* 0x000fe20003f05300 */
[----:B------:R-:W-:Y:S01]  /*1740*/  FADD R4, R3, R2 ;  /* 0x0000000203047221 */ /* 0x000fe20000000000 */
[----:B------:R-:W-:Y:S01]  /*1750*/  FADD R0, RZ, R0 ;  /* 0x00000000ff007221 */ /* 0x000fe20000000000 */
[----:B------:R-:W-:-:S02]  /*1760*/  FADD R2, RZ, R12 ;  /* 0x0000000cff027221 */ /* 0x000fc40000000000 */
[----:B------:R-:W-:-:S08]  /*1770*/  FADD R4, RZ, R4 ;  /* 0x00000004ff047221 */ /* 0x000fd00000000000 */
[----:B------:R-:W-:Y:S05]  /*1780*/  @!P0 BRA `(.L_x_864) ;  /* 0x000000a000008947 */ /* 0x000fea0003800000 */
[----:B------:R-:W-:Y:S01]  /*1790*/  SHF.R.S32.HI R12, RZ, 0x1f, R13 ;  /* 0x0000001fff0c7819 */ /* 0x000fe2000001140d */
[----:B------:R-:W-:-:S04]  /*17a0*/  IMAD.MOV.U32 R18, RZ, RZ, c[0x0][0x3a0] ;  /* 0x0000e800ff127624 */ /* 0x000fc800078e00ff */
        /* <DEDUP_REMOVED lines=8> */
.L_x_864:
[----:B------:R-:W-:-:S04]  /*1830*/  ISETP.NE.U32.AND P0, PT, RZ, c[0x0][0x230], PT ;  /* 0x00008c00ff007a0c */ /* 0x000fc80003f05070 */
[----:B------:R-:W-:-:S13]  /*1840*/  ISETP.NE.AND.EX P0, PT, RZ, c[0x0][0x234], PT, P0 ;  /* 0x00008d00ff007a0c */ /* 0x000fda0003f05300 */
[----:B------:R-:W-:Y:S05]  /*1850*/  @!P0 BRA `(.L_x_865) ;  /* 0x000000a000008947 */ /* 0x000fea0003800000 */
[----:B------:R-:W-:Y:S02]  /*1860*/  SHF.R.S32.HI R5, RZ, 0x1f, R13 ;  /* 0x0000001fff057819 */ /* 0x000fe4000001140d */
[----:B------:R-:W-:-:S03]  /*1870*/  MOV R18, c[0x0][0x248] ;  /* 0x0000920000127a02 */ /* 0x000fc60000000f00 */
[----:B------:R-:W-:Y:S01]  /*1880*/  IMAD R5, R5, c[0x0][0x248], RZ ;  /* 0x0000920005057a24 */ /* 0x000fe200078e02ff */
[----:B------:R-:W-:Y:S01]  /*1890*/  SHF.R.S32.HI R8, RZ, 0x1f, R18 ;  /* 0x0000001fff087819 */ /* 0x000fe20000011412 */
[----:B------:R-:W-:-:S04]  /*18a0*/  IMAD.WIDE.U32 R18, R13, R18, c[0x0][0x230] ;  /* 0x00008c000d127625 */ /* 0x000fc800078e0012 */
[----:B------:R-:W-:-:S05]  /*18b0*/  IMAD R5, R8, R13, R5 ;  /* 0x0000000d08057224 */ /* 0x000fca00078e0205 */
[----:B------:R-:W-:-:S05]  /*18c0*/  IADD3 R19, R19, R5, RZ ;  /* 0x0000000513137210 */ /* 0x000fca0007ffe0ff */
[----:B------:R0:W-:Y:S04]  /*18d0*/  RED.E.ADD.F32.FTZ.RN.STRONG.GPU [R18.64], R0 ;  /* 0x000000001200798e */ /* 0x0001e8000c10e790 */
[----:B------:R0:W-:Y:S04]  /*18e0*/  RED.E.ADD.F32.FTZ.RN.STRONG.GPU [R18.64+0x4], R2 ;  /* 0x000004021200798e */ /* 0x0001e8000c10e790 */
[----:B------:R0:W-:Y:S02]  /*18f0*/  RED.E.ADD.F32.FTZ.RN.STRONG.GPU [R18.64+0x8], R4 ;  /* 0x000008041200798e */ /* 0x0001e4000c10e790 */
.L_x_865:
        /* <DEDUP_REMOVED lines=13> */
.L_x_866:
[----:B------:R-:W-:-:S04]  /*19d0*/  ISETP.NE.U32.AND P0, PT, RZ, c[0x0][0x1c0], PT ;  /* 0x00007000ff007a0c */ /* 0x000fc80003f05070 */
[----:B------:R-:W-:-:S13]  /*19e0*/  ISETP.NE.AND.EX P0, PT, RZ, c[0x0][0x1c4], PT, P0 ;  /* 0x00007100ff007a0c */ /* 0x000fda0003f05300 */
[----:B------:R-:W-:Y:S05]  /*19f0*/  @!P0 BRA `(.L_x_867) ;  /* 0x000000a000008947 */ /* 0x000fea0003800000 */
[----:B0-----:R-:W-:Y:S01]  /*1a00*/  IMAD.MOV.U32 R18, RZ, RZ, c[0x0][0x1d8] ;  /* 0x00007600ff127624 */ /* 0x001fe200078e00ff */
[----:B------:R-:W-:-:S04]  /*1a10*/  SHF.R.S32.HI R12, RZ, 0x1f, R13 ;  /* 0x0000001fff0c7819 */ /* 0x000fc8000001140d */
[----:B------:R-:W-:Y:S01]  /*1a20*/  SHF.R.S32.HI R9, RZ, 0x1f, R18 ;  /* 0x0000001fff097819 */ /* 0x000fe20000011412 */
[----:B------:R-:W-:Y:S02]  /*1a30*/  IMAD R12, R12, c[0x0][0x1d8], RZ ;  /* 0x000076000c0c7a24 */ /* 0x000fe400078e02ff */
[----:B------:R-:W-:-:S04]  /*1a40*/  IMAD.WIDE.U32 R18, R13, R18, c[0x0][0x1c0] ;  /* 0x000070000d127625 */ /* 0x000fc800078e0012 */
[----:B------:R-:W-:-:S05]  /*1a50*/  IMAD R5, R9, R13, R12 ;  /* 0x0000000d09057224 */ /* 0x000fca00078e020c */
[----:B------:R-:W-:-:S05]  /*1a60*/  IADD3 R19, R19, R5, RZ ;  /* 0x0000000513137210 */ /* 0x000fca0007ffe0ff */
[----:B------:R0:W-:Y:S04]  /*1a70*/  RED.E.ADD.F32.FTZ.RN.STRONG.GPU [R18.64], R0 ;  /* 0x000000001200798e */ /* 0x0001e8000c10e790 */
[----:B------:R0:W-:Y:S04]  /*1a80*/  RED.E.ADD.F32.FTZ.RN.STRONG.GPU [R18.64+0x4], R2 ;  /* 0x000004021200798e */ /* 0x0001e8000c10e790 */
[----:B------:R0:W-:Y:S02]  /*1a90*/  RED.E.ADD.F32.FTZ.RN.STRONG.GPU [R18.64+0x8], R4 ;  /* 0x000008041200798e */ /* 0x0001e4000c10e790 */
.L_x_867:
[----:B------:R-:W-:Y:S01]  /*1aa0*/  ISETP.NE.U32.AND P0, PT, RZ, c[0x0][0x2d8], PT ;  /* 0x0000b600ff007a0c */ /* 0x000fe20003f05070 */
[----:B------:R-:W-:Y:S01]  /*1ab0*/  FADD R15, RZ, -R15 ;  /* 0x8000000fff0f7221 */ /* 0x000fe20000000000 */
[----:B------:R-:W-:Y:S01]  /*1ac0*/  FADD R17, RZ, -R17 ;  /* 0x80000011ff117221 */ /* 0x000fe20000000000 */
[----:B------:R-:W-:Y:S01]  /*1ad0*/  FADD R3, RZ, -R3 ;  /* 0x80000003ff037221 */ /* 0x000fe20000000000 */
[----:B------:R-:W-:Y:S01]  /*1ae0*/  ISETP.NE.AND.EX P0, PT, RZ, c[0x0][0x2dc], PT, P0 ;  /* 0x0000b700ff007a0c */ /* 0x000fe20003f05300 */
[----:B------:R-:W-:Y:S01]  /*1af0*/  FADD R15, RZ, R15 ;  /* 0x0000000fff0f7221 */ /* 0x000fe20000000000 */
[----:B------:R-:W-:Y:S01]  /*1b00*/  FADD R17, RZ, R17 ;  /* 0x00000011ff117221 */ /* 0x000fe20000000000 */
[----:B0-----:R-:W-:-:S10]  /*1b10*/  FADD R19, RZ, R3 ;  /* 0x00000003ff137221 */ /* 0x001fd40000000000 */
        /* <DEDUP_REMOVED lines=11> */
.L_x_868:
        /* <DEDUP_REMOVED lines=11> */
.L_x_830:
[----:B------:R-:W-:Y:S05]  /*1c80*/  BSYNC B0 ;  /* 0x0000000000007941 */ /* 0x000fea0003800000 */
.L_x_829:
[----:B------:R-:W-:-:S04]  /*1c90*/  IADD3 R13, P0, R13, UR6, RZ ;  /* 0x000000060d0d7c10 */ /* 0x000fc8000ff1e0ff */
[----:B------:R-:W-:Y:S02]  /*1ca0*/  IADD3.X R11, R11, UR4, RZ, P0, !PT ;  /* 0x000000040b0b7c10 */ /* 0x000fe400087fe4ff */
[----:B------:R-:W-:-:S04]  /*1cb0*/  ISETP.GE.U32.AND P0, PT, R13, c[0x0][0x178], PT ;  /* 0x00005e000d007a0c */ /* 0x000fc80003f06070 */
[----:B------:R-:W-:-:S13]  /*1cc0*/  ISETP.GE.U32.AND.EX P0, PT, R11, c[0x0][0x17c], PT, P0 ;  /* 0x00005f000b007a0c */ /* 0x000fda0003f06100 */
[----:B------:R-:W-:Y:S01]  /*1cd0*/  @P0 CALL.REL.NOINC `(.L_x_869) ;  /* 0x0000001000000944 */ /* 0x000fe20003c00000 */
[----:B------:R-:W-:Y:S05]  /*1ce0*/  BRA `(.L_x_870) ;  /* 0xffffe57000007947 */ /* 0x000fea000383ffff */
.L_x_869:
[----:B------:R-:W-:Y:S05]  /*1cf0*/  BSYNC B1 ;  /* 0x0000000000017941 */ /* 0x000fea0003800000 */
.L_x_828:
[----:B------:R-:W-:Y:S05]  /*1d00*/  EXIT ;  /* 0x000000000000794d */ /* 0x000fea0003800000 */
        .weak           $__internal_23_$__cuda_sm20_sqrt_rn_f32_slowpath
        .type           $__internal_23_$__cuda_sm20_sqrt_rn_f32_slowpath,@function
        .size           $__internal_23_$__cuda_sm20_sqrt_rn_f32_slowpath,($__internal_24_$__cuda_sm3x_div_rn_noftz_f32_slowpath - $__internal_23_$__cuda_sm20_sqrt_rn_f32_slowpath)
$__internal_23_$__cuda_sm20_sqrt_rn_f32_slowpath:
        /* <DEDUP_REMOVED lines=19> */
.L_x_871:
[----:B------:R-:W-:Y:S02]  /*1e40*/  MOV R16, R2 ;  /* 0x0000000200107202 */ /* 0x000fe40000000f00 */
[----:B------:R-:W-:Y:S02]  /*1e50*/  MOV R2, R14 ;  /* 0x0000000e00027202 */ /* 0x000fe40000000f00 */
[----:B------:R-:W-:-:S04]  /*1e60*/  MOV R3, 0x0 ;  /* 0x0000000000037802 */ /* 0x000fc80000000f00 */
[----:B------:R-:W-:Y:S05]  /*1e70*/  RET.REL.NODEC R2 `(my_apply_particle_deltas_cuda_kernel_backward) ;  /* 0xffffe18002007950 */ /* 0x000fea0003c3ffff */
        .weak           $__internal_24_$__cuda_sm3x_div_rn_noftz_f32_slowpath
        .type           $__internal_24_$__cuda_sm3x_div_rn_noftz_f32_slowpath,@function
        .size           $__internal_24_$__cuda_sm3x_div_rn_noftz_f32_slowpath,(.L_x_1258 - $__internal_24_$__cuda_sm3x_div_rn_noftz_f32_slowpath)
$__internal_24_$__cuda_sm3x_div_rn_noftz_f32_slowpath:
        /* <DEDUP_REMOVED lines=34> */
.L_x_873:
[----:B------:R-:W-:Y:S01]  /*20a0*/  LEA R27, R5, 0xc0800000, 0x17 ;  /* 0xc0800000051b7811 */ /* 0x000fe200078eb8ff */
[----:B------:R-:W-:Y:S01]  /*20b0*/  BSSY B3, `(.L_x_878) ;  /* 0x0000036000037945 */ /* 0x000fe20003800000 */
[----:B------:R-:W-:Y:S02]  /*20c0*/  IADD3 R26, R26, -0x7f, RZ ;  /* 0xffffff811a1a7810 */ /* 0x000fe40007ffe0ff */
[----:B------:R-:W-:-:S03]  /*20d0*/  IADD3 R29, -R27, R4, RZ ;  /* 0x000000041b1d7210 */ /* 0x000fc60007ffe1ff */
[C---:B------:R-:W-:Y:S01]  /*20e0*/  IMAD R3, R26.reuse, -0x800000, R3 ;  /* 0xff8000001a037824 */ /* 0x040fe200078e0203 */
[----:B------:R0:W1:Y:S01]  /*20f0*/  MUFU.RCP R27, R29 ;  /* 0x0000001d001b7308 */ /* 0x0000620000001000 */
[----:B------:R-:W-:Y:S01]  /*2100*/  FADD.FTZ R4, -R29, -RZ ;  /* 0x800000ff1d047221 */ /* 0x000fe20000010100 */
[----:B0-----:R-:W-:-:S04]  /*2110*/  IADD3 R29, R26, 0x7f, -R5 ;  /* 0x0000007f1a1d7810 */ /* 0x001fc80007ffe805 */
[----:B------:R-:W-:Y:S01]  /*2120*/  IADD3 R29, R29, R22, RZ ;  /* 0x000000161d1d7210 */ /* 0x000fe20007ffe0ff */
        /* <DEDUP_REMOVED lines=26> */
[----:B------:R-:W-:Y:S01]  /*22d0*/  IADD3 R27, R5, 0x20, RZ ;  /* 0x00000020051b7810 */ /* 0x000fe20007ffe0ff */
        /* <DEDUP_REMOVED lines=15> */
.L_x_880:
[----:B------:R-:W-:-:S04]  /*23d0*/  LOP3.LUT R4, R4, 0x80000000, RZ, 0xc0, !PT ;  /* 0x8000000004047812 */ /* 0x000fc800078ec0ff */
[----:B------:R-:W-:Y:S01]  /*23e0*/  LOP3.LUT R4, R4, 0x7f800000, RZ, 0xfc, !PT ;  /* 0x7f80000004047812 */ /* 0x000fe200078efcff */
[----:B------:R-:W-:Y:S05]  /*23f0*/  BRA `(.L_x_881) ;  /* 0x0000001000007947 */ /* 0x000fea0003800000 */
.L_x_879:
[----:B------:R-:W-:Y:S02]  /*2400*/  LEA R4, R29, R4, 0x17 ;  /* 0x000000041d047211 */ /* 0x000fe400078eb8ff */
.L_x_881:
[----:B------:R-:W-:Y:S05]  /*2410*/  BSYNC B3 ;  /* 0x0000000000037941 */ /* 0x000fea0003800000 */
.L_x_878:
[----:B------:R-:W-:Y:S05]  /*2420*/  BRA `(.L_x_882) ;  /* 0x0000008000007947 */ /* 0x000fea0003800000 */
.L_x_877:
[----:B------:R-:W-:-:S04]  /*2430*/  LOP3.LUT R4, R4, 0x80000000, R3, 0x48, !PT ;  /* 0x8000000004047812 */ /* 0x000fc800078e4803 */
[----:B------:R-:W-:Y:S01]  /*2440*/  LOP3.LUT R4, R4, 0x7f800000, RZ, 0xfc, !PT ;  /* 0x7f80000004047812 */ /* 0x000fe200078efcff */
[----:B------:R-:W-:Y:S05]  /*2450*/  BRA `(.L_x_882) ;  /* 0x0000005000007947 */ /* 0x000fea0003800000 */
.L_x_876:
[----:B------:R-:W-:Y:S01]  /*2460*/  LOP3.LUT R4, R4, 0x80000000, R3, 0x48, !PT ;  /* 0x8000000004047812 */ /* 0x000fe200078e4803 */
[----:B------:R-:W-:Y:S05]  /*2470*/  BRA `(.L_x_882) ;  /* 0x0000003000007947 */ /* 0x000fea0003800000 */
.L_x_875:
[----:B------:R-:W0:Y:S01]  /*2480*/  MUFU.RSQ R4, -QNAN ;  /* 0xffc0000000047908 */ /* 0x000e220000001400 */
[----:B------:R-:W-:Y:S05]  /*2490*/  BRA `(.L_x_882) ;  /* 0x0000001000007947 */ /* 0x000fea0003800000 */
.L_x_874:
[----:B------:R-:W-:Y:S02]  /*24a0*/  FADD.FTZ R4, R3, R4 ;  /* 0x0000000403047221 */ /* 0x000fe40000010000 */
.L_x_882:
[----:B------:R-:W-:Y:S05]  /*24b0*/  BSYNC B2 ;  /* 0x0000000000027941 */ /* 0x000fea0003800000 */
.L_x_872:
[----:B0-----:R-:W-:Y:S02]  /*24c0*/  MOV R3, R4 ;  /* 0x0000000400037202 */ /* 0x001fe40000000f00 */
[----:B------:R-:W-:Y:S02]  /*24d0*/  MOV R4, R20 ;  /* 0x0000001400047202 */ /* 0x000fe40000000f00 */
[----:B------:R-:W-:-:S04]  /*24e0*/  MOV R5, 0x0 ;  /* 0x0000000000057802 */ /* 0x000fc80000000f00 */
[----:B------:R-:W-:Y:S05]  /*24f0*/  RET.REL.NODEC R4 `(my_apply_particle_deltas_cuda_kernel_backward) ;  /* 0xffffdb0004007950 */ /* 0x000fea0003c3ffff */
.L_x_883:
        /* <DEDUP_REMOVED lines=16> */
.L_x_1258:


//--------------------- .text.my_apply_particle_deltas_cuda_kernel_forward --------------------------
	.section	.text.my_apply_particle_deltas_cuda_kernel_forward,"ax",@progbits
	.sectioninfo	@"SHI_REGISTERS=24"
	.align	128
        .global         my_apply_particle_deltas_cuda_kernel_forward
        .type           my_apply_particle_deltas_cuda_kernel_forward,@function
        .size           my_apply_particle_deltas_cuda_kernel_forward,(.L_x_1260 - my_apply_particle_deltas_cuda_kernel_forward)
        .other          my_apply_particle_deltas_cuda_kernel_forward,@"STO_CUDA_ENTRY STV_DEFAULT"
my_apply_particle_deltas_cuda_kernel_forward:
.text.my_apply_particle_deltas_cuda_kernel_forward:
[----:B------:R-:W-:Y:S02]  /*0000*/  IMAD.MOV.U32 R1, RZ, RZ, c[0x0][0x28] ;  /* 0x00000a00ff017624 */ /* 0x000fe400078e00ff */
[----:B------:R-:W0:Y:S01]  /*0010*/  S2R R2, SR_TID.X ;  /* 0x0000000000027919 */ /* 0x000e220000002100 */
[----:B------:R-:W-:-:S03]  /*0020*/  IMAD.MOV.U32 R3, RZ, RZ, RZ ;  /* 0x000000ffff037224 */ /* 0x000fc600078e00ff */
[----:B------:R-:W0:Y:S02]  /*0030*/  S2R R5, SR_CTAID.X ;  /* 0x0000000000057919 */ /* 0x000e240000002500 */
[----:B0-----:R-:W-:-:S05]  /*0040*/  IMAD.WIDE.U32 R4, R5, c[0x0][0x0], R2 ;  /* 0x0000000005047a25 */ /* 0x001fca00078e0002 */
[----:B------:R-:W-:-:S04]  /*0050*/  ISETP.GE.U32.AND P0, PT, R4, c[0x0][0x178], PT ;  /* 0x00005e0004007a0c */ /* 0x000fc80003f06070 */
[----:B------:R-:W-:-:S13]  /*0060*/  ISETP.GE.U32.AND.EX P0, PT, R5, c[0x0][0x17c], PT, P0 ;  /* 0x00005f0005007a0c */ /* 0x000fda0003f06100 */
[----:B------:R-:W-:Y:S05]  /*0070*/  @P0 EXIT ;  /* 0x000000000000094d */ /* 0x000fea0003800000 */
[----:B------:R-:W-:Y:S01]  /*0080*/  ULDC UR6, c[0x0][0x0] ;  /* 0x0000000000067ab9 */ /* 0x000fe20000000800 */
[----:B------:R-:W-:Y:S01]  /*0090*/  MOV R6, R4 ;  /* 0x0000000400067202 */ /* 0x000fe20000000f00 */
        /* <DEDUP_REMOVED lines=17> */
.L_x_897:
[----:B------:R-:W-:Y:S01]  /*01b0*/  SHF.R.S32.HI R7, RZ, 0x1f, R6 ;  /* 0x0000001fff077819 */ /* 0x000fe20000011406 */
[----:B------:R-:W-:-:S04]  /*01c0*/  IMAD.MOV.U32 R3, RZ, RZ, c[0x0][0x210] ;  /* 0x00008400ff037624 */ /* 0x000fc800078e00ff */
[----:B0-----:R-:W-:Y:S02]  /*01d0*/  IMAD R9, R7, c[0x0][0x210], RZ ;  /* 0x0000840007097a24 */ /* 0x001fe400078e02ff */
[----:B------:R-:W-:-:S04]  /*01e0*/  IMAD.WIDE.U32 R2, R6, R3, c[0x0][0x1f0] ;  /* 0x00007c0006027625 */ /* 0x000fc800078e0003 */
[----:B------:R-:W-:-:S04]  /*01f0*/  IMAD R9, R6, UR5, R9 ;  /* 0x0000000506097c24 */ /* 0x000fc8000f8e0209 */
[----:B------:R-:W-:-:S05]  /*0200*/  IMAD.IADD R3, R3, 0x1, R9 ;  /* 0x0000000103037824 */ /* 0x000fca00078e0209 */
[----:B------:R-:W2:Y:S02]  /*0210*/  LDG.E R2, [R2.64] ;  /* 0x0000000e02027981 */ /* 0x000ea4000c1e1900 */
[----:B--2---:R-:W-:-:S04]  /*0220*/  LOP3.LUT R0, R2, 0x1, RZ, 0xc0, !PT ;  /* 0x0000000102007812 */ /* 0x004fc800078ec0ff */
[----:B------:R-:W-:-:S13]  /*0230*/  ISETP.NE.U32.AND P0, PT, R0, 0x1, PT ;  /* 0x000000010000780c */ /* 0x000fda0003f05070 */
[----:B------:R-:W-:Y:S05]  /*0240*/  @P0 EXIT ;  /* 0x000000000000094d */ /* 0x000fea0003800000 */
[----:B------:R-:W-:Y:S01]  /*0250*/  MOV R11, c[0x0][0x248] ;  /* 0x00009200000b7a02 */ /* 0x000fe20000000f00 */
[----:B------:R-:W-:-:S04]  /*0260*/  IMAD R3, R7, c[0x0][0x248], RZ ;  /* 0x0000920007037a24 */ /* 0x000fc800078e02ff */
[C---:B------:R-:W-:Y:S02]  /*0270*/  IMAD R3, R6.reuse, UR10, R3 ;  /* 0x0000000a06037c24 */ /* 0x040fe4000f8e0203 */
[----:B------:R-:W-:-:S04]  /*0280*/  IMAD.WIDE.U32 R10, R6, R11, c[0x0][0x228] ;  /* 0x00008a00060a7625 */ /* 0x000fc800078e000b */
[----:B------:R-:W-:-:S05]  /*0290*/  IMAD.IADD R11, R11, 0x1, R3 ;  /* 0x000000010b0b7824 */ /* 0x000fca00078e0203 */
[----:B------:R0:W2:Y:S04]  /*02a0*/  LDG.E R18, [R10.64+0x8] ;  /* 0x0000080e0a127981 */ /* 0x0000a8000c1e1900 */
[----:B------:R0:W3:Y:S04]  /*02b0*/  LDG.E R16, [R10.64+0x4] ;  /* 0x0000040e0a107981 */ /* 0x0000e8000c1e1900 */
[----:B------:R0:W4:Y:S01]  /*02c0*/  LDG.E R0, [R10.64] ;  /* 0x0000000e0a007981 */ /* 0x000122000c1e1900 */
[C---:B------:R-:W-:Y:S01]  /*02d0*/  IMAD R9, R7.reuse, c[0x0][0x1d8], RZ ;  /* 0x0000760007097a24 */ /* 0x040fe200078e02ff */
[----:B------:R-:W-:Y:S01]  /*02e0*/  MOV R13, c[0x0][0x1d8] ;  /* 0x00007600000d7a02 */ /* 0x000fe20000000f00 */
[----:B------:R-:W-:-:S02]  /*02f0*/  IMAD R3, R7, c[0x0][0x1a0], RZ ;  /* 0x0000680007037a24 */ /* 0x000fc400078e02ff */
[C---:B------:R-:W-:Y:S02]  /*0300*/  IMAD R15, R6.reuse, UR9, R9 ;  /* 0x00000009060f7c24 */ /* 0x040fe4000f8e0209 */
[----:B------:R-:W-:-:S04]  /*0310*/  IMAD.WIDE.U32 R8, R6, R13, c[0x0][0x1b8] ;  /* 0x00006e0006087625 */ /* 0x000fc800078e000d */
[----:B------:R-:W-:Y:S01]  /*0320*/  IMAD.MOV.U32 R17, RZ, RZ, c[0x0][0x1a0] ;  /* 0x00006800ff117624 */ /* 0x000fe200078e00ff */
[----:B------:R-:W-:Y:S01]  /*0330*/  IADD3 R9, R9, R15, RZ ;  /* 0x0000000f09097210 */ /* 0x000fe20007ffe0ff */
[C---:B------:R-:W-:Y:S02]  /*0340*/  IMAD R13, R6.reuse, UR8, R3 ;  /* 0x00000008060d7c24 */ /* 0x040fe4000f8e0203 */
[----:B------:R-:W-:Y:S02]  /*0350*/  IMAD.WIDE.U32 R2, R6, R17, c[0x0][0x180] ;  /* 0x0000600006027625 */ /* 0x000fe400078e0011 */
[----:B------:R1:W5:Y:S02]  /*0360*/  LDG.E R17, [R8.64] ;  /* 0x0000000e08117981 */ /* 0x000364000c1e1900 */
[----:B------:R-:W-:Y:S02]  /*0370*/  IMAD.IADD R3, R3, 0x1, R13 ;  /* 0x0000000103037824 */ /* 0x000fe400078e020d */
[----:B------:R1:W5:Y:S04]  /*0380*/  LDG.E R14, [R8.64+0x4] ;  /* 0x0000040e080e7981 */ /* 0x000368000c1e1900 */
[----:B------:R-:W5:Y:S04]  /*0390*/  LDG.E R13, [R2.64] ;  /* 0x0000000e020d7981 */ /* 0x000f68000c1e1900 */
[----:B------:R1:W5:Y:S04]  /*03a0*/  LDG.E R19, [R8.64+0x8] ;  /* 0x0000080e08137981 */ /* 0x000368000c1e1900 */
[----:B------:R1:W5:Y:S04]  /*03b0*/  LDG.E R12, [R2.64+0x4] ;  /* 0x0000040e020c7981 */ /* 0x000368000c1e1900 */
[----:B------:R1:W5:Y:S01]  /*03c0*/  LDG.E R15, [R2.64+0x8] ;  /* 0x0000080e020f7981 */ /* 0x000362000c1e1900 */
[----:B------:R-:W-:Y:S01]  /*03d0*/  PLOP3.LUT P1, PT, PT, PT, PT, 0x8, 0x0 ;  /* 0x000000000000781c */ /* 0x000fe20003f2e170 */
[----:B------:R-:W1:Y:S01]  /*03e0*/  MUFU.RCP R4, c[0x0][0x260] ;  /* 0x0000980000047b08 */ /* 0x000e620000001000 */
[----:B0-----:R-:W-:Y:S01]  /*03f0*/  MOV R11, c[0x0][0x260] ;  /* 0x00009800000b7a02 */ /* 0x001fe20000000f00 */
[----:B------:R-:W-:Y:S04]  /*0400*/  BSSY B0, `(.L_x_884) ;  /* 0x0000019000007945 */ /* 0x000fe80003800000 */
[----:B-1----:R-:W-:-:S04]  /*0410*/  FFMA R9, R4, -R11, 1 ;  /* 0x3f80000004097423 */ /* 0x002fc8000000080b */
[----:B------:R-:W-:Y:S01]  /*0420*/  FFMA R4, R4, R9, R4 ;  /* 0x0000000904047223 */ /* 0x000fe20000000004 */
[----:B--2---:R-:W-:-:S04]  /*0430*/  FSETP.GTU.AND P0, PT, |R18|, +INF , PT ;  /* 0x7f8000001200780b */ /* 0x004fc80003f0c200 */
[----:B---3--:R-:W-:-:S04]  /*0440*/  FSETP.GTU.OR P0, PT, |R16|, +INF , P0 ;  /* 0x7f8000001000780b */ /* 0x008fc8000070c600 */
[----:B----4-:R-:W-:-:S13]  /*0450*/  FSETP.GTU.OR P0, PT, |R0|, +INF , P0 ;  /* 0x7f8000000000780b */ /* 0x010fda000070c600 */
[----:B------:R-:W-:-:S13]  /*0460*/  @!P0 PLOP3.LUT P1, PT, PT, PT, PT, 0x80, 0x0 ;  /* 0x000000000000881c */ /* 0x000fda0003f2f070 */
[----:B------:R-:W-:-:S05]  /*0470*/  FSEL R0, R0, RZ, P1 ;  /* 0x000000ff00007208 */ /* 0x000fca0000800000 */
[----:B-----5:R-:W-:-:S04]  /*0480*/  FADD R8, R17, R0 ;  /* 0x0000000011087221 */ /* 0x020fc80000000000 */
[----:B------:R-:W-:-:S04]  /*0490*/  FADD R3, -R13, R8 ;  /* 0x000000080d037221 */ /* 0x000fc80000000100 */
[----:B------:R-:W0:Y:S01]  /*04a0*/  FCHK P0, R3, c[0x0][0x260] ;  /* 0x0000980003007b02 */ /* 0x000e220000000000 */
[----:B------:R-:W-:Y:S01]  /*04b0*/  FSEL R9, R16, RZ, P1 ;  /* 0x000000ff10097208 */ /* 0x000fe20000800000 */
[----:B------:R-:W-:Y:S01]  /*04c0*/  FFMA R0, R3, R4, RZ ;  /* 0x0000000403007223 */ /* 0x000fe200000000ff */
[----:B------:R-:W-:-:S03]  /*04d0*/  FSEL R10, R18, RZ, P1 ;  /* 0x000000ff120a7208 */ /* 0x000fc60000800000 */
[----:B------:R-:W-:Y:S01]  /*04e0*/  FFMA R11, R0, -c[0x0][0x260], R3 ;  /* 0x80009800000b7a23 */ /* 0x000fe20000000003 */
[----:B------:R-:W-:Y:S01]  /*04f0*/  FADD R9, R14, R9 ;  /* 0x000000090e097221 */ /* 0x000fe20000000000 */
[----:B------:R-:W-:Y:S02]  /*0500*/  FADD R10, R19, R10 ;  /* 0x0000000a130a7221 */ /* 0x000fe40000000000 */
[----:B------:R-:W-:Y:S01]  /*0510*/  FFMA R11, R4, R11, R0 ;  /* 0x0000000b040b7223 */ /* 0x000fe20000000000 */
[----:B------:R-:W-:Y:S01]  /*0520*/  FADD R2, -R12, R9 ;  /* 0x000000090c027221 */ /* 0x000fe20000000100 */
[----:B------:R-:W-:Y:S01]  /*0530*/  FADD R0, -R15, R10 ;  /* 0x0000000a0f007221 */ /* 0x000fe20000000100 */
[----:B0-----:R-:W-:Y:S05]  /*0540*/  @!P0 BRA `(.L_x_885) ;  /* 0x0000004000008947 */ /* 0x001fea0003800000 */
[----:B------:R-:W-:Y:S01]  /*0550*/  IMAD.MOV.U32 R4, RZ, RZ, c[0x0][0x260] ;  /* 0x00009800ff047624 */ /* 0x000fe200078e00ff */
[----:B------:R-:W-:Y:S02]  /*0560*/  MOV R14, 0x580 ;  /* 0x00000580000e7802 */ /* 0x000fe40000000f00 */
[----:B------:R-:W-:Y:S05]  /*0570*/  CALL.REL.NOINC `($__internal_26_$__cuda_sm3x_div_rn_noftz_f32_slowpath) ;  /* 0x0000075000007944 */ /* 0x000fea0003c00000 */
[----:B0-----:R-:W-:Y:S02]  /*0580*/  MOV R11, R3 ;  /* 0x00000003000b7202 */ /* 0x001fe40000000f00 */
.L_x_885:
[----:B------:R-:W-:Y:S05]  /*0590*/  BSYNC B0 ;  /* 0x0000000000007941 */ /* 0x000fea0003800000 */
.L_x_884:
        /* <DEDUP_REMOVED lines=10> */
[----:B------:R-:W-:Y:S01]  /*0640*/  MOV R3, R2 ;  /* 0x0000000200037202 */ /* 0x000fe20000000f00 */
[----:B------:R-:W-:Y:S01]  /*0650*/  IMAD.MOV.U32 R4, RZ, RZ, c[0x0][0x260] ;  /* 0x00009800ff047624 */ /* 0x000fe200078e00ff */
[----:B------:R-:W-:Y:S02]  /*0660*/  MOV R14, 0x680 ;  /* 0x00000680000e7802 */ /* 0x000fe40000000f00 */
[----:B------:R-:W-:Y:S05]  /*0670*/  CALL.REL.NOINC `($__internal_26_$__cuda_sm3x_div_rn_noftz_f32_slowpath) ;  /* 0x0000065000007944 */ /* 0x000fea0003c00000 */
.L_x_887:
[----:B------:R-:W-:Y:S05]  /*0680*/  BSYNC B0 ;  /* 0x0000000000007941 */ /* 0x000fea0003800000 */
.L_x_886:
[----:B------:R-:W1:Y:S01]  /*0690*/  MUFU.RCP R2, c[0x0][0x260] ;  /* 0x0000980000027b08 */ /* 0x000e620000001000 */
[----:B------:R-:W-:Y:S01]  /*06a0*/  MOV R13, c[0x0][0x260] ;  /* 0x00009800000d7a02 */ /* 0x000fe20000000f00 */
[----:B------:R-:W-:Y:S06]  /*06b0*/  BSSY B0, `(.L_x_888) ;  /* 0x000000e000007945 */ /* 0x000fec0003800000 */
[----:B------:R-:W2:Y:S01]  /*06c0*/  FCHK P0, R0, c[0x0][0x260] ;  /* 0x0000980000007b02 */ /* 0x000ea20000000000 */
[----:B-1----:R-:W-:-:S04]  /*06d0*/  FFMA R13, R2, -R13, 1 ;  /* 0x3f800000020d7423 */ /* 0x002fc8000000080d */
[----:B------:R-:W-:Y:S01]  /*06e0*/  FFMA R12, R2, R13, R2 ;  /* 0x0000000d020c7223 */ /* 0x000fe20000000002 */
[----:B0-----:R-:W-:-:S03]  /*06f0*/  IMAD.MOV.U32 R2, RZ, RZ, R3 ;  /* 0x000000ffff027224 */ /* 0x001fc600078e0003 */
[----:B------:R-:W-:-:S04]  /*0700*/  FFMA R13, R0, R12, RZ ;  /* 0x0000000c000d7223 */ /* 0x000fc800000000ff */
[----:B------:R-:W-:-:S04]  /*0710*/  FFMA R4, R13, -c[0x0][0x260], R0 ;  /* 0x800098000d047a23 */ /* 0x000fc80000000000 */
[----:B------:R-:W-:Y:S01]  /*0720*/  FFMA R12, R12, R4, R13 ;  /* 0x000000040c0c7223 */ /* 0x000fe2000000000d */
[----:B--2---:R-:W-:Y:S05]  /*0730*/  @!P0 BRA `(.L_x_889) ;  /* 0x0000005000008947 */ /* 0x004fea0003800000 */
[----:B------:R-:W-:Y:S01]  /*0740*/  MOV R3, R0 ;  /* 0x0000000000037202 */ /* 0x000fe20000000f00 */
[----:B------:R-:W-:Y:S01]  /*0750*/  IMAD.MOV.U32 R4, RZ, RZ, c[0x0][0x260] ;  /* 0x00009800ff047624 */ /* 0x000fe200078e00ff */
[----:B------:R-:W-:Y:S02]  /*0760*/  MOV R14, 0x780 ;  /* 0x00000780000e7802 */ /* 0x000fe40000000f00 */
[----:B------:R-:W-:Y:S05]  /*0770*/  CALL.REL.NOINC `($__internal_26_$__cuda_sm3x_div_rn_noftz_f32_slowpath) ;  /* 0x0000055000007944 */ /* 0x000fea0003c00000 */
[----:B0-----:R-:W-:Y:S02]  /*0780*/  MOV R12, R3 ;  /* 0x00000003000c7202 */ /* 0x001fe40000000f00 */
.L_x_889:
[----:B------:R-:W-:Y:S05]  /*0790*/  BSYNC B0 ;  /* 0x0000000000007941 */ /* 0x000fea0003800000 */
.L_x_888:
        /* <DEDUP_REMOVED lines=9> */
[----:B------:R-:W-:Y:S05]  /*0830*/  CALL.REL.NOINC `($__internal_25_$__cuda_sm20_sqrt_rn_f32_slowpath) ;  /* 0x0000033000007944 */ /* 0x000fea0003c00000 */
[----:B------:R-:W-:Y:S01]  /*0840*/  IMAD.MOV.U32 R4, RZ, RZ, R3 ;  /* 0x000000ffff047224 */ /* 0x000fe200078e0003 */
[----:B------:R-:W-:Y:S05]  /*0850*/  BRA `(.L_x_892) ;  /* 0x0000004000007947 */ /* 0x000fea0003800000 */
.L_x_891:
[----:B01----:R-:W-:Y:S01]  /*0860*/  FMUL.FTZ R4, R3, R0 ;  /* 0x0000000003047220 */ /* 0x003fe20000410000 */
[----:B------:R-:W-:-:S03]  /*0870*/  FMUL.FTZ R0, R0, 0.5 ;  /* 0x3f00000000007820 */ /* 0x000fc60000410000 */
[----:B------:R-:W-:-:S04]  /*0880*/  FFMA R3, -R4, R4, R3 ;  /* 0x0000000404037223 */ /* 0x000fc80000000103 */
[----:B------:R-:W-:Y:S02]  /*0890*/  FFMA R4, R3, R0, R4 ;  /* 0x0000000003047223 */ /* 0x000fe40000000004 */
.L_x_892:
[----:B------:R-:W-:Y:S05]  /*08a0*/  BSYNC B0 ;  /* 0x0000000000007941 */ /* 0x000fea0003800000 */
.L_x_890:
[----:B------:R-:W-:Y:S01]  /*08b0*/  FSETP.GT.AND P0, PT, R4, c[0x0][0x264], PT ;  /* 0x0000990004007a0b */ /* 0x000fe20003f04000 */
[----:B------:R-:W-:-:S12]  /*08c0*/  BSSY B0, `(.L_x_893) ;  /* 0x0000014000007945 */ /* 0x000fd80003800000 */
[----:B------:R-:W-:Y:S05]  /*08d0*/  @!P0 BRA `(.L_x_894) ;  /* 0x0000012000008947 */ /* 0x000fea0003800000 */
[----:B------:R-:W0:Y:S01]  /*08e0*/  MUFU.RCP R3, R4 ;  /* 0x0000000400037308 */ /* 0x000e220000001000 */
[----:B------:R-:W-:Y:S01]  /*08f0*/  ULDC UR13, c[0x0][0x264] ;  /* 0x00009900000d7ab9 */ /* 0x000fe20000000800 */
[----:B------:R-:W-:Y:S01]  /*0900*/  BSSY B1, `(.L_x_895) ;  /* 0x000000c000017945 */ /* 0x000fe20003800000 */
        /* <DEDUP_REMOVED lines=9> */
[----:B------:R-:W-:Y:S02]  /*09a0*/  MOV R14, 0x9c0 ;  /* 0x000009c0000e7802 */ /* 0x000fe40000000f00 */
[----:B------:R-:W-:Y:S05]  /*09b0*/  CALL.REL.NOINC `($__internal_26_$__cuda_sm3x_div_rn_noftz_f32_slowpath) ;  /* 0x0000031000007944 */ /* 0x000fea0003c00000 */
.L_x_896:
[----:B------:R-:W-:Y:S05]  /*09c0*/  BSYNC B1 ;  /* 0x0000000000017941 */ /* 0x000fea0003800000 */
.L_x_895:
[-C--:B0-----:R-:W-:Y:S01]  /*09d0*/  FMUL R12, R12, R3.reuse ;  /* 0x000000030c0c7220 */ /* 0x081fe20000400000 */
[-C--:B------:R-:W-:Y:S01]  /*09e0*/  FMUL R2, R2, R3.reuse ;  /* 0x0000000302027220 */ /* 0x080fe20000400000 */
[----:B------:R-:W-:Y:S02]  /*09f0*/  FMUL R11, R11, R3 ;  /* 0x000000030b0b7220 */ /* 0x000fe40000400000 */
.L_x_894:
[----:B------:R-:W-:Y:S05]  /*0a00*/  BSYNC B0 ;  /* 0x0000000000007941 */ /* 0x000fea0003800000 */
.L_x_893:
[----:B------:R-:W-:Y:S01]  /*0a10*/  MOV R15, c[0x0][0x288] ;  /* 0x0000a200000f7a02 */ /* 0x000fe20000000f00 */
[C---:B------:R-:W-:Y:S02]  /*0a20*/  IMAD R3, R7.reuse, c[0x0][0x288], RZ ;  /* 0x0000a20007037a24 */ /* 0x040fe400078e02ff */
[----:B------:R-:W-:Y:S02]  /*0a30*/  IMAD R7, R7, c[0x0][0x2c0], RZ ;  /* 0x0000b00007077a24 */ /* 0x000fe400078e02ff */
[----:B------:R-:W-:Y:S02]  /*0a40*/  IMAD.MOV.U32 R17, RZ, RZ, c[0x0][0x2c0] ;  /* 0x0000b000ff117624 */ /* 0x000fe400078e00ff */
[----:B------:R-:W-:-:S02]  /*0a50*/  IMAD R3, R6, UR11, R3 ;  /* 0x0000000b06037c24 */ /* 0x000fc4000f8e0203 */
[----:B------:R-:W-:-:S04]  /*0a60*/  IMAD.WIDE.U32 R14, R6, R15, c[0x0][0x268] ;  /* 0x00009a00060e7625 */ /* 0x000fc800078e000f */
[C---:B------:R-:W-:Y:S01]  /*0a70*/  IMAD R7, R6.reuse, UR12, R7 ;  /* 0x0000000c06077c24 */ /* 0x040fe2000f8e0207 */
[----:B------:R-:W-:Y:S01]  /*0a80*/  IADD3 R15, R15, R3, RZ ;  /* 0x000000030f0f7210 */ /* 0x000fe20007ffe0ff */
[C---:B------:R-:W-:Y:S01]  /*0a90*/  IMAD.WIDE.U32 R16, R6.reuse, R17, c[0x0][0x2a0] ;  /* 0x0000a80006107625 */ /* 0x040fe200078e0011 */
[----:B------:R-:W-:-:S03]  /*0aa0*/  IADD3 R6, P0, R6, UR6, RZ ;  /* 0x0000000606067c10 */ /* 0x000fc6000ff1e0ff */
[----:B------:R-:W-:Y:S01]  /*0ab0*/  IMAD.IADD R17, R17, 0x1, R7 ;  /* 0x0000000111117824 */ /* 0x000fe200078e0207 */
[----:B------:R0:W-:Y:S01]  /*0ac0*/  STG.E [R14.64], R8 ;  /* 0x000000080e007986 */ /* 0x0001e2000c10190e */
[----:B------:R-:W-:Y:S02]  /*0ad0*/  IADD3.X R5, R5, UR4, RZ, P0, !PT ;  /* 0x0000000405057c10 */ /* 0x000fe400087fe4ff */
[----:B------:R-:W-:Y:S01]  /*0ae0*/  ISETP.GE.U32.AND P0, PT, R6, c[0x0][0x178], PT ;  /* 0x00005e0006007a0c */ /* 0x000fe20003f06070 */
[----:B------:R0:W-:Y:S03]  /*0af0*/  STG.E [R14.64+0x4], R9 ;  /* 0x000004090e007986 */ /* 0x0001e6000c10190e */
[----:B------:R-:W-:Y:S01]  /*0b00*/  ISETP.GE.U32.AND.EX P0, PT, R5, c[0x0][0x17c], PT, P0 ;  /* 0x00005f0005007a0c */ /* 0x000fe20003f06100 */
[----:B------:R0:W-:Y:S04]  /*0b10*/  STG.E [R14.64+0x8], R10 ;  /* 0x0000080a0e007986 */ /* 0x0001e8000c10190e */
[----:B------:R0:W-:Y:S04]  /*0b20*/  STG.E [R16.64], R11 ;  /* 0x0000000b10007986 */ /* 0x0001e8000c10190e */
[----:B------:R0:W-:Y:S04]  /*0b30*/  STG.E [R16.64+0x4], R2 ;  /* 0x0000040210007986 */ /* 0x0001e8000c10190e */
[----:B------:R0:W-:Y:S01]  /*0b40*/  STG.E [R16.64+0x8], R12 ;  /* 0x0000080c10007986 */ /* 0x0001e2000c10190e */
[----:B------:R-:W-:Y:S05]  /*0b50*/  @!P0 BRA `(.L_x_897) ;  /* 0xfffff65000008947 */ /* 0x000fea000383ffff */
[----:B------:R-:W-:Y:S05]  /*0b60*/  EXIT ;  /* 0x000000000000794d */ /* 0x000fea0003800000 */
        .weak           $__internal_25_$__cuda_sm20_sqrt_rn_f32_slowpath
        .type           $__internal_25_$__cuda_sm20_sqrt_rn_f32_slowpath,@function
        .size           $__internal_25_$__cuda_sm20_sqrt_rn_f32_slowpath,($__internal_26_$__cuda_sm3x_div_rn_noftz_f32_slowpath - $__internal_25_$__cuda_sm20_sqrt_rn_f32_slowpath)
$__internal_25_$__cuda_sm20_sqrt_rn_f32_slowpath:
[----:B------:R-:W-:-:S13]  /*0b70*/  LOP3.LUT P0, RZ, R3, 0x7fffffff, RZ, 0xc0, !PT ;  /* 0x7fffffff03ff7812 */ /* 0x000fda000780c0ff */
[----:B------:R-:W-:Y:S05]  /*0b80*/  @!P0 BRA `(.L_x_898) ;  /* 0x0000011000008947 */ /* 0x000fea0003800000 */
[----:B------:R-:W-:Y:S02]  /*0b90*/  FSETP.GEU.FTZ.AND P0, PT, R3, RZ, PT ;  /* 0x000000ff0300720b */ /* 0x000fe40003f1e000 */
[----:B------:R-:W-:-:S11]  /*0ba0*/  MOV R0, R3 ;  /* 0x0000000300007202 */ /* 0x000fd60000000f00 */
[----:B------:R-:W-:Y:S01]  /*0bb0*/  @!P0 IMAD.MOV.U32 R3, RZ, RZ, 0x7fffffff ;  /* 0x7fffffffff038424 */ /* 0x000fe200078e00ff */
        /* <DEDUP_REMOVED lines=13> */
[----:B------:R-:W-:Y:S01]  /*0c90*/  @P0 FMUL.FTZ R3, R14, 2.3283064365386962891e-10 ;  /* 0x2f8000000e030820 */ /* 0x000fe20000410000 */
.L_x_898:
[----:B------:R-:W-:Y:S01]  /*0ca0*/  IMAD.MOV.U32 R14, RZ, RZ, R16 ;  /* 0x000000ffff0e7224 */ /* 0x000fe200078e0010 */
[----:B------:R-:W-:-:S04]  /*0cb0*/  MOV R15, 0x0 ;  /* 0x00000000000f7802 */ /* 0x000fc80000000f00 */
[----:B------:R-:W-:Y:S05]  /*0cc0*/  RET.REL.NODEC R14 `(my_apply_particle_deltas_cuda_kernel_forward) ;  /* 0xfffff3300e007950 */ /* 0x000fea0003c3ffff */
        .weak           $__internal_26_$__cuda_sm3x_div_rn_noftz_f32_slowpath
        .type           $__internal_26_$__cuda_sm3x_div_rn_noftz_f32_slowpath,@function
        .size           $__internal_26_$__cuda_sm3x_div_rn_noftz_f32_slowpath,(.L_x_1260 - $__internal_26_$__cuda_sm3x_div_rn_noftz_f32_slowpath)
$__internal_26_$__cuda_sm3x_div_rn_noftz_f32_slowpath:
        /* <DEDUP_REMOVED lines=34> */
.L_x_900:
        /* <DEDUP_REMOVED lines=13> */
[----:B------:R-:W-:Y:S02]  /*0fc0*/  FFMA R17, R18, R20, R3 ;  /* 0x0000001412117223 */ /* 0x000fe40000000003 */
[----:B------:R-:W-:Y:S02]  /*0fd0*/  IMAD.IADD R16, R16, 0x1, R13 ;  /* 0x0000000110107824 */ /* 0x000fe400078e020d */
        /* <DEDUP_REMOVED lines=15> */
[C---:B------:R-:W-:Y:S01]  /*10d0*/  IADD3 R16, R18.reuse, 0x20, RZ ;  /* 0x0000002012107810 */ /* 0x040fe20007ffe0ff */
[CCC-:B------:R-:W-:Y:S01]  /*10e0*/  FFMA.RM R13, R21.reuse, R17.reuse, R20.reuse ;  /* 0x00000011150d7223 */ /* 0x1c0fe20000004014 */
[----:B------:R-:W-:Y:S02]  /*10f0*/  ISETP.NE.AND P2, PT, R18, RZ, PT ;  /* 0x000000ff1200720c */ /* 0x000fe40003f45270 */
[----:B------:R-:W-:Y:S01]  /*1100*/  LOP3.LUT R15, R4, 0x7fffff, RZ, 0xc0, !PT ;  /* 0x007fffff040f7812 */ /* 0x000fe200078ec0ff */
[----:B------:R-:W-:Y:S01]  /*1110*/  FFMA.RP R4, R21, R17, R20 ;  /* 0x0000001115047223 */ /* 0x000fe20000008014 */
[----:B------:R-:W-:Y:S01]  /*1120*/  IMAD.MOV R17, RZ, RZ, -R18 ;  /* 0x000000ffff117224 */ /* 0x000fe200078e0a12 */
[----:B------:R-:W-:Y:S02]  /*1130*/  ISETP.NE.AND P1, PT, R18, RZ, PT ;  /* 0x000000ff1200720c */ /* 0x000fe40003f25270 */
        /* <DEDUP_REMOVED lines=14> */
.L_x_907:
[----:B------:R-:W-:-:S04]  /*1220*/  LOP3.LUT R3, R3, 0x80000000, RZ, 0xc0, !PT ;  /* 0x8000000003037812 */ /* 0x000fc800078ec0ff */
[----:B------:R-:W-:Y:S01]  /*1230*/  LOP3.LUT R3, R3, 0x7f800000, RZ, 0xfc, !PT ;  /* 0x7f80000003037812 */ /* 0x000fe200078efcff */
[----:B------:R-:W-:Y:S05]  /*1240*/  BRA `(.L_x_908) ;  /* 0x0000001000007947 */ /* 0x000fea0003800000 */
.L_x_906:
[----:B------:R-:W-:Y:S02]  /*1250*/  IMAD R3, R16, 0x800000, R3 ;  /* 0x0080000010037824 */ /* 0x000fe400078e0203 */
.L_x_908:
[----:B------:R-:W-:Y:S05]  /*1260*/  BSYNC B3 ;  /* 0x0000000000037941 */ /* 0x000fea0003800000 */
.L_x_905:
[----:B------:R-:W-:Y:S05]  /*1270*/  BRA `(.L_x_909) ;  /* 0x0000008000007947 */ /* 0x000fea0003800000 */
.L_x_904:
[----:B------:R-:W-:-:S04]  /*1280*/  LOP3.LUT R3, R4, 0x80000000, R3, 0x48, !PT ;  /* 0x8000000004037812 */ /* 0x000fc800078e4803 */
[----:B------:R-:W-:Y:S01]  /*1290*/  LOP3.LUT R3, R3, 0x7f800000, RZ, 0xfc, !PT ;  /* 0x7f80000003037812 */ /* 0x000fe200078efcff */
[----:B------:R-:W-:Y:S05]  /*12a0*/  BRA `(.L_x_909) ;  /* 0x0000005000007947 */ /* 0x000fea0003800000 */
.L_x_903:
[----:B------:R-:W-:Y:S01]  /*12b0*/  LOP3.LUT R3, R4, 0x80000000, R3, 0x48, !PT ;  /* 0x8000000004037812 */ /* 0x000fe200078e4803 */
[----:B------:R-:W-:Y:S05]  /*12c0*/  BRA `(.L_x_909) ;  /* 0x0000003000007947 */ /* 0x000fea0003800000 */
.L_x_902:
[----:B------:R-:W0:Y:S01]  /*12d0*/  MUFU.RSQ R3, -QNAN ;  /* 0xffc0000000037908 */ /* 0x000e220000001400 */
[----:B------:R-:W-:Y:S05]  /*12e0*/  BRA `(.L_x_909) ;  /* 0x0000001000007947 */ /* 0x000fea0003800000 */
.L_x_901:
[----:B------:R-:W-:Y:S02]  /*12f0*/  FADD.FTZ R3, R3, R4 ;  /* 0x0000000403037221 */ /* 0x000fe40000010000 */
.L_x_909:
[----:B------:R-:W-:Y:S05]  /*1300*/  BSYNC B2 ;  /* 0x0000000000027941 */ /* 0x000fea0003800000 */
.L_x_899:
[----:B------:R-:W-:-:S04]  /*1310*/  MOV R15, 0x0 ;  /* 0x00000000000f7802 */ /* 0x000fc80000000f00 */
[----:B------:R-:W-:Y:S05]  /*1320*/  RET.REL.NODEC R14 `(my_apply_particle_deltas_cuda_kernel_forward) ;  /* 0xffffecd00e007950 */ /* 0x000fea0003c3ffff */
.L_x_910:
        /* <DEDUP_REMOVED lines=13> */
.L_x_1260:


//--------------------- .text.my_integrate_particles_cuda_kernel_backward --------------------------
	.section	.text.my_integrate_particles_cuda_kernel_backward,"ax",@progbits
	.sectioninfo	@"SHI_REGISTERS=35"
	.align	128
        .global         my_integrate_particles_cuda_kernel_backward
        .type           my_integrate_particles_cuda_kernel_backward,@function
        .size           my_integrate_particles_cuda_kernel_backward,(.L_x_1262 - my_integrate_particles_cuda_kernel_backward)
        .other          my_integrate_particles_cuda_kernel_backward,@"STO_CUDA_ENTRY STV_DEFAULT"
my_integrate_particles_cuda_kernel_backward:
.text.my_integrate_particles_cuda_kernel_backward:
        /* <DEDUP_REMOVED lines=27> */
[----:B------:R-:W-:Y:S02]  /*01b0*/  ULDC.64 UR16, c[0x0][0x118] ;  /* 0x0000460000107ab9 */ /* 0x000fe40000000a00 */
.L_x_942:
[----:B------:R-:W-:Y:S01]  /*01c0*/  MOV R0, c[0x0][0x280] ;  /* 0x0000a00000007a02 */ /* 0x000fe20000000f00 */
[----:B0-----:R-:W-:Y:S01]  /*01d0*/  IMAD.MOV.U32 R2, RZ, RZ, c[0x0][0x280] ;  /* 0x0000a000ff027624 */ /* 0x001fe200078e00ff */
[----:B------:R-:W-:Y:S02]  /*01e0*/  SHF.R.S32.HI R4, RZ, 0x1f, R17 ;  /* 0x0000001fff047819 */ /* 0x000fe40000011411 */
[----:B------:R-:W-:Y:S01]  /*01f0*/  SHF.R.S32.HI R5, RZ, 0x1f, R0 ;  /* 0x0000001fff057819 */ /* 0x000fe20000011400 */
[----:B------:R-:W-:-:S04]  /*0200*/  IMAD.WIDE.U32 R2, R17, R2, c[0x0][0x260] ;  /* 0x0000980011027625 */ /* 0x000fc800078e0002 */
[----:B------:R-:W-:-:S04]  /*0210*/  IMAD R0, R4, c[0x0][0x280], RZ ;  /* 0x0000a00004007a24 */ /* 0x000fc800078e02ff */
[----:B------:R-:W-:-:S05]  /*0220*/  IMAD R5, R5, R17, R0 ;  /* 0x0000001105057224 */ /* 0x000fca00078e0200 */
        /* <DEDUP_REMOVED lines=9> */
[----:B------:R-:W-:Y:S02]  /*02c0*/  MOV R18, c[0x0][0x210] ;  /* 0x0000840000127a02 */ /* 0x000fe40000000f00 */
[----:B------:R-:W-:Y:S01]  /*02d0*/  SHF.R.S32.HI R13, RZ, 0x1f, R2 ;  /* 0x0000001fff0d7819 */ /* 0x000fe20000011402 */
[----:B------:R-:W-:Y:S01]  /*02e0*/  IMAD.WIDE.U32 R2, R17, R2, c[0x0][0x228] ;  /* 0x00008a0011027625 */ /* 0x000fe200078e0002 */
[----:B------:R-:W-:Y:S02]  /*02f0*/  MOV R6, c[0x0][0x1d8] ;  /* 0x0000760000067a02 */ /* 0x000fe40000000f00 */
[----:B------:R-:W-:Y:S01]  /*0300*/  SHF.R.S32.HI R12, RZ, 0x1f, R18 ;  /* 0x0000001fff0c7819 */ /* 0x000fe20000011412 */
[----:B------:R-:W-:Y:S01]  /*0310*/  IMAD R5, R13, R17, R0 ;  /* 0x000000110d057224 */ /* 0x000fe200078e0200 */
[----:B------:R-:W-:Y:S01]  /*0320*/  SHF.R.S32.HI R10, RZ, 0x1f, R6 ;  /* 0x0000001fff0a7819 */ /* 0x000fe20000011406 */
[----:B------:R-:W-:-:S02]  /*0330*/  IMAD R0, R4, c[0x0][0x210], RZ ;  /* 0x0000840004007a24 */ /* 0x000fc400078e02ff */
[----:B------:R-:W-:Y:S02]  /*0340*/  IMAD.IADD R3, R3, 0x1, R5 ;  /* 0x0000000103037824 */ /* 0x000fe400078e0205 */
[----:B------:R-:W-:Y:S02]  /*0350*/  IMAD R4, R4, c[0x0][0x1d8], RZ ;  /* 0x0000760004047a24 */ /* 0x000fe400078e02ff */
[----:B------:R-:W-:-:S04]  /*0360*/  IMAD.WIDE.U32 R18, R17, R18, c[0x0][0x1f0] ;  /* 0x00007c0011127625 */ /* 0x000fc800078e0012 */
[----:B------:R-:W-:Y:S02]  /*0370*/  IMAD R9, R12, R17, R0 ;  /* 0x000000110c097224 */ /* 0x000fe400078e0200 */
[----:B------:R-:W2:Y:S01]  /*0380*/  LDG.E R0, [R2.64] ;  /* 0x0000001002007981 */ /* 0x000ea2000c1e1900 */
[----:B------:R-:W-:Y:S02]  /*0390*/  IMAD.WIDE.U32 R6, R17, R6, c[0x0][0x1b8] ;  /* 0x00006e0011067625 */ /* 0x000fe400078e0006 */
[----:B------:R-:W-:Y:S02]  /*03a0*/  IADD3 R19, R19, R9, RZ ;  /* 0x0000000913137210 */ /* 0x000fe40007ffe0ff */
[----:B------:R-:W-:-:S03]  /*03b0*/  IMAD R5, R10, R17, R4 ;  /* 0x000000110a057224 */ /* 0x000fc600078e0204 */
[----:B------:R-:W3:Y:S02]  /*03c0*/  LDG.E R11, [R18.64+0x4] ;  /* 0x00000410120b7981 */ /* 0x000ee4000c1e1900 */
[----:B------:R-:W-:Y:S02]  /*03d0*/  IADD3 R7, R7, R5, RZ ;  /* 0x0000000507077210 */ /* 0x000fe40007ffe0ff */
[----:B------:R-:W4:Y:S04]  /*03e0*/  LDG.E R8, [R18.64] ;  /* 0x0000001012087981 */ /* 0x000f28000c1e1900 */
[----:B------:R-:W5:Y:S04]  /*03f0*/  LDG.E R23, [R6.64+0x4] ;  /* 0x0000041006177981 */ /* 0x000f68000c1e1900 */
[----:B------:R-:W5:Y:S04]  /*0400*/  LDG.E R9, [R18.64+0x8] ;  /* 0x0000081012097981 */ /* 0x000f68000c1e1900 */
[----:B------:R-:W5:Y:S04]  /*0410*/  LDG.E R21, [R6.64] ;  /* 0x0000001006157981 */ /* 0x000f68000c1e1900 */
[----:B------:R-:W5:Y:S01]  /*0420*/  LDG.E R25, [R6.64+0x8] ;  /* 0x0000081006197981 */ /* 0x000f62000c1e1900 */
[----:B------:R-:W-:Y:S01]  /*0430*/  BSSY B1, `(.L_x_913) ;  /* 0x0000019000017945 */ /* 0x000fe20003800000 */
[----:B--2---:R-:W-:-:S05]  /*0440*/  FSET.BF.LT.AND R2, -R0, RZ, PT ;  /* 0x000000ff0002720a */ /* 0x004fca0003801100 */
[C---:B------:R-:W-:Y:S01]  /*0450*/  FMUL R5, R2.reuse, c[0x0][0x29c] ;  /* 0x0000a70002057a20 */ /* 0x040fe20000400000 */
[----:B------:R-:W-:-:S03]  /*0460*/  FMUL R3, R2, c[0x0][0x298] ;  /* 0x0000a60002037a20 */ /* 0x000fc60000400000 */
[----:B---3--:R-:W-:Y:S01]  /*0470*/  FFMA R16, R0, R11, R5 ;  /* 0x0000000b00107223 */ /* 0x008fe20000000005 */
[----:B------:R-:W-:Y:S01]  /*0480*/  FMUL R5, R2, c[0x0][0x2a0] ;  /* 0x0000a80002057a20 */ /* 0x000fe20000400000 */
[----:B----4-:R-:W-:Y:S02]  /*0490*/  FFMA R4, R0, R8, R3 ;  /* 0x0000000800047223 */ /* 0x010fe40000000003 */
[----:B-----5:R-:W-:Y:S01]  /*04a0*/  FFMA R3, R16, c[0x0][0x2a4], R23 ;  /* 0x0000a90010037a23 */ /* 0x020fe20000000017 */
[----:B------:R-:W-:-:S03]  /*04b0*/  FFMA R2, R0, R9, R5 ;  /* 0x0000000900027223 */ /* 0x000fc60000000005 */
[----:B------:R-:W-:Y:S01]  /*04c0*/  FMUL R5, R3, R3 ;  /* 0x0000000303057220 */ /* 0x000fe20000400000 */
[----:B------:R-:W-:Y:S01]  /*04d0*/  FFMA R4, R4, c[0x0][0x2a4], R21 ;  /* 0x0000a90004047a23 */ /* 0x000fe20000000015 */
[----:B------:R-:W-:-:S03]  /*04e0*/  FFMA R2, R2, c[0x0][0x2a4], R25 ;  /* 0x0000a90002027a23 */ /* 0x000fc60000000019 */
[----:B------:R-:W-:-:S04]  /*04f0*/  FFMA R5, R4, R4, R5 ;  /* 0x0000000404057223 */ /* 0x000fc80000000005 */
[----:B------:R-:W-:-:S05]  /*0500*/  FFMA R6, R2, R2, R5 ;  /* 0x0000000202067223 */ /* 0x000fca0000000005 */
[----:B------:R-:W-:Y:S01]  /*0510*/  IADD3 R7, R6, -0xd000000, RZ ;  /* 0xf300000006077810 */ /* 0x000fe20007ffe0ff */
[----:B------:R0:W1:Y:S03]  /*0520*/  MUFU.RSQ R5, R6 ;  /* 0x0000000600057308 */ /* 0x0000660000001400 */
[----:B------:R-:W-:-:S13]  /*0530*/  ISETP.GT.U32.AND P0, PT, R7, 0x727fffff, PT ;  /* 0x727fffff0700780c */ /* 0x000fda0003f04070 */
[----:B------:R-:W-:Y:S05]  /*0540*/  @!P0 BRA `(.L_x_914) ;  /* 0x0000003000008947 */ /* 0x000fea0003800000 */
[----:B01----:R-:W-:Y:S02]  /*0550*/  MOV R22, 0x570 ;  /* 0x0000057000167802 */ /* 0x003fe40000000f00 */
[----:B------:R-:W-:Y:S05]  /*0560*/  CALL.REL.NOINC `($__internal_27_$__cuda_sm20_sqrt_rn_f32_slowpath) ;  /* 0x0000131000007944 */ /* 0x000fea0003c00000 */
[----:B------:R-:W-:Y:S05]  /*0570*/  BRA `(.L_x_915) ;  /* 0x0000004000007947 */ /* 0x000fea0003800000 */
.L_x_914:
[----:B01----:R-:W-:Y:S01]  /*0580*/  FMUL.FTZ R21, R6, R5 ;  /* 0x0000000506157220 */ /* 0x003fe20000410000 */
[----:B------:R-:W-:-:S03]  /*0590*/  FMUL.FTZ R5, R5, 0.5 ;  /* 0x3f00000005057820 */ /* 0x000fc60000410000 */
[----:B------:R-:W-:-:S04]  /*05a0*/  FFMA R6, -R21, R21, R6 ;  /* 0x0000001515067223 */ /* 0x000fc80000000106 */
[----:B------:R-:W-:Y:S02]  /*05b0*/  FFMA R21, R6, R5, R21 ;  /* 0x0000000506157223 */ /* 0x000fe40000000015 */
.L_x_915:
[----:B------:R-:W-:Y:S05]  /*05c0*/  BSYNC B1 ;  /* 0x0000000000017941 */ /* 0x000fea0003800000 */
.L_x_913:
        /* <DEDUP_REMOVED lines=13> */
[----:B------:R-:W-:Y:S01]  /*06a0*/  MOV R5, c[0x0][0x2a8] ;  /* 0x0000aa0000057a02 */ /* 0x000fe20000000f00 */
[----:B------:R-:W-:Y:S01]  /*06b0*/  IMAD.MOV.U32 R6, RZ, RZ, R21 ;  /* 0x000000ffff067224 */ /* 0x000fe200078e0015 */
[----:B------:R-:W-:Y:S02]  /*06c0*/  MOV R24, 0x6e0 ;  /* 0x000006e000187802 */ /* 0x000fe40000000f00 */
[----:B------:R-:W-:Y:S05]  /*06d0*/  CALL.REL.NOINC `($__internal_28_$__cuda_sm3x_div_rn_noftz_f32_slowpath) ;  /* 0x0000131000007944 */ /* 0x000fea0003c00000 */
[----:B0-----:R-:W-:Y:S02]  /*06e0*/  MOV R14, R5 ;  /* 0x00000005000e7202 */ /* 0x001fe40000000f00 */
.L_x_917:
[----:B------:R-:W-:Y:S05]  /*06f0*/  BSYNC B1 ;  /* 0x0000000000017941 */ /* 0x000fea0003800000 */
.L_x_916:
        /* <DEDUP_REMOVED lines=16> */
.L_x_918:
[----:B------:R-:W-:Y:S01]  /*0800*/  ISETP.NE.U32.AND P0, PT, RZ, c[0x0][0x2f0], PT ;  /* 0x0000bc00ff007a0c */ /* 0x000fe20003f05070 */
[----:B------:R-:W-:Y:S01]  /*0810*/  CS2R R22, SRZ ;  /* 0x0000000000167805 */ /* 0x000fe2000001ff00 */
[----:B------:R-:W-:-:S02]  /*0820*/  MOV R25, RZ ;  /* 0x000000ff00197202 */ /* 0x000fc40000000f00 */
[----:B------:R-:W-:-:S13]  /*0830*/  ISETP.NE.AND.EX P0, PT, RZ, c[0x0][0x2f4], PT, P0 ;  /* 0x0000bd00ff007a0c */ /* 0x000fda0003f05300 */
[----:B------:R-:W-:Y:S05]  /*0840*/  @!P0 BRA `(.L_x_919) ;  /* 0x000000c000008947 */ /* 0x000fea0003800000 */
[----:B------:R-:W-:Y:S01]  /*0850*/  SHF.R.S32.HI R16, RZ, 0x1f, R17 ;  /* 0x0000001fff107819 */ /* 0x000fe20000011411 */
[----:B------:R-:W-:-:S04]  /*0860*/  IMAD.MOV.U32 R6, RZ, RZ, c[0x0][0x308] ;  /* 0x0000c200ff067624 */ /* 0x000fc800078e00ff */
        /* <DEDUP_REMOVED lines=10> */
.L_x_919:
        /* <DEDUP_REMOVED lines=16> */
.L_x_920:
        /* <DEDUP_REMOVED lines=17> */
[----:B----4-:R-:W-:-:S02]  /*0b20*/  FADD R5, RZ, R5 ;  /* 0x00000005ff057221 */ /* 0x010fc40000000000 */
.L_x_921:
[----:B------:R-:W-:Y:S01]  /*0b30*/  FSETP.GT.AND P0, PT, R21, c[0x0][0x2a8], PT ;  /* 0x0000aa0015007a0b */ /* 0x000fe20003f04000 */
[----:B------:R-:W-:Y:S01]  /*0b40*/  FADD R18, RZ, R16 ;  /* 0x00000010ff127221 */ /* 0x000fe20000000000 */
[----:B------:R-:W-:Y:S01]  /*0b50*/  FADD R19, RZ, R19 ;  /* 0x00000013ff137221 */ /* 0x000fe20000000000 */
[----:B------:R-:W-:Y:S01]  /*0b60*/  FADD R16, RZ, R5 ;  /* 0x00000005ff107221 */ /* 0x000fe20000000000 */
[----:B------:R-:W-:Y:S01]  /*0b70*/  BSSY B1, `(.L_x_922) ;  /* 0x0000021000017945 */ /* 0x000fe20003800000 */
[----:B------:R-:W-:Y:S01]  /*0b80*/  MOV R20, RZ ;  /* 0x000000ff00147202 */ /* 0x000fe20000000f00 */
[----:B------:R-:W-:Y:S01]  /*0b90*/  FFMA R22, R19, c[0x0][0x2a4], R22 ;  /* 0x0000a90013167a23 */ /* 0x000fe20000000016 */
[----:B------:R-:W-:Y:S01]  /*0ba0*/  FFMA R25, R18, c[0x0][0x2a4], R25 ;  /* 0x0000a90012197a23 */ /* 0x000fe20000000019 */
[----:B------:R-:W-:-:S05]  /*0bb0*/  FFMA R23, R16, c[0x0][0x2a4], R23 ;  /* 0x0000a90010177a23 */ /* 0x000fca0000000017 */
[----:B------:R-:W-:Y:S05]  /*0bc0*/  @!P0 BRA `(.L_x_923) ;  /* 0x000001b000008947 */ /* 0x000fea0003800000 */
[----:B------:R-:W-:Y:S01]  /*0bd0*/  FADD R25, RZ, R25 ;  /* 0x00000019ff197221 */ /* 0x000fe20000000000 */
[----:B------:R-:W-:Y:S01]  /*0be0*/  FADD R7, RZ, R22 ;  /* 0x00000016ff077221 */ /* 0x000fe20000000000 */
[----:B------:R-:W-:Y:S01]  /*0bf0*/  FADD R23, RZ, R23 ;  /* 0x00000017ff177221 */ /* 0x000fe20000000000 */
[----:B------:R-:W0:Y:S01]  /*0c00*/  MUFU.RCP R6, R21 ;  /* 0x0000001500067308 */ /* 0x000e220000001000 */
[-C--:B------:R-:W-:Y:S01]  /*0c10*/  FMUL R5, R3, R25.reuse ;  /* 0x0000001903057220 */ /* 0x080fe20000400000 */
[----:B------:R-:W-:Y:S01]  /*0c20*/  BSSY B2, `(.L_x_924) ;  /* 0x0000014000027945 */ /* 0x000fe20003800000 */
[C---:B------:R-:W-:Y:S01]  /*0c30*/  FMUL R25, R14.reuse, R25 ;  /* 0x000000190e197220 */ /* 0x040fe20000400000 */
[-C--:B------:R-:W-:Y:S01]  /*0c40*/  FMUL R22, R14, R7.reuse ;  /* 0x000000070e167220 */ /* 0x080fe20000400000 */
[----:B------:R-:W-:-:S04]  /*0c50*/  FFMA R5, R4, R7, R5 ;  /* 0x0000000704057223 */ /* 0x000fc80000000005 */
[-C--:B------:R-:W-:Y:S01]  /*0c60*/  FFMA R5, R2, R23.reuse, R5 ;  /* 0x0000001702057223 */ /* 0x080fe20000000005 */
[----:B------:R-:W-:-:S03]  /*0c70*/  FMUL R23, R14, R23 ;  /* 0x000000170e177220 */ /* 0x000fc60000400000 */
[----:B------:R-:W-:Y:S01]  /*0c80*/  FADD R27, RZ, R5 ;  /* 0x00000005ff1b7221 */ /* 0x000fe20000000000 */
[----:B0-----:R-:W-:-:S03]  /*0c90*/  FFMA R29, R6, -R21, 1 ;  /* 0x3f800000061d7423 */ /* 0x001fc60000000815 */
[----:B------:R-:W-:Y:S01]  /*0ca0*/  FMUL R27, R14, R27 ;  /* 0x0000001b0e1b7220 */ /* 0x000fe20000400000 */
[----:B------:R-:W-:-:S03]  /*0cb0*/  FFMA R5, R6, R29, R6 ;  /* 0x0000001d06057223 */ /* 0x000fc60000000006 */
[----:B------:R-:W0:Y:S01]  /*0cc0*/  FCHK P0, R27, R21 ;  /* 0x000000151b007302 */ /* 0x000e220000000000 */
[----:B------:R-:W-:-:S04]  /*0cd0*/  FFMA R6, R5, R27, RZ ;  /* 0x0000001b05067223 */ /* 0x000fc800000000ff */
[----:B------:R-:W-:-:S04]  /*0ce0*/  FFMA R20, R6, -R21, R27 ;  /* 0x8000001506147223 */ /* 0x000fc8000000001b */
[----:B------:R-:W-:Y:S01]  /*0cf0*/  FFMA R20, R5, R20, R6 ;  /* 0x0000001405147223 */ /* 0x000fe20000000006 */
[----:B0-----:R-:W-:Y:S05]  /*0d00*/  @!P0 BRA `(.L_x_925) ;  /* 0x0000005000008947 */ /* 0x001fea0003800000 */
[----:B------:R-:W-:Y:S01]  /*0d10*/  IMAD.MOV.U32 R5, RZ, RZ, R27 ;  /* 0x000000ffff057224 */ /* 0x000fe200078e001b */
[----:B------:R-:W-:Y:S02]  /*0d20*/  MOV R6, R21 ;  /* 0x0000001500067202 */ /* 0x000fe40000000f00 */
[----:B------:R-:W-:Y:S02]  /*0d30*/  MOV R24, 0xd50 ;  /* 0x00000d5000187802 */ /* 0x000fe40000000f00 */
[----:B------:R-:W-:Y:S05]  /*0d40*/  CALL.REL.NOINC `($__internal_28_$__cuda_sm3x_div_rn_noftz_f32_slowpath) ;  /* 0x00000ca000007944 */ /* 0x000fea0003c00000 */
[----:B0-----:R-:W-:Y:S02]  /*0d50*/  MOV R20, R5 ;  /* 0x0000000500147202 */ /* 0x001fe40000000f00 */
.L_x_925:
[----:B------:R-:W-:Y:S05]  /*0d60*/  BSYNC B2 ;  /* 0x0000000000027941 */ /* 0x000fea0003800000 */
.L_x_924:
[----:B------:R-:W-:Y:S02]  /*0d70*/  FADD R20, RZ, -R20 ;  /* 0x80000014ff147221 */ /* 0x000fe40000000000 */
.L_x_923:
[----:B------:R-:W-:Y:S05]  /*0d80*/  BSYNC B1 ;  /* 0x0000000000017941 */ /* 0x000fea0003800000 */
.L_x_922:
        /* <DEDUP_REMOVED lines=18> */
[----:B------:R-:W-:Y:S05]  /*0eb0*/  CALL.REL.NOINC `($__internal_28_$__cuda_sm3x_div_rn_noftz_f32_slowpath) ;  /* 0x00000b3000007944 */ /* 0x000fea0003c00000 */
[----:B0-----:R-:W-:Y:S02]  /*0ec0*/  IMAD.MOV.U32 R22, RZ, RZ, R5 ;  /* 0x000000ffff167224 */ /* 0x001fe400078e0005 */
.L_x_929:
[----:B------:R-:W-:Y:S05]  /*0ed0*/  BSYNC B2 ;  /* 0x0000000000027941 */ /* 0x000fea0003800000 */
.L_x_928:
        /* <DEDUP_REMOVED lines=13> */
[----:B0-----:R-:W-:Y:S02]  /*0fb0*/  MOV R4, R5 ;  /* 0x0000000500047202 */ /* 0x001fe40000000f00 */
.L_x_931:
[----:B------:R-:W-:Y:S05]  /*0fc0*/  BSYNC B2 ;  /* 0x0000000000027941 */ /* 0x000fea0003800000 */
.L_x_930:
        /* <DEDUP_REMOVED lines=12> */
[----:B------:R-:W-:Y:S05]  /*1090*/  CALL.REL.NOINC `($__internal_28_$__cuda_sm3x_div_rn_noftz_f32_slowpath) ;  /* 0x0000095000007944 */ /* 0x000fea0003c00000 */
[----:B0-----:R-:W-:Y:S02]  /*10a0*/  MOV R6, R5 ;  /* 0x0000000500067202 */ /* 0x001fe40000000f00 */
.L_x_933:
[----:B------:R-:W-:Y:S05]  /*10b0*/  BSYNC B2 ;  /* 0x0000000000027941 */ /* 0x000fea0003800000 */
.L_x_932:
[-C--:B------:R-:W-:Y:S01]  /*10c0*/  FFMA R27, R22, R20.reuse, R27 ;  /* 0x00000014161b7223 */ /* 0x080fe2000000001b */
[-C--:B------:R-:W-:Y:S01]  /*10d0*/  FFMA R25, R4, R20.reuse, R25 ;  /* 0x0000001404197223 */ /* 0x080fe20000000019 */
[----:B------:R-:W-:Y:S02]  /*10e0*/  FFMA R23, R6, R20, R23 ;  /* 0x0000001406177223 */ /* 0x000fe40000000017 */
.L_x_927:
[----:B------:R-:W-:Y:S05]  /*10f0*/  BSYNC B1 ;  /* 0x0000000000017941 */ /* 0x000fea0003800000 */
.L_x_926:
[----:B------:R-:W-:Y:S01]  /*1100*/  FADD R2, RZ, R25 ;  /* 0x00000019ff027221 */ /* 0x000fe20000000000 */
[----:B------:R-:W-:Y:S01]  /*1110*/  ISETP.NE.U32.AND P0, PT, RZ, c[0x0][0x3c8], PT ;  /* 0x0000f200ff007a0c */ /* 0x000fe20003f05070 */
[----:B------:R-:W-:Y:S01]  /*1120*/  FADD R3, RZ, R27 ;  /* 0x0000001bff037221 */ /* 0x000fe20000000000 */
[----:B------:R-:W-:Y:S01]  /*1130*/  FADD R4, RZ, R23 ;  /* 0x00000017ff047221 */ /* 0x000fe20000000000 */
[----:B------:R-:W-:Y:S01]  /*1140*/  FFMA R6, R2, c[0x0][0x2a4], RZ ;  /* 0x0000a90002067a23 */ /* 0x000fe200000000ff */
[----:B------:R-:W-:Y:S01]  /*1150*/  ISETP.NE.AND.EX P0, PT, RZ, c[0x0][0x3cc], PT, P0 ;  /* 0x0000f300ff007a0c */ /* 0x000fe20003f05300 */
[----:B------:R-:W-:Y:S01]  /*1160*/  FFMA R5, R3, c[0x0][0x2a4], RZ ;  /* 0x0000a90003057a23 */ /* 0x000fe200000000ff */
[----:B------:R-:W-:Y:S01]  /*1170*/  FFMA R7, R4, c[0x0][0x2a4], RZ ;  /* 0x0000a90004077a23 */ /* 0x000fe200000000ff */
[-C--:B------:R-:W-:Y:S01]  /*1180*/  FMUL R11, R11, R6.reuse ;  /* 0x000000060b0b7220 */ /* 0x080fe20000400000 */
[----:B------:R-:W-:-:S03]  /*1190*/  FFMA R6, R0, R6, RZ ;  /* 0x0000000600067223 */ /* 0x000fc600000000ff */
[-C--:B------:R-:W-:Y:S01]  /*11a0*/  FFMA R8, R8, R5.reuse, R11 ;  /* 0x0000000508087223 */ /* 0x080fe2000000000b */
[----:B------:R-:W-:-:S03]  /*11b0*/  FFMA R5, R0, R5, RZ ;  /* 0x0000000500057223 */ /* 0x000fc600000000ff */
[-C--:B------:R-:W-:Y:S01]  /*11c0*/  FFMA R8, R9, R7.reuse, R8 ;  /* 0x0000000709087223 */ /* 0x080fe20000000008 */
[----:B------:R-:W-:Y:S01]  /*11d0*/  FFMA R7, R0, R7, RZ ;  /* 0x0000000700077223 */ /* 0x000fe200000000ff */
[----:B------:R-:W-:Y:S02]  /*11e0*/  SHF.R.S32.HI R0, RZ, 0x1f, R17 ;  /* 0x0000001fff007819 */ /* 0x000fe40000011411 */
        /* <DEDUP_REMOVED lines=10> */
.L_x_934:
[----:B------:R-:W-:-:S04]  /*1290*/  ISETP.NE.U32.AND P0, PT, RZ, c[0x0][0x230], PT ;  /* 0x00008c00ff007a0c */ /* 0x000fc80003f05070 */
[----:B------:R-:W-:-:S13]  /*12a0*/  ISETP.NE.AND.EX P0, PT, RZ, c[0x0][0x234], PT, P0 ;  /* 0x00008d00ff007a0c */ /* 0x000fda0003f05300 */
[----:B------:R-:W-:Y:S05]  /*12b0*/  @!P0 BRA `(.L_x_935) ;  /* 0x0000006000008947 */ /* 0x000fea0003800000 */
[----:B------:R-:W-:Y:S01]  /*12c0*/  MOV R8, c[0x0][0x248] ;  /* 0x0000920000087a02 */ /* 0x000fe20000000f00 */
[----:B------:R-:W-:-:S04]  /*12d0*/  IMAD R20, R0, c[0x0][0x248], RZ ;  /* 0x0000920000147a24 */ /* 0x000fc800078e02ff */
[----:B------:R-:W-:Y:S02]  /*12e0*/  IMAD R13, R13, R17, R20 ;  /* 0x000000110d0d7224 */ /* 0x000fe400078e0214 */
[----:B------:R-:W-:-:S04]  /*12f0*/  IMAD.WIDE.U32 R8, R17, R8, c[0x0][0x230] ;  /* 0x00008c0011087625 */ /* 0x000fc800078e0008 */
[----:B------:R-:W-:-:S05]  /*1300*/  IMAD.IADD R9, R13, 0x1, R9 ;  /* 0x000000010d097824 */ /* 0x000fca00078e0209 */
[----:B------:R0:W-:Y:S02]  /*1310*/  RED.E.ADD.F32.FTZ.RN.STRONG.GPU [R8.64], R21 ;  /* 0x000000150800798e */ /* 0x0001e4000c10e790 */
.L_x_935:
        /* <DEDUP_REMOVED lines=13> */
.L_x_936:
[----:B------:R-:W-:-:S04]  /*13f0*/  ISETP.NE.U32.AND P0, PT, RZ, c[0x0][0x1f8], PT ;  /* 0x00007e00ff007a0c */ /* 0x000fc80003f05070 */
[----:B------:R-:W-:-:S13]  /*1400*/  ISETP.NE.AND.EX P0, PT, RZ, c[0x0][0x1fc], PT, P0 ;  /* 0x00007f00ff007a0c */ /* 0x000fda0003f05300 */
[----:B------:R-:W-:Y:S05]  /*1410*/  @!P0 BRA `(.L_x_937) ;  /* 0x0000008000008947 */ /* 0x000fea0003800000 */
[----:B0-----:R-:W-:Y:S01]  /*1420*/  IMAD R9, R0, c[0x0][0x210], RZ ;  /* 0x0000840000097a24 */ /* 0x001fe200078e02ff */
[----:B------:R-:W-:-:S03]  /*1430*/  MOV R8, c[0x0][0x210] ;  /* 0x0000840000087a02 */ /* 0x000fc60000000f00 */
[----:B------:R-:W-:Y:S02]  /*1440*/  IMAD R11, R12, R17, R9 ;  /* 0x000000110c0b7224 */ /* 0x000fe400078e0209 */
[----:B------:R-:W-:-:S05]  /*1450*/  IMAD.WIDE.U32 R8, R17, R8, c[0x0][0x1f8] ;  /* 0x00007e0011087625 */ /* 0x000fca00078e0008 */
[----:B------:R-:W-:-:S05]  /*1460*/  IADD3 R9, R11, R9, RZ ;  /* 0x000000090b097210 */ /* 0x000fca0007ffe0ff */
[----:B------:R0:W-:Y:S04]  /*1470*/  RED.E.ADD.F32.FTZ.RN.STRONG.GPU [R8.64], R5 ;  /* 0x000000050800798e */ /* 0x0001e8000c10e790 */
[----:B------:R0:W-:Y:S04]  /*1480*/  RED.E.ADD.F32.FTZ.RN.STRONG.GPU [R8.64+0x4], R6 ;  /* 0x000004060800798e */ /* 0x0001e8000c10e790 */
[----:B------:R0:W-:Y:S02]  /*1490*/  RED.E.ADD.F32.FTZ.RN.STRONG.GPU [R8.64+0x8], R7 ;  /* 0x000008070800798e */ /* 0x0001e4000c10e790 */
.L_x_937:
[----:B------:R-:W-:-:S04]  /*14a0*/  ISETP.NE.U32.AND P0, PT, RZ, c[0x0][0x358], PT ;  /* 0x0000d600ff007a0c */ /* 0x000fc80003f05070 */
[----:B------:R-:W-:-:S13]  /*14b0*/  ISETP.NE.AND.EX P0, PT, RZ, c[0x0][0x35c], PT, P0 ;  /* 0x0000d700ff007a0c */ /* 0x000fda0003f05300 */
[----:B------:R-:W-:Y:S05]  /*14c0*/  @!P0 BRA `(.L_x_938) ;  /* 0x000000a000008947 */ /* 0x000fea0003800000 */
[----:B------:R-:W-:Y:S01]  /*14d0*/  SHF.R.S32.HI R0, RZ, 0x1f, R17 ;  /* 0x0000001fff007819 */ /* 0x000fe20000011411 */
[----:B0-----:R-:W-:-:S04]  /*14e0*/  IMAD.MOV.U32 R6, RZ, RZ, c[0x0][0x378] ;  /* 0x0000de00ff067624 */ /* 0x001fc800078e00ff */
        /* <DEDUP_REMOVED lines=8> */
.L_x_938:
        /* <DEDUP_REMOVED lines=8> */
[----:B------:R0:W-:Y:S04]  /*15f0*/  RED.E.ADD.F32.FTZ.RN.STRONG.GPU [R6.64], R3 ;  /* 0x000000030600798e */ /* 0x0001e8000c10e790 */
[----:B------:R0:W-:Y:S04]  /*1600*/  RED.E.ADD.F32.FTZ.RN.STRONG.GPU [R6.64+0x4], R2 ;  /* 0x000004020600798e */ /* 0x0001e8000c10e790 */
[----:B------:R0:W-:Y:S02]  /*1610*/  RED.E.ADD.F32.FTZ.RN.STRONG.GPU [R6.64+0x8], R4 ;  /* 0x000008040600798e */ /* 0x0001e4000c10e790 */
.L_x_939:
[----:B------:R-:W-:-:S04]  /*1620*/  ISETP.NE.U32.AND P0, PT, RZ, c[0x0][0x320], PT ;  /* 0x0000c800ff007a0c */ /* 0x000fc80003f05070 */
[----:B------:R-:W-:-:S13]  /*1630*/  ISETP.NE.AND.EX P0, PT, RZ, c[0x0][0x324], PT, P0 ;  /* 0x0000c900ff007a0c */ /* 0x000fda0003f05300 */
[----:B------:R-:W-:Y:S05]  /*1640*/  @!P0 BRA `(.L_x_940) ;  /* 0x000000a000008947 */ /* 0x000fea0003800000 */
[----:B------:R-:W-:Y:S02]  /*1650*/  SHF.R.S32.HI R0, RZ, 0x1f, R17 ;  /* 0x0000001fff007819 */ /* 0x000fe40000011411 */
[----:B0-----:R-:W-:-:S03]  /*1660*/  MOV R2, c[0x0][0x340] ;  /* 0x0000d00000027a02 */ /* 0x001fc60000000f00 */
[----:B------:R-:W-:Y:S02]  /*1670*/  IMAD R0, R0, c[0x0][0x340], RZ ;  /* 0x0000d00000007a24 */ /* 0x000fe400078e02ff */
[----:B------:R-:W-:-:S04]  /*1680*/  IMAD.WIDE.U32 R2, R17, R2, c[0x0][0x320] ;  /* 0x0000c80011027625 */ /* 0x000fc800078e0002 */
[----:B------:R-:W-:-:S04]  /*1690*/  IMAD R5, R17, UR14, R0 ;  /* 0x0000000e11057c24 */ /* 0x000fc8000f8e0200 */
[----:B------:R-:W-:-:S05]  /*16a0*/  IMAD.IADD R3, R3, 0x1, R5 ;  /* 0x0000000103037824 */ /* 0x000fca00078e0205 */
[----:B------:R0:W-:Y:S04]  /*16b0*/  RED.E.ADD.F32.FTZ.RN.STRONG.GPU [R2.64], R19 ;  /* 0x000000130200798e */ /* 0x0001e8000c10e790 */
[----:B------:R0:W-:Y:S04]  /*16c0*/  RED.E.ADD.F32.FTZ.RN.STRONG.GPU [R2.64+0x4], R18 ;  /* 0x000004120200798e */ /* 0x0001e8000c10e790 */
[----:B------:R0:W-:Y:S01]  /*16d0*/  RED.E.ADD.F32.FTZ.RN.STRONG.GPU [R2.64+0x8], R16 ;  /* 0x000008100200798e */ /* 0x0001e2000c10e790 */
[----:B------:R-:W-:Y:S05]  /*16e0*/  BRA `(.L_x_912) ;  /* 0x000000c000007947 */ /* 0x000fea0003800000 */
.L_x_940:
        /* <DEDUP_REMOVED lines=11> */
[----:B------:R0:W-:Y:S02]  /*17a0*/  RED.E.ADD.F32.FTZ.RN.STRONG.GPU [R2.64+0x8], R16 ;  /* 0x000008100200798e */ /* 0x0001e4000c10e790 */
.L_x_912:
[----:B------:R-:W-:Y:S05]  /*17b0*/  BSYNC B0 ;  /* 0x0000000000007941 */ /* 0x000fea0003800000 */
.L_x_911:
        /* <DEDUP_REMOVED lines=11> */
.L_x_941:
[----:B------:R-:W-:Y:S05]  /*1870*/  EXIT ;  /* 0x000000000000794d */ /* 0x000fea0003800000 */
        .weak           $__internal_27_$__cuda_sm20_sqrt_rn_f32_slowpath
        .type           $__internal_27_$__cuda_sm20_sqrt_rn_f32_slowpath,@function
        .size           $__internal_27_$__cuda_sm20_sqrt_rn_f32_slowpath,($__internal_28_$__cuda_sm3x_div_rn_noftz_f32_slowpath - $__internal_27_$__cuda_sm20_sqrt_rn_f32_slowpath)
$__internal_27_$__cuda_sm20_sqrt_rn_f32_slowpath:
        /* <DEDUP_REMOVED lines=19> */
.L_x_943:
[----:B------:R-:W-:Y:S02]  /*19b0*/  MOV R21, R6 ;  /* 0x0000000600157202 */ /* 0x000fe40000000f00 */
[----:B------:R-:W-:Y:S02]  /*19c0*/  MOV R6, R22 ;  /* 0x0000001600067202 */ /* 0x000fe40000000f00 */
[----:B------:R-:W-:-:S04]  /*19d0*/  MOV R7, 0x0 ;  /* 0x0000000000077802 */ /* 0x000fc80000000f00 */
[----:B------:R-:W-:Y:S05]  /*19e0*/  RET.REL.NODEC R6 `(my_integrate_particles_cuda_kernel_backward) ;  /* 0xffffe61006007950 */ /* 0x000fea0003c3ffff */
        .weak           $__internal_28_$__cuda_sm3x_div_rn_noftz_f32_slowpath
        .type           $__internal_28_$__cuda_sm3x_div_rn_noftz_f32_slowpath,@function
        .size           $__internal_28_$__cuda_sm3x_div_rn_noftz_f32_slowpath,(.L_x_1262 - $__internal_28_$__cuda_sm3x_div_rn_noftz_f32_slowpath)
$__internal_28_$__cuda_sm3x_div_rn_noftz_f32_slowpath:
        /* <DEDUP_REMOVED lines=29> */
[----:B------:R-:W-:Y:S01]  /*1bc0*/  @P0 IMAD.MOV.U32 R26, RZ, RZ, RZ ;  /* 0x000000ffff1a0224 */ /* 0x000fe200078e00ff */
[----:B------:R-:W-:Y:S01]  /*1bd0*/  @!P0 MOV R26, 0xffffffc0 ;  /* 0xffffffc0001a8802 */ /* 0x000fe20000000f00 */
[----:B------:R-:W-:Y:S01]  /*1be0*/  @!P0 FFMA R5, R5, 1.84467440737095516160e+19, RZ ;  /* 0x5f80000005058823 */ /* 0x000fe200000000ff */
[----:B------:R-:W-:Y:S02]  /*1bf0*/  @!P1 FFMA R6, R6, 1.84467440737095516160e+19, RZ ;  /* 0x5f80000006069823 */ /* 0x000fe400000000ff */
[----:B------:R-:W-:Y:S02]  /*1c00*/  @!P1 IADD3 R26, R26, 0x40, RZ ;  /* 0x000000401a1a9810 */ /* 0x000fe40007ffe0ff */
.L_x_945:
        /* <DEDUP_REMOVED lines=30> */
[C---:B------:R-:W-:Y:S02]  /*1df0*/  IADD3 R31, R7.reuse, 0x20, RZ ;  /* 0x00000020071f7810 */ /* 0x040fe40007ffe0ff */
[C---:B------:R-:W-:Y:S02]  /*1e00*/  ISETP.NE.AND P2, PT, R7.reuse, RZ, PT ;  /* 0x000000ff0700720c */ /* 0x040fe40003f45270 */
[----:B------:R-:W-:Y:S01]  /*1e10*/  LOP3.LUT R28, R26, 0x7fffff, RZ, 0xc0, !PT ;  /* 0x007fffff1a1c7812 */ /* 0x000fe200078ec0ff */
[CCC-:B------:R-:W-:Y:S01]  /*1e20*/  FFMA.RP R26, R6.reuse, R30.reuse, R29.reuse ;  /* 0x0000001e061a7223 */ /* 0x1c0fe2000000801d */
[----:B------:R-:W-:Y:S01]  /*1e30*/  ISETP.NE.AND P1, PT, R7, RZ, PT ;  /* 0x000000ff0700720c */ /* 0x000fe20003f25270 */
[----:B------:R-:W-:Y:S01]  /*1e40*/  FFMA.RM R29, R6, R30, R29 ;  /* 0x0000001e061d7223 */ /* 0x000fe2000000401d */
[----:B------:R-:W-:Y:S01]  /*1e50*/  LOP3.LUT R28, R28, 0x800000, RZ, 0xfc, !PT ;  /* 0x008000001c1c7812 */ /* 0x000fe200078efcff */
[----:B------:R-:W-:-:S03]  /*1e60*/  IMAD.MOV R7, RZ, RZ, -R7 ;  /* 0x000000ffff077224 */ /* 0x000fc600078e0a07 */
        /* <DEDUP_REMOVED lines=13> */
.L_x_952:
[----:B------:R-:W-:-:S04]  /*1f40*/  LOP3.LUT R5, R5, 0x80000000, RZ, 0xc0, !PT ;  /* 0x8000000005057812 */ /* 0x000fc800078ec0ff */
[----:B------:R-:W-:Y:S01]  /*1f50*/  LOP3.LUT R5, R5, 0x7f800000, RZ, 0xfc, !PT ;  /* 0x7f80000005057812 */ /* 0x000fe200078efcff */
[----:B------:R-:W-:Y:S05]  /*1f60*/  BRA `(.L_x_953) ;  /* 0x0000001000007947 */ /* 0x000fea0003800000 */
.L_x_951:
[----:B------:R-:W-:Y:S02]  /*1f70*/  LEA R5, R26, R5, 0x17 ;  /* 0x000000051a057211 */ /* 0x000fe400078eb8ff */
.L_x_953:
[----:B------:R-:W-:Y:S05]  /*1f80*/  BSYNC B4 ;  /* 0x0000000000047941 */ /* 0x000fea0003800000 */
.L_x_950:
[----:B------:R-:W-:Y:S05]  /*1f90*/  BRA `(.L_x_954) ;  /* 0x0000008000007947 */ /* 0x000fea0003800000 */
.L_x_949:
[----:B------:R-:W-:-:S04]  /*1fa0*/  LOP3.LUT R5, R6, 0x80000000, R5, 0x48, !PT ;  /* 0x8000000006057812 */ /* 0x000fc800078e4805 */
[----:B------:R-:W-:Y:S01]  /*1fb0*/  LOP3.LUT R5, R5, 0x7f800000, RZ, 0xfc, !PT ;  /* 0x7f80000005057812 */ /* 0x000fe200078efcff */
[----:B------:R-:W-:Y:S05]  /*1fc0*/  BRA `(.L_x_954) ;  /* 0x0000005000007947 */ /* 0x000fea0003800000 */
.L_x_948:
[----:B------:R-:W-:Y:S01]  /*1fd0*/  LOP3.LUT R5, R6, 0x80000000, R5, 0x48, !PT ;  /* 0x8000000006057812 */ /* 0x000fe200078e4805 */
[----:B------:R-:W-:Y:S05]  /*1fe0*/  BRA `(.L_x_954) ;  /* 0x0000003000007947 */ /* 0x000fea0003800000 */
.L_x_947:
[----:B------:R-:W0:Y:S01]  /*1ff0*/  MUFU.RSQ R5, -QNAN ;  /* 0xffc0000000057908 */ /* 0x000e220000001400 */
[----:B------:R-:W-:Y:S05]  /*2000*/  BRA `(.L_x_954) ;  /* 0x0000001000007947 */ /* 0x000fea0003800000 */
.L_x_946:
[----:B------:R-:W-:Y:S02]  /*2010*/  FADD.FTZ R5, R5, R6 ;  /* 0x0000000605057221 */ /* 0x000fe40000010000 */
.L_x_954:
[----:B------:R-:W-:Y:S05]  /*2020*/  BSYNC B3 ;  /* 0x0000000000037941 */ /* 0x000fea0003800000 */
.L_x_944:
[----:B------:R-:W-:Y:S02]  /*2030*/  MOV R6, R24 ;  /* 0x0000001800067202 */ /* 0x000fe40000000f00 */
[----:B------:R-:W-:-:S04]  /*2040*/  MOV R7, 0x0 ;  /* 0x0000000000077802 */ /* 0x000fc80000000f00 */
[----:B------:R-:W-:Y:S05]  /*2050*/  RET.REL.NODEC R6 `(my_integrate_particles_cuda_kernel_backward) ;  /* 0xffffdfa006007950 */ /* 0x000fea0003c3ffff */
.L_x_955:
        /* <DEDUP_REMOVED lines=10> */
.L_x_1262:


//--------------------- .text.my_integrate_particles_cuda_kernel_forward --------------------------
	.section	.text.my_integrate_particles_cuda_kernel_forward,"ax",@progbits
	.sectioninfo	@"SHI_REGISTERS=26"
	.align	128
        .global         my_integrate_particles_cuda_kernel_forward
        .type           my_integrate_particles_cuda_kernel_forward,@function
        .size           my_integrate_particles_cuda_kernel_forward,(.L_x_1264 - my_integrate_particles_cuda_kernel_forward)
        .other          my_integrate_particles_cuda_kernel_forward,@"STO_CUDA_ENTRY STV_DEFAULT"
my_integrate_particles_cuda_kernel_forward:
.text.my_integrate_particles_cuda_kernel_forward:
[----:B------:R-:W-:Y:S02]  /*0000*/  IMAD.MOV.U32 R1, RZ, RZ, c[0x0][0x28] ;  /* 0x00000a00ff017624 */ /* 0x000fe400078e00ff */
        /* <DEDUP_REMOVED lines=8> */
[----:B------:R-:W-:Y:S01]  /*0090*/  IMAD.MOV.U32 R4, RZ, RZ, R2 ;  /* 0x000000ffff047224 */ /* 0x000fe200078e0002 */
        /* <DEDUP_REMOVED lines=9> */
[----:B------:R-:W-:Y:S02]  /*0130*/  UMOV UR4, URZ ;  /* 0x0000003f00047c82 */ /* 0x000fe40008000000 */
[----:B------:R-:W-:-:S02]  /*0140*/  USHF.R.S32.HI UR5, URZ, 0x1f, UR5 ;  /* 0x0000001f3f057899 */ /* 0x000fc40008011405 */
[----:B------:R-:W-:Y:S02]  /*0150*/  USHF.R.S32.HI UR8, URZ, 0x1f, UR8 ;  /* 0x0000001f3f087899 */ /* 0x000fe40008011408 */
[----:B------:R-:W-:Y:S02]  /*0160*/  USHF.R.S32.HI UR9, URZ, 0x1f, UR9 ;  /* 0x0000001f3f097899 */ /* 0x000fe40008011409 */
[----:B------:R-:W-:Y:S02]  /*0170*/  USHF.R.S32.HI UR10, URZ, 0x1f, UR10 ;  /* 0x0000001f3f0a7899 */ /* 0x000fe4000801140a */
[----:B------:R-:W-:Y:S02]  /*0180*/  USHF.R.S32.HI UR11, URZ, 0x1f, UR11 ;  /* 0x0000001f3f0b7899 */ /* 0x000fe4000801140b */
[----:B------:R-:W-:Y:S02]  /*0190*/  USHF.R.S32.HI UR12, URZ, 0x1f, UR12 ;  /* 0x0000001f3f0c7899 */ /* 0x000fe4000801140c */
[----:B------:R-:W-:-:S02]  /*01a0*/  USHF.R.S32.HI UR13, URZ, 0x1f, UR13 ;  /* 0x0000001f3f0d7899 */ /* 0x000fc4000801140d */
[----:B------:R-:W-:Y:S02]  /*01b0*/  UIADD3 UR4, UR7, UR4, URZ ;  /* 0x0000000407047290 */ /* 0x000fe4000fffe03f */
[----:B------:R-:W-:Y:S02]  /*01c0*/  ULDC.64 UR14, c[0x0][0x118] ;  /* 0x00004600000e7ab9 */ /* 0x000fe40000000a00 */
.L_x_963:
[----:B0-----:R-:W-:Y:S02]  /*01d0*/  SHF.R.S32.HI R5, RZ, 0x1f, R4 ;  /* 0x0000001fff057819 */ /* 0x001fe40000011404 */
[----:B------:R-:W-:-:S03]  /*01e0*/  MOV R7, c[0x0][0x280] ;  /* 0x0000a00000077a02 */ /* 0x000fc60000000f00 */
[----:B------:R-:W-:Y:S02]  /*01f0*/  IMAD R9, R5, c[0x0][0x280], RZ ;  /* 0x0000a00005097a24 */ /* 0x000fe400078e02ff */
[----:B------:R-:W-:-:S04]  /*0200*/  IMAD.WIDE.U32 R6, R4, R7, c[0x0][0x260] ;  /* 0x0000980004067625 */ /* 0x000fc800078e0007 */
[----:B------:R-:W-:-:S04]  /*0210*/  IMAD R9, R4, UR5, R9 ;  /* 0x0000000504097c24 */ /* 0x000fc8000f8e0209 */
[----:B------:R-:W-:-:S05]  /*0220*/  IMAD.IADD R7, R7, 0x1, R9 ;  /* 0x0000000107077824 */ /* 0x000fca00078e0209 */
[----:B------:R-:W2:Y:S02]  /*0230*/  LDG.E R6, [R6.64] ;  /* 0x0000000e06067981 */ /* 0x000ea4000c1e1900 */
[----:B--2---:R-:W-:-:S04]  /*0240*/  LOP3.LUT R0, R6, 0x1, RZ, 0xc0, !PT ;  /* 0x0000000106007812 */ /* 0x004fc800078ec0ff */
[----:B------:R-:W-:-:S13]  /*0250*/  ISETP.NE.U32.AND P0, PT, R0, 0x1, PT ;  /* 0x000000010000780c */ /* 0x000fda0003f05070 */
[----:B------:R-:W-:Y:S05]  /*0260*/  @P0 EXIT ;  /* 0x000000000000094d */ /* 0x000fea0003800000 */
[----:B------:R-:W-:Y:S01]  /*0270*/  IMAD R7, R5, c[0x0][0x248], RZ ;  /* 0x0000920005077a24 */ /* 0x000fe200078e02ff */
[----:B------:R-:W-:Y:S01]  /*0280*/  MOV R11, c[0x0][0x248] ;  /* 0x00009200000b7a02 */ /* 0x000fe20000000f00 */
[----:B------:R-:W-:Y:S01]  /*0290*/  IMAD.MOV.U32 R17, RZ, RZ, c[0x0][0x1d8] ;  /* 0x00007600ff117624 */ /* 0x000fe200078e00ff */
[----:B------:R-:W-:Y:S01]  /*02a0*/  MOV R13, c[0x0][0x210] ;  /* 0x00008400000d7a02 */ /* 0x000fe20000000f00 */
[C---:B------:R-:W-:Y:S02]  /*02b0*/  IMAD R9, R4.reuse, UR11, R7 ;  /* 0x0000000b04097c24 */ /* 0x040fe4000f8e0207 */
[----:B------:R-:W-:-:S04]  /*02c0*/  IMAD.WIDE.U32 R6, R4, R11, c[0x0][0x228] ;  /* 0x00008a0004067625 */ /* 0x000fc800078e000b */
[----:B------:R-:W-:Y:S02]  /*02d0*/  IMAD.IADD R7, R7, 0x1, R9 ;  /* 0x0000000107077824 */ /* 0x000fe400078e0209 */
[C---:B------:R-:W-:Y:S02]  /*02e0*/  IMAD R9, R5.reuse, c[0x0][0x210], RZ ;  /* 0x0000840005097a24 */ /* 0x040fe400078e02ff */
[----:B------:R-:W-:Y:S01]  /*02f0*/  IMAD R11, R5, c[0x0][0x1d8], RZ ;  /* 0x00007600050b7a24 */ /* 0x000fe200078e02ff */
[----:B------:R0:W2:Y:S01]  /*0300*/  LDG.E R0, [R6.64] ;  /* 0x0000000e06007981 */ /* 0x0000a2000c1e1900 */
[C---:B------:R-:W-:Y:S02]  /*0310*/  IMAD R15, R4.reuse, UR10, R9 ;  /* 0x0000000a040f7c24 */ /* 0x040fe4000f8e0209 */
[----:B------:R-:W-:-:S04]  /*0320*/  IMAD.WIDE.U32 R8, R4, R13, c[0x0][0x1f0] ;  /* 0x00007c0004087625 */ /* 0x000fc800078e000d */
[C---:B------:R-:W-:Y:S01]  /*0330*/  IMAD R13, R4.reuse, UR9, R11 ;  /* 0x00000009040d7c24 */ /* 0x040fe2000f8e020b */
[----:B------:R-:W-:Y:S01]  /*0340*/  IADD3 R9, R9, R15, RZ ;  /* 0x0000000f09097210 */ /* 0x000fe20007ffe0ff */
[----:B------:R-:W-:-:S04]  /*0350*/  IMAD.WIDE.U32 R10, R4, R17, c[0x0][0x1b8] ;  /* 0x00006e00040a7625 */ /* 0x000fc800078e0011 */
[----:B------:R-:W-:Y:S01]  /*0360*/  IMAD.IADD R11, R11, 0x1, R13 ;  /* 0x000000010b0b7824 */ /* 0x000fe200078e020d */
[----:B------:R1:W3:Y:S04]  /*0370*/  LDG.E R17, [R8.64+0x4] ;  /* 0x0000040e08117981 */ /* 0x0002e8000c1e1900 */
[----:B------:R1:W4:Y:S04]  /*0380*/  LDG.E R15, [R8.64] ;  /* 0x0000000e080f7981 */ /* 0x000328000c1e1900 */
[----:B------:R0:W4:Y:S04]  /*0390*/  LDG.E R16, [R10.64+0x4] ;  /* 0x0000040e0a107981 */ /* 0x000128000c1e1900 */
[----:B------:R1:W4:Y:S04]  /*03a0*/  LDG.E R19, [R8.64+0x8] ;  /* 0x0000080e08137981 */ /* 0x000328000c1e1900 */
[----:B------:R1:W4:Y:S04]  /*03b0*/  LDG.E R14, [R10.64] ;  /* 0x0000000e0a0e7981 */ /* 0x000328000c1e1900 */
[----:B------:R1:W4:Y:S01]  /*03c0*/  LDG.E R21, [R10.64+0x8] ;  /* 0x0000080e0a157981 */ /* 0x000322000c1e1900 */
[----:B------:R-:W-:Y:S01]  /*03d0*/  MOV R13, c[0x0][0x1a0] ;  /* 0x00006800000d7a02 */ /* 0x000fe20000000f00 */
[----:B0-----:R-:W-:-:S04]  /*03e0*/  IMAD R7, R5, c[0x0][0x1a0], RZ ;  /* 0x0000680005077a24 */ /* 0x001fc800078e02ff */
[C---:B------:R-:W-:Y:S02]  /*03f0*/  IMAD R7, R4.reuse, UR8, R7 ;  /* 0x0000000804077c24 */ /* 0x040fe4000f8e0207 */
[----:B------:R-:W-:-:S04]  /*0400*/  IMAD.WIDE.U32 R12, R4, R13, c[0x0][0x180] ;  /* 0x00006000040c7625 */ /* 0x000fc800078e000d */
[----:B------:R-:W-:-:S05]  /*0410*/  IMAD.IADD R13, R13, 0x1, R7 ;  /* 0x000000010d0d7824 */ /* 0x000fca00078e0207 */
[----:B------:R0:W5:Y:S04]  /*0420*/  LDG.E R6, [R12.64] ;  /* 0x0000000e0c067981 */ /* 0x000168000c1e1900 */
[----:B------:R0:W5:Y:S04]  /*0430*/  LDG.E R7, [R12.64+0x4] ;  /* 0x0000040e0c077981 */ /* 0x000168000c1e1900 */
[----:B-1----:R0:W5:Y:S01]  /*0440*/  LDG.E R8, [R12.64+0x8] ;  /* 0x0000080e0c087981 */ /* 0x002162000c1e1900 */
[----:B------:R-:W-:Y:S01]  /*0450*/  BSSY B0, `(.L_x_956) ;  /* 0x0000019000007945 */ /* 0x000fe20003800000 */
[----:B--2---:R-:W-:-:S05]  /*0460*/  FSET.BF.LT.AND R2, -R0, RZ, PT ;  /* 0x000000ff0002720a */ /* 0x004fca0003801100 */
[C---:B------:R-:W-:Y:S01]  /*0470*/  FMUL R9, R2.reuse, c[0x0][0x29c] ;  /* 0x0000a70002097a20 */ /* 0x040fe20000400000 */
[C---:B------:R-:W-:Y:S01]  /*0480*/  FMUL R10, R2.reuse, c[0x0][0x298] ;  /* 0x0000a600020a7a20 */ /* 0x040fe20000400000 */
[----:B------:R-:W-:Y:S02]  /*0490*/  FMUL R2, R2, c[0x0][0x2a0] ;  /* 0x0000a80002027a20 */ /* 0x000fe40000400000 */
[C---:B---3--:R-:W-:Y:S01]  /*04a0*/  FFMA R9, R0.reuse, R17, R9 ;  /* 0x0000001100097223 */ /* 0x048fe20000000009 */
[----:B----4-:R-:W-:-:S03]  /*04b0*/  FFMA R15, R0, R15, R10 ;  /* 0x0000000f000f7223 */ /* 0x010fc6000000000a */
[----:B------:R-:W-:Y:S01]  /*04c0*/  FFMA R10, R9, c[0x0][0x2a4], R16 ;  /* 0x0000a900090a7a23 */ /* 0x000fe20000000010 */
[----:B------:R-:W-:-:S03]  /*04d0*/  FFMA R2, R0, R19, R2 ;  /* 0x0000001300027223 */ /* 0x000fc60000000002 */
[----:B------:R-:W-:Y:S01]  /*04e0*/  FMUL R0, R10, R10 ;  /* 0x0000000a0a007220 */ /* 0x000fe20000400000 */
[----:B------:R-:W-:Y:S01]  /*04f0*/  FFMA R9, R15, c[0x0][0x2a4], R14 ;  /* 0x0000a9000f097a23 */ /* 0x000fe2000000000e */
[----:B------:R-:W-:-:S03]  /*0500*/  FFMA R11, R2, c[0x0][0x2a4], R21 ;  /* 0x0000a900020b7a23 */ /* 0x000fc60000000015 */
[----:B------:R-:W-:-:S04]  /*0510*/  FFMA R0, R9, R9, R0 ;  /* 0x0000000909007223 */ /* 0x000fc80000000000 */
[----:B0-----:R-:W-:-:S05]  /*0520*/  FFMA R13, R11, R11, R0 ;  /* 0x0000000b0b0d7223 */ /* 0x001fca0000000000 */
[----:B------:R-:W-:Y:S01]  /*0530*/  IADD3 R2, R13, -0xd000000, RZ ;  /* 0xf30000000d027810 */ /* 0x000fe20007ffe0ff */
[----:B------:R0:W1:Y:S03]  /*0540*/  MUFU.RSQ R0, R13 ;  /* 0x0000000d00007308 */ /* 0x0000660000001400 */
[----:B------:R-:W-:-:S13]  /*0550*/  ISETP.GT.U32.AND P0, PT, R2, 0x727fffff, PT ;  /* 0x727fffff0200780c */ /* 0x000fda0003f04070 */
[----:B------:R-:W-:Y:S05]  /*0560*/  @!P0 BRA `(.L_x_957) ;  /* 0x0000003000008947 */ /* 0x000fea0003800000 */
[----:B01----:R-:W-:Y:S02]  /*0570*/  MOV R16, 0x590 ;  /* 0x0000059000107802 */ /* 0x003fe40000000f00 */
[----:B-----5:R-:W-:Y:S05]  /*0580*/  CALL.REL.NOINC `($__internal_29_$__cuda_sm20_sqrt_rn_f32_slowpath) ;  /* 0x0000035000007944 */ /* 0x020fea0003c00000 */
[----:B------:R-:W-:Y:S05]  /*0590*/  BRA `(.L_x_958) ;  /* 0x0000004000007947 */ /* 0x000fea0003800000 */
.L_x_957:
[----:B01----:R-:W-:Y:S01]  /*05a0*/  FMUL.FTZ R2, R13, R0 ;  /* 0x000000000d027220 */ /* 0x003fe20000410000 */
[----:B------:R-:W-:-:S03]  /*05b0*/  FMUL.FTZ R0, R0, 0.5 ;  /* 0x3f00000000007820 */ /* 0x000fc60000410000 */
[----:B------:R-:W-:-:S04]  /*05c0*/  FFMA R13, -R2, R2, R13 ;  /* 0x00000002020d7223 */ /* 0x000fc8000000010d */
[----:B------:R-:W-:Y:S02]  /*05d0*/  FFMA R2, R13, R0, R2 ;  /* 0x000000000d027223 */ /* 0x000fe40000000002 */
.L_x_958:
[----:B------:R-:W-:Y:S05]  /*05e0*/  BSYNC B0 ;  /* 0x0000000000007941 */ /* 0x000fea0003800000 */
.L_x_956:
        /* <DEDUP_REMOVED lines=14> */
[----:B------:R-:W-:Y:S01]  /*06d0*/  IMAD.MOV.U32 R0, RZ, RZ, R2 ;  /* 0x000000ffff007224 */ /* 0x000fe200078e0002 */
[----:B------:R-:W-:Y:S02]  /*06e0*/  MOV R12, 0x700 ;  /* 0x00000700000c7802 */ /* 0x000fe40000000f00 */
[----:B-----5:R-:W-:Y:S05]  /*06f0*/  CALL.REL.NOINC `($__internal_30_$__cuda_sm3x_div_rn_noftz_f32_slowpath) ;  /* 0x0000035000007944 */ /* 0x020fea0003c00000 */
.L_x_962:
[----:B------:R-:W-:Y:S05]  /*0700*/  BSYNC B1 ;  /* 0x0000000000017941 */ /* 0x000fea0003800000 */
.L_x_961:
[-C--:B0-----:R-:W-:Y:S01]  /*0710*/  FMUL R11, R11, R0.reuse ;  /* 0x000000000b0b7220 */ /* 0x081fe20000400000 */
[-C--:B------:R-:W-:Y:S01]  /*0720*/  FMUL R10, R10, R0.reuse ;  /* 0x000000000a0a7220 */ /* 0x080fe20000400000 */
[----:B------:R-:W-:Y:S02]  /*0730*/  FMUL R9, R9, R0 ;  /* 0x0000000009097220 */ /* 0x000fe40000400000 */
.L_x_960:
[----:B------:R-:W-:Y:S05]  /*0740*/  BSYNC B0 ;  /* 0x0000000000007941 */ /* 0x000fea0003800000 */
.L_x_959:
[C---:B------:R-:W-:Y:S01]  /*0750*/  IMAD R13, R5.reuse, c[0x0][0x2d0], RZ ;  /* 0x0000b400050d7a24 */ /* 0x040fe200078e02ff */
[----:B------:R-:W-:Y:S01]  /*0760*/  MOV R19, c[0x0][0x2d0] ;  /* 0x0000b40000137a02 */ /* 0x000fe20000000f00 */
[----:B------:R-:W-:Y:S01]  /*0770*/  IMAD R15, R5, c[0x0][0x308], RZ ;  /* 0x0000c200050f7a24 */ /* 0x000fe200078e02ff */
[----:B-----5:R-:W-:Y:S01]  /*0780*/  FFMA R7, R10, c[0x0][0x2a4], R7 ;  /* 0x0000a9000a077a23 */ /* 0x020fe20000000007 */
[----:B------:R-:W-:Y:S02]  /*0790*/  IMAD.MOV.U32 R21, RZ, RZ, c[0x0][0x308] ;  /* 0x0000c200ff157624 */ /* 0x000fe400078e00ff */
[----:B------:R-:W-:-:S02]  /*07a0*/  IMAD R5, R4, UR12, R13 ;  /* 0x0000000c04057c24 */ /* 0x000fc4000f8e020d */
[C---:B------:R-:W-:Y:S02]  /*07b0*/  IMAD R17, R4.reuse, UR13, R15 ;  /* 0x0000000d04117c24 */ /* 0x040fe4000f8e020f */
[----:B------:R-:W-:-:S04]  /*07c0*/  IMAD.WIDE.U32 R12, R4, R19, c[0x0][0x2b0] ;  /* 0x0000ac00040c7625 */ /* 0x000fc800078e0013 */
[C---:B------:R-:W-:Y:S01]  /*07d0*/  IMAD.WIDE.U32 R14, R4.reuse, R21, c[0x0][0x2e8] ;  /* 0x0000ba00040e7625 */ /* 0x040fe200078e0015 */
[----:B------:R-:W-:Y:S01]  /*07e0*/  IADD3 R13, R13, R5, RZ ;  /* 0x000000050d0d7210 */ /* 0x000fe20007ffe0ff */
[----:B------:R-:W-:Y:S01]  /*07f0*/  FFMA R5, R9, c[0x0][0x2a4], R6 ;  /* 0x0000a90009057a23 */ /* 0x000fe20000000006 */
[----:B------:R-:W-:Y:S01]  /*0800*/  IADD3 R4, P0, R4, UR6, RZ ;  /* 0x0000000604047c10 */ /* 0x000fe2000ff1e0ff */
[----:B------:R-:W-:Y:S01]  /*0810*/  IMAD.IADD R15, R15, 0x1, R17 ;  /* 0x000000010f0f7824 */ /* 0x000fe200078e0211 */
[----:B------:R-:W-:Y:S01]  /*0820*/  FFMA R17, R11, c[0x0][0x2a4], R8 ;  /* 0x0000a9000b117a23 */ /* 0x000fe20000000008 */
[----:B------:R0:W-:Y:S01]  /*0830*/  STG.E [R12.64+0x4], R7 ;  /* 0x000004070c007986 */ /* 0x0001e2000c10190e */
[----:B------:R-:W-:Y:S02]  /*0840*/  IADD3.X R3, R3, UR4, RZ, P0, !PT ;  /* 0x0000000403037c10 */ /* 0x000fe400087fe4ff */
[----:B------:R-:W-:Y:S01]  /*0850*/  ISETP.GE.U32.AND P0, PT, R4, c[0x0][0x178], PT ;  /* 0x00005e0004007a0c */ /* 0x000fe20003f06070 */
[----:B------:R0:W-:Y:S03]  /*0860*/  STG.E [R12.64], R5 ;  /* 0x000000050c007986 */ /* 0x0001e6000c10190e */
[----:B------:R-:W-:Y:S01]  /*0870*/  ISETP.GE.U32.AND.EX P0, PT, R3, c[0x0][0x17c], PT, P0 ;  /* 0x00005f0003007a0c */ /* 0x000fe20003f06100 */
[----:B------:R0:W-:Y:S04]  /*0880*/  STG.E [R12.64+0x8], R17 ;  /* 0x000008110c007986 */ /* 0x0001e8000c10190e */
[----:B------:R0:W-:Y:S04]  /*0890*/  STG.E [R14.64], R9 ;  /* 0x000000090e007986 */ /* 0x0001e8000c10190e */
[----:B------:R0:W-:Y:S04]  /*08a0*/  STG.E [R14.64+0x4], R10 ;  /* 0x0000040a0e007986 */ /* 0x0001e8000c10190e */
[----:B------:R0:W-:Y:S01]  /*08b0*/  STG.E [R14.64+0x8], R11 ;  /* 0x0000080b0e007986 */ /* 0x0001e2000c10190e */
[----:B------:R-:W-:Y:S05]  /*08c0*/  @!P0 BRA `(.L_x_963) ;  /* 0xfffff90000008947 */ /* 0x000fea000383ffff */
[----:B------:R-:W-:Y:S05]  /*08d0*/  EXIT ;  /* 0x000000000000794d */ /* 0x000fea0003800000 */
        .weak           $__internal_29_$__cuda_sm20_sqrt_rn_f32_slowpath
        .type           $__internal_29_$__cuda_sm20_sqrt_rn_f32_slowpath,@function
        .size           $__internal_29_$__cuda_sm20_sqrt_rn_f32_slowpath,($__internal_30_$__cuda_sm3x_div_rn_noftz_f32_slowpath - $__internal_29_$__cuda_sm20_sqrt_rn_f32_slowpath)
$__internal_29_$__cuda_sm20_sqrt_rn_f32_slowpath:
        /* <DEDUP_REMOVED lines=16> */
[----:B------:R-:W-:Y:S01]  /*09e0*/  @P0 FFMA R14, R15, R2, R12 ;  /* 0x000000020f0e0223 */ /* 0x000fe2000000000c */
[----:B------:R-:W-:-:S03]  /*09f0*/  @!P0 IMAD.MOV.U32 R2, RZ, RZ, R0 ;  /* 0x000000ffff028224 */ /* 0x000fc600078e0000 */
[----:B------:R-:W-:-:S04]  /*0a00*/  @P0 FFMA R13, R14, R13, R15 ;  /* 0x0000000d0e0d0223 */ /* 0x000fc8000000000f */
[----:B------:R-:W-:Y:S01]  /*0a10*/  @P0 FMUL.FTZ R2, R13, 2.3283064365386962891e-10 ;  /* 0x2f8000000d020820 */ /* 0x000fe20000410000 */
.L_x_964:
[----:B------:R-:W-:Y:S01]  /*0a20*/  MOV R12, R16 ;  /* 0x00000010000c7202 */ /* 0x000fe20000000f00 */
[----:B------:R-:W-:-:S04]  /*0a30*/  IMAD.MOV.U32 R13, RZ, RZ, 0x0 ;  /* 0x00000000ff0d7424 */ /* 0x000fc800078e00ff */
[----:B------:R-:W-:Y:S05]  /*0a40*/  RET.REL.NODEC R12 `(my_integrate_particles_cuda_kernel_forward) ;  /* 0xfffff5b00c007950 */ /* 0x000fea0003c3ffff */
        .weak           $__internal_30_$__cuda_sm3x_div_rn_noftz_f32_slowpath
        .type           $__internal_30_$__cuda_sm3x_div_rn_noftz_f32_slowpath,@function
        .size           $__internal_30_$__cuda_sm3x_div_rn_noftz_f32_slowpath,(.L_x_1264 - $__internal_30_$__cuda_sm3x_div_rn_noftz_f32_slowpath)
$__internal_30_$__cuda_sm3x_div_rn_noftz_f32_slowpath:
[----:B------:R-:W-:Y:S01]  /*0a50*/  SHF.R.U32.HI R13, RZ, 0x17, R0 ;  /* 0x00000017ff0d7819 */ /* 0x000fe20000011600 */
[----:B------:R-:W-:Y:S01]  /*0a60*/  BSSY B2, `(.L_x_965) ;  /* 0x0000064000027945 */ /* 0x000fe20003800000 */
[----:B------:R-:W-:Y:S01]  /*0a70*/  MOV R2, c[0x0][0x2a8] ;  /* 0x0000aa0000027a02 */ /* 0x000fe20000000f00 */
[----:B------:R-:W-:Y:S01]  /*0a80*/  IMAD.MOV.U32 R14, RZ, RZ, c[0x0][0x2a8] ;  /* 0x0000aa00ff0e7624 */ /* 0x000fe200078e00ff */
[----:B------:R-:W-:Y:S02]  /*0a90*/  LOP3.LUT R16, R13, 0xff, RZ, 0xc0, !PT ;  /* 0x000000ff0d107812 */ /* 0x000fe400078ec0ff */
[----:B------:R-:W-:Y:S02]  /*0aa0*/  SHF.R.U32.HI R13, RZ, 0x17, R2 ;  /* 0x00000017ff0d7819 */ /* 0x000fe40000011602 */
[----:B------:R-:W-:Y:S02]  /*0ab0*/  IADD3 R18, R16, -0x1, RZ ;  /* 0xffffffff10127810 */ /* 0x000fe40007ffe0ff */
[----:B------:R-:W-:-:S02]  /*0ac0*/  LOP3.LUT R13, R13, 0xff, RZ, 0xc0, !PT ;  /* 0x000000ff0d0d7812 */ /* 0x000fc400078ec0ff */
[----:B------:R-:W-:Y:S02]  /*0ad0*/  ISETP.GT.U32.AND P0, PT, R18, 0xfd, PT ;  /* 0x000000fd1200780c */ /* 0x000fe40003f04070 */
[----:B------:R-:W-:-:S04]  /*0ae0*/  IADD3 R17, R13, -0x1, RZ ;  /* 0xffffffff0d117810 */ /* 0x000fc80007ffe0ff */
        /* <DEDUP_REMOVED lines=26> */
.L_x_966:
[----:B------:R-:W-:Y:S01]  /*0c90*/  LEA R17, R16, 0xc0800000, 0x17 ;  /* 0xc080000010117811 */ /* 0x000fe200078eb8ff */
[----:B------:R-:W-:Y:S01]  /*0ca0*/  BSSY B3, `(.L_x_971) ;  /* 0x0000036000037945 */ /* 0x000fe20003800000 */
[----:B------:R-:W-:-:S03]  /*0cb0*/  IADD3 R13, R13, -0x7f, RZ ;  /* 0xffffff810d0d7810 */ /* 0x000fc60007ffe0ff */
[----:B------:R-:W-:Y:S02]  /*0cc0*/  IMAD.IADD R17, R0, 0x1, -R17 ;  /* 0x0000000100117824 */ /* 0x000fe400078e0a11 */
[C---:B------:R-:W-:Y:S01]  /*0cd0*/  IMAD R0, R13.reuse, -0x800000, R14 ;  /* 0xff8000000d007824 */ /* 0x040fe200078e020e */
[----:B------:R-:W-:Y:S01]  /*0ce0*/  IADD3 R14, R13, 0x7f, -R16 ;  /* 0x0000007f0d0e7810 */ /* 0x000fe20007ffe810 */
[----:B------:R-:W0:Y:S01]  /*0cf0*/  MUFU.RCP R2, R17 ;  /* 0x0000001100027308 */ /* 0x000e220000001000 */
[----:B------:R-:W-:Y:S02]  /*0d00*/  FADD.FTZ R19, -R17, -RZ ;  /* 0x800000ff11137221 */ /* 0x000fe40000010100 */
[----:B------:R-:W-:Y:S02]  /*0d10*/  IADD3 R15, R14, R15, RZ ;  /* 0x0000000f0e0f7210 */ /* 0x000fe40007ffe0ff */
        /* <DEDUP_REMOVED lines=38> */
[----:B------:R-:W-:-:S05]  /*0f80*/  LOP3.LUT R2, R2, R13, RZ, 0xc0, !PT ;  /* 0x0000000d02027212 */ /* 0x000fca00078ec0ff */
[----:B------:R-:W-:-:S05]  /*0f90*/  IMAD.IADD R15, R15, 0x1, R2 ;  /* 0x000000010f0f7824 */ /* 0x000fca00078e0202 */
[----:B------:R-:W-:Y:S01]  /*0fa0*/  LOP3.LUT R0, R15, R0, RZ, 0xfc, !PT ;  /* 0x000000000f007212 */ /* 0x000fe200078efcff */
[----:B------:R-:W-:Y:S05]  /*0fb0*/  BRA `(.L_x_974) ;  /* 0x0000004000007947 */ /* 0x000fea0003800000 */
.L_x_973:
[----:B------:R-:W-:-:S04]  /*0fc0*/  LOP3.LUT R0, R0, 0x80000000, RZ, 0xc0, !PT ;  /* 0x8000000000007812 */ /* 0x000fc800078ec0ff */
[----:B------:R-:W-:Y:S01]  /*0fd0*/  LOP3.LUT R0, R0, 0x7f800000, RZ, 0xfc, !PT ;  /* 0x7f80000000007812 */ /* 0x000fe200078efcff */
[----:B------:R-:W-:Y:S05]  /*0fe0*/  BRA `(.L_x_974) ;  /* 0x0000001000007947 */ /* 0x000fea0003800000 */
.L_x_972:
[----:B------:R-:W-:Y:S02]  /*0ff0*/  LEA R0, R15, R0, 0x17 ;  /* 0x000000000f007211 */ /* 0x000fe400078eb8ff */
.L_x_974:
[----:B------:R-:W-:Y:S05]  /*1000*/  BSYNC B3 ;  /* 0x0000000000037941 */ /* 0x000fea0003800000 */
.L_x_971:
[----:B------:R-:W-:Y:S05]  /*1010*/  BRA `(.L_x_975) ;  /* 0x0000008000007947 */ /* 0x000fea0003800000 */
.L_x_970:
[----:B------:R-:W-:-:S04]  /*1020*/  LOP3.LUT R0, R0, 0x80000000, R14, 0x48, !PT ;  /* 0x8000000000007812 */ /* 0x000fc800078e480e */
[----:B------:R-:W-:Y:S01]  /*1030*/  LOP3.LUT R0, R0, 0x7f800000, RZ, 0xfc, !PT ;  /* 0x7f80000000007812 */ /* 0x000fe200078efcff */
[----:B------:R-:W-:Y:S05]  /*1040*/  BRA `(.L_x_975) ;  /* 0x0000005000007947 */ /* 0x000fea0003800000 */
.L_x_969:
[----:B------:R-:W-:Y:S01]  /*1050*/  LOP3.LUT R0, R0, 0x80000000, R14, 0x48, !PT ;  /* 0x8000000000007812 */ /* 0x000fe200078e480e */
[----:B------:R-:W-:Y:S05]  /*1060*/  BRA `(.L_x_975) ;  /* 0x0000003000007947 */ /* 0x000fea0003800000 */
.L_x_968:
[----:B------:R-:W0:Y:S01]  /*1070*/  MUFU.RSQ R0, -QNAN ;  /* 0xffc0000000007908 */ /* 0x000e220000001400 */
[----:B------:R-:W-:Y:S05]  /*1080*/  BRA `(.L_x_975) ;  /* 0x0000001000007947 */ /* 0x000fea0003800000 */
.L_x_967:
[----:B------:R-:W-:Y:S02]  /*1090*/  FADD.FTZ R0, R0, c[0x0][0x2a8] ;  /* 0x0000aa0000007621 */ /* 0x000fe40000010000 */
.L_x_975:
[----:B------:R-:W-:Y:S05]  /*10a0*/  BSYNC B2 ;  /* 0x0000000000027941 */ /* 0x000fea0003800000 */
.L_x_965:
[----:B------:R-:W-:-:S04]  /*10b0*/  IMAD.MOV.U32 R13, RZ, RZ, 0x0 ;  /* 0x00000000ff0d7424 */ /* 0x000fc800078e00ff */
[----:B------:R-:W-:Y:S05]  /*10c0*/  RET.REL.NODEC R12 `(my_integrate_particles_cuda_kernel_forward) ;  /* 0xffffef300c007950 */ /* 0x000fea0003c3ffff */
.L_x_976:
        /* <DEDUP_REMOVED lines=11> */
.L_x_1264:


//--------------------- .text.swellParticlesStage2_cuda_kernel_backward --------------------------
	.section	.text.swellParticlesStage2_cuda_kernel_backward,"ax",@progbits
	.sectioninfo	@"SHI_REGISTERS=27"
	.align	128
        .global         swellParticlesStage2_cuda_kernel_backward
        .type           swellParticlesStage2_cuda_kernel_backward,@function
        .size           swellParticlesStage2_cuda_kernel_backward,(.L_x_1266 - swellParticlesStage2_cuda_kernel_backward)
        .other          swellParticlesStage2_cuda_kernel_backward,@"STO_CUDA_ENTRY STV_DEFAULT"
swellParticlesStage2_cuda_kernel_backward:
.text.swellParticlesStage2_cuda_kernel_backward:
        /* <DEDUP_REMOVED lines=8> */
[----:B------:R-:W-:Y:S01]  /*0080*/  ISETP.NE.U32.AND P0, PT, RZ, c[0x0][0x270], PT ;  /* 0x00009c00ff007a0c */ /* 0x000fe20003f05070 */
[----:B------:R-:W-:Y:S02]  /*0090*/  ULDC UR6, c[0x0][0x0] ;  /* 0x0000000000067ab9 */ /* 0x000fe40000000800 */
[----:B------:R-:W-:Y:S01]  /*00a0*/  ULDC UR7, c[0x0][0xc] ;  /* 0x0000030000077ab9 */ /* 0x000fe20000000800 */
[----:B------:R-:W-:Y:S01]  /*00b0*/  ISETP.NE.AND.EX P0, PT, RZ, c[0x0][0x274], PT, P0 ;  /* 0x00009d00ff007a0c */ /* 0x000fe20003f05300 */
[----:B------:R-:W-:Y:S02]  /*00c0*/  UIMAD.WIDE.U32 UR6, UR6, UR7, URZ ;  /* 0x00000007060672a5 */ /* 0x000fe4000f8e003f */
[----:B------:R-:W-:Y:S02]  /*00d0*/  ULDC UR5, c[0x0][0x1a0] ;  /* 0x0000680000057ab9 */ /* 0x000fe40000000800 */
[----:B------:R-:W-:Y:S02]  /*00e0*/  ULDC UR8, c[0x0][0x210] ;  /* 0x0000840000087ab9 */ /* 0x000fe40000000800 */
[----:B------:R-:W-:-:S02]  /*00f0*/  ULDC UR9, c[0x0][0x1d8] ;  /* 0x0000760000097ab9 */ /* 0x000fc40000000800 */
[----:B------:R-:W-:Y:S02]  /*0100*/  ULDC UR10, c[0x0][0x2c8] ;  /* 0x0000b200000a7ab9 */ /* 0x000fe40000000800 */
[----:B------:R-:W-:Y:S02]  /*0110*/  UMOV UR4, URZ ;  /* 0x0000003f00047c82 */ /* 0x000fe40008000000 */
[----:B------:R-:W-:Y:S02]  /*0120*/  USHF.R.S32.HI UR5, URZ, 0x1f, UR5 ;  /* 0x0000001f3f057899 */ /* 0x000fe40008011405 */
[----:B------:R-:W-:Y:S02]  /*0130*/  USHF.R.S32.HI UR8, URZ, 0x1f, UR8 ;  /* 0x0000001f3f087899 */ /* 0x000fe40008011408 */
[----:B------:R-:W-:Y:S02]  /*0140*/  USHF.R.S32.HI UR9, URZ, 0x1f, UR9 ;  /* 0x0000001f3f097899 */ /* 0x000fe40008011409 */
[----:B------:R-:W-:-:S02]  /*0150*/  USHF.R.S32.HI UR10, URZ, 0x1f, UR10 ;  /* 0x0000001f3f0a7899 */ /* 0x000fc4000801140a */
[----:B------:R-:W-:Y:S02]  /*0160*/  UIADD3 UR11, UR7, UR4, URZ ;  /* 0x00000004070b7290 */ /* 0x000fe4000fffe03f */
[----:B------:R-:W-:Y:S01]  /*0170*/  ULDC.64 UR12, c[0x0][0x118] ;  /* 0x00004600000c7ab9 */ /* 0x000fe20000000a00 */
[----:B------:R-:W-:Y:S05]  /*0180*/  @!P0 BRA `(.L_x_977) ;  /* 0x00000bb000008947 */ /* 0x000fea0003800000 */
[----:B------:R-:W-:Y:S02]  /*0190*/  ULDC UR4, c[0x0][0x290] ;  /* 0x0000a40000047ab9 */ /* 0x000fe40000000800 */
[----:B------:R-:W-:Y:S02]  /*01a0*/  USHF.R.S32.HI UR4, URZ, 0x1f, UR4 ;  /* 0x0000001f3f047899 */ /* 0x000fe40008011404 */
.L_x_999:
[----:B------:R-:W-:Y:S01]  /*01b0*/  SHF.R.S32.HI R10, RZ, 0x1f, R8 ;  /* 0x0000001fff0a7819 */ /* 0x000fe20000011408 */
[----:B------:R-:W-:Y:S01]  /*01c0*/  IMAD.MOV.U32 R17, RZ, RZ, c[0x0][0x1a0] ;  /* 0x00006800ff117624 */ /* 0x000fe200078e00ff */
[----:B------:R-:W-:Y:S01]  /*01d0*/  MOV R13, c[0x0][0x1d8] ;  /* 0x00007600000d7a02 */ /* 0x000fe20000000f00 */
[----:B-1----:R-:W-:-:S04]  /*01e0*/  IMAD.WIDE.U32 R4, R8, c[0x0][0x210], RZ ;  /* 0x0000840008047a25 */ /* 0x002fc800078e00ff */
[----:B0-----:R-:W-:Y:S01]  /*01f0*/  IMAD R3, R10, c[0x0][0x1d8], RZ ;  /* 0x000076000a037a24 */ /* 0x001fe200078e02ff */
[----:B------:R-:W-:Y:S01]  /*0200*/  IADD3 R6, P0, R4, c[0x0][0x1f0], RZ ;  /* 0x00007c0004067a10 */ /* 0x000fe20007f1e0ff */
[----:B------:R-:W-:-:S04]  /*0210*/  IMAD.WIDE.U32 R12, R8, R13, c[0x0][0x1b8] ;  /* 0x00006e00080c7625 */ /* 0x000fc800078e000d */
[----:B------:R-:W-:Y:S02]  /*0220*/  IMAD R15, R8, UR9, R3 ;  /* 0x00000009080f7c24 */ /* 0x000fe4000f8e0203 */
[----:B------:R-:W-:Y:S02]  /*0230*/  IMAD.MOV.U32 R14, RZ, RZ, R12 ;  /* 0x000000ffff0e7224 */ /* 0x000fe400078e000c */
[----:B------:R-:W-:Y:S02]  /*0240*/  IMAD.IADD R15, R13, 0x1, R15 ;  /* 0x000000010d0f7824 */ /* 0x000fe400078e020f */
[C---:B------:R-:W-:Y:S02]  /*0250*/  IMAD R11, R10.reuse, c[0x0][0x210], RZ ;  /* 0x000084000a0b7a24 */ /* 0x040fe400078e02ff */
[----:B------:R-:W-:Y:S01]  /*0260*/  IMAD R7, R10, c[0x0][0x1a0], RZ ;  /* 0x000068000a077a24 */ /* 0x000fe200078e02ff */
[----:B------:R-:W2:Y:S01]  /*0270*/  LDG.E R13, [R14.64] ;  /* 0x0000000c0e0d7981 */ /* 0x000ea2000c1e1900 */
[----:B------:R-:W-:-:S02]  /*0280*/  IMAD R11, R8, UR8, R11 ;  /* 0x00000008080b7c24 */ /* 0x000fc4000f8e020b */
[----:B------:R-:W-:-:S03]  /*0290*/  IMAD.WIDE.U32 R2, R8, R17, c[0x0][0x180] ;  /* 0x0000600008027625 */ /* 0x000fc600078e0011 */
[----:B------:R-:W-:Y:S01]  /*02a0*/  IADD3 R11, R5, R11, RZ ;  /* 0x0000000b050b7210 */ /* 0x000fe20007ffe0ff */
[----:B------:R-:W-:-:S04]  /*02b0*/  IMAD R7, R8, UR5, R7 ;  /* 0x0000000508077c24 */ /* 0x000fc8000f8e0207 */
[----:B------:R-:W-:Y:S01]  /*02c0*/  IMAD.IADD R3, R3, 0x1, R7 ;  /* 0x0000000103037824 */ /* 0x000fe200078e0207 */
[----:B------:R-:W-:-:S04]  /*02d0*/  IADD3.X R7, R11, c[0x0][0x1f4], RZ, P0, !PT ;  /* 0x00007d000b077a10 */ /* 0x000fc800007fe4ff */
[----:B------:R-:W3:Y:S04]  /*02e0*/  LDG.E R2, [R2.64] ;  /* 0x0000000c02027981 */ /* 0x000ee8000c1e1900 */
[----:B------:R-:W4:Y:S01]  /*02f0*/  LDG.E R6, [R6.64] ;  /* 0x0000000c06067981 */ /* 0x000f22000c1e1900 */
[----:B------:R-:W-:Y:S01]  /*0300*/  IMAD.MOV.U32 R12, RZ, RZ, R8 ;  /* 0x000000ffff0c7224 */ /* 0x000fe200078e0008 */
[----:B------:R-:W-:-:S04]  /*0310*/  IADD3 R8, P0, R8, UR6, RZ ;  /* 0x0000000608087c10 */ /* 0x000fc8000ff1e0ff */
[----:B------:R-:W-:Y:S01]  /*0320*/  IADD3.X R9, R9, UR11, RZ, P0, !PT ;  /* 0x0000000b09097c10 */ /* 0x000fe200087fe4ff */
[----:B------:R-:W-:Y:S01]  /*0330*/  YIELD ;  /* 0x0000000000007946 */ /* 0x000fe20003800000 */
[----:B------:R-:W-:Y:S01]  /*0340*/  ISETP.GE.U32.AND P4, PT, R8, c[0x0][0x178], PT ;  /* 0x00005e0008007a0c */ /* 0x000fe20003f86070 */
[----:B------:R-:W-:Y:S03]  /*0350*/  BSSY B0, `(.L_x_978) ;  /* 0x0000011000007945 */ /* 0x000fe60003800000 */
[----:B------:R-:W-:Y:S02]  /*0360*/  ISETP.GE.U32.AND.EX P4, PT, R9, c[0x0][0x17c], PT, P4 ;  /* 0x00005f0009007a0c */ /* 0x000fe40003f86140 */
[----:B--2---:R-:W-:-:S04]  /*0370*/  IADD3 R0, R13, 0x1800000, RZ ;  /* 0x018000000d007810 */ /* 0x004fc80007ffe0ff */
[----:B------:R-:W-:-:S04]  /*0380*/  LOP3.LUT R0, R0, 0x7f800000, RZ, 0xc0, !PT ;  /* 0x7f80000000007812 */ /* 0x000fc800078ec0ff */
[----:B------:R-:W-:Y:S02]  /*0390*/  ISETP.GT.U32.AND P0, PT, R0, 0x1ffffff, PT ;  /* 0x01ffffff0000780c */ /* 0x000fe40003f04070 */
[----:B---3--:R-:W-:-:S04]  /*03a0*/  ISETP.NE.AND P3, PT, R2, 0x1, PT ;  /* 0x000000010200780c */ /* 0x008fc80003f65270 */
[----:B----4-:R-:W-:-:S07]  /*03b0*/  FSETP.LT.AND P5, PT, R6, c[0x0][0x230], !P3 ;  /* 0x00008c0006007a0b */ /* 0x010fce0005fa1000 */
[----:B------:R-:W-:Y:S05]  /*03c0*/  @P0 BRA `(.L_x_979) ;  /* 0x0000005000000947 */ /* 0x000fea0003800000 */
[----:B------:R-:W-:Y:S02]  /*03d0*/  MOV R2, R13 ;  /* 0x0000000d00027202 */ /* 0x000fe40000000f00 */
[----:B------:R-:W-:Y:S02]  /*03e0*/  MOV R16, 0x400 ;  /* 0x0000040000107802 */ /* 0x000fe40000000f00 */
[----:B------:R-:W-:Y:S05]  /*03f0*/  CALL.REL.NOINC `($__internal_31_$__cuda_sm20_rcp_rn_f32_slowpath) ;  /* 0x0000150000007944 */ /* 0x000fea0003c00000 */
[----:B------:R-:W-:Y:S01]  /*0400*/  IMAD.MOV.U32 R14, RZ, RZ, R0 ;  /* 0x000000ffff0e7224 */ /* 0x000fe200078e0000 */
[----:B------:R-:W-:Y:S05]  /*0410*/  BRA `(.L_x_980) ;  /* 0x0000004000007947 */ /* 0x000fea0003800000 */
.L_x_979:
[----:B------:R-:W0:Y:S02]  /*0420*/  MUFU.RCP R14, R13 ;  /* 0x0000000d000e7308 */ /* 0x000e240000001000 */
[----:B0-----:R-:W-:-:S04]  /*0430*/  FFMA R0, R13, R14, -1 ;  /* 0xbf8000000d007423 */ /* 0x001fc8000000000e */
[----:B------:R-:W-:-:S04]  /*0440*/  FADD.FTZ R3, -R0, -RZ ;  /* 0x800000ff00037221 */ /* 0x000fc80000010100 */
[----:B------:R-:W-:Y:S02]  /*0450*/  FFMA R14, R14, R3, R14 ;  /* 0x000000030e0e7223 */ /* 0x000fe4000000000e */
.L_x_980:
[----:B------:R-:W-:Y:S05]  /*0460*/  BSYNC B0 ;  /* 0x0000000000007941 */ /* 0x000fea0003800000 */
.L_x_978:
[----:B------:R-:W-:Y:S01]  /*0470*/  FSETP.LT.AND P3, PT, R14, 10000, !P3 ;  /* 0x461c40000e00780b */ /* 0x000fe20005f61000 */
[----:B------:R-:W-:-:S12]  /*0480*/  BSSY B0, `(.L_x_981) ;  /* 0x000003c000007945 */ /* 0x000fd80003800000 */
[----:B------:R-:W-:Y:S05]  /*0490*/  @!P3 BRA `(.L_x_982) ;  /* 0x000003a00000b947 */ /* 0x000fea0003800000 */
[----:B------:R-:W-:Y:S01]  /*04a0*/  FMUL R15, R14, 1.0099999904632568359 ;  /* 0x3f8147ae0e0f7820 */ /* 0x000fe20000400000 */
[----:B------:R-:W-:Y:S01]  /*04b0*/  UMOV UR14, 0x3f800000 ;  /* 0x3f800000000e7882 */ /* 0x000fe20000000000 */
[----:B------:R-:W-:Y:S01]  /*04c0*/  BSSY B1, `(.L_x_983) ;  /* 0x000000e000017945 */ /* 0x000fe20003800000 */
[----:B------:R-:W-:Y:S01]  /*04d0*/  IMAD.U32 R6, RZ, RZ, UR14 ;  /* 0x0000000eff067e24 */ /* 0x000fe2000f8e00ff */
[----:B------:R-:W1:Y:S08]  /*04e0*/  MUFU.RCP R0, R15 ;  /* 0x0000000f00007308 */ /* 0x000e700000001000 */
[----:B------:R-:W2:Y:S01]  /*04f0*/  FCHK P0, -R6, R15 ;  /* 0x0000000f06007302 */ /* 0x000ea20000000100 */
[----:B-1----:R-:W-:-:S04]  /*0500*/  FFMA R3, -R15, R0, 1 ;  /* 0x3f8000000f037423 */ /* 0x002fc80000000100 */
[----:B------:R-:W-:-:S04]  /*0510*/  FFMA R0, R0, R3, R0 ;  /* 0x0000000300007223 */ /* 0x000fc80000000000 */
[----:B0-----:R-:W-:-:S04]  /*0520*/  FFMA R2, R0, -1, RZ ;  /* 0xbf80000000027823 */ /* 0x001fc800000000ff */
[----:B------:R-:W-:-:S04]  /*0530*/  FFMA R3, -R15, R2, -1 ;  /* 0xbf8000000f037423 */ /* 0x000fc80000000102 */
[----:B------:R-:W-:Y:S01]  /*0540*/  FFMA R0, R0, R3, R2 ;  /* 0x0000000300007223 */ /* 0x000fe20000000002 */
[----:B--2---:R-:W-:Y:S05]  /*0550*/  @!P0 BRA `(.L_x_984) ;  /* 0x0000004000008947 */ /* 0x004fea0003800000 */
[----:B------:R-:W-:Y:S01]  /*0560*/  MOV R0, 0xbf800000 ;  /* 0xbf80000000007802 */ /* 0x000fe20000000f00 */
[----:B------:R-:W-:Y:S01]  /*0570*/  IMAD.MOV.U32 R3, RZ, RZ, R15 ;  /* 0x000000ffff037224 */ /* 0x000fe200078e000f */
[----:B------:R-:W-:Y:S02]  /*0580*/  MOV R2, 0x5a0 ;  /* 0x000005a000027802 */ /* 0x000fe40000000f00 */
[----:B------:R-:W-:Y:S05]  /*0590*/  CALL.REL.NOINC `($__internal_32_$__cuda_sm3x_div_rn_noftz_f32_slowpath) ;  /* 0x000016c000007944 */ /* 0x000fea0003c00000 */
.L_x_984:
[----:B------:R-:W-:Y:S05]  /*05a0*/  BSYNC B1 ;  /* 0x0000000000017941 */ /* 0x000fea0003800000 */
.L_x_983:
[----:B------:R-:W-:Y:S02]  /*05b0*/  IMAD R3, R10, c[0x0][0x290], RZ ;  /* 0x0000a4000a037a24 */ /* 0x000fe400078e02ff */
[----:B------:R-:W-:Y:S02]  /*05c0*/  IMAD.MOV.U32 R7, RZ, RZ, c[0x0][0x290] ;  /* 0x0000a400ff077624 */ /* 0x000fe400078e00ff */
[C---:B------:R-:W-:Y:S02]  /*05d0*/  IMAD R3, R12.reuse, UR4, R3 ;  /* 0x000000040c037c24 */ /* 0x040fe4000f8e0203 */
[----:B------:R-:W-:-:S05]  /*05e0*/  IMAD.WIDE.U32 R6, R12, R7, c[0x0][0x270] ;  /* 0x00009c000c067625 */ /* 0x000fca00078e0007 */
[----:B------:R-:W-:-:S05]  /*05f0*/  IADD3 R7, R7, R3, RZ ;  /* 0x0000000307077210 */ /* 0x000fca0007ffe0ff */
[----:B------:R-:W2:Y:S01]  /*0600*/  LDG.E R2, [R6.64] ;  /* 0x0000000c06027981 */ /* 0x000ea2000c1e1900 */
[----:B------:R-:W1:Y:S01]  /*0610*/  MUFU.RCP R18, R15 ;  /* 0x0000000f00127308 */ /* 0x000e620000001000 */
[----:B------:R-:W-:Y:S01]  /*0620*/  BSSY B1, `(.L_x_985) ;  /* 0x000000e000017945 */ /* 0x000fe20003800000 */
[----:B-1----:R-:W-:Y:S01]  /*0630*/  FFMA R17, -R15, R18, 1 ;  /* 0x3f8000000f117423 */ /* 0x002fe20000000112 */
[----:B--2---:R-:W-:-:S04]  /*0640*/  FADD R3, RZ, R2 ;  /* 0x00000002ff037221 */ /* 0x004fc80000000000 */
[----:B0-----:R-:W-:Y:S01]  /*0650*/  FMUL R16, R3, R0 ;  /* 0x0000000003107220 */ /* 0x001fe20000400000 */
[----:B------:R-:W-:-:S03]  /*0660*/  FFMA R0, R18, R17, R18 ;  /* 0x0000001112007223 */ /* 0x000fc60000000012 */
[----:B------:R-:W0:Y:S01]  /*0670*/  FCHK P0, R16, R15 ;  /* 0x0000000f10007302 */ /* 0x000e220000000000 */
[----:B------:R-:W-:-:S04]  /*0680*/  FFMA R2, R0, R16, RZ ;  /* 0x0000001000027223 */ /* 0x000fc800000000ff */
[----:B------:R-:W-:-:S04]  /*0690*/  FFMA R3, -R15, R2, R16 ;  /* 0x000000020f037223 */ /* 0x000fc80000000110 */
[----:B------:R-:W-:Y:S01]  /*06a0*/  FFMA R0, R0, R3, R2 ;  /* 0x0000000300007223 */ /* 0x000fe20000000002 */
[----:B0-----:R-:W-:Y:S05]  /*06b0*/  @!P0 BRA `(.L_x_986) ;  /* 0x0000004000008947 */ /* 0x001fea0003800000 */
[----:B------:R-:W-:Y:S01]  /*06c0*/  IMAD.MOV.U32 R0, RZ, RZ, R16 ;  /* 0x000000ffff007224 */ /* 0x000fe200078e0010 */
[----:B------:R-:W-:Y:S01]  /*06d0*/  MOV R2, 0x700 ;  /* 0x0000070000027802 */ /* 0x000fe20000000f00 */
[----:B------:R-:W-:Y:S02]  /*06e0*/  IMAD.MOV.U32 R3, RZ, RZ, R15 ;  /* 0x000000ffff037224 */ /* 0x000fe400078e000f */
[----:B------:R-:W-:Y:S05]  /*06f0*/  CALL.REL.NOINC `($__internal_32_$__cuda_sm3x_div_rn_noftz_f32_slowpath) ;  /* 0x0000156000007944 */ /* 0x000fea0003c00000 */
.L_x_986:
[----:B------:R-:W-:Y:S05]  /*0700*/  BSYNC B1 ;  /* 0x0000000000017941 */ /* 0x000fea0003800000 */
.L_x_985:
[----:B------:R-:W1:Y:S01]  /*0710*/  MUFU.RCP R15, R13 ;  /* 0x0000000d000f7308 */ /* 0x000e620000001000 */
[----:B0-----:R-:W-:Y:S01]  /*0720*/  FADD R0, RZ, R0 ;  /* 0x00000000ff007221 */ /* 0x001fe20000000000 */
[----:B------:R-:W-:Y:S03]  /*0730*/  BSSY B1, `(.L_x_987) ;  /* 0x000000e000017945 */ /* 0x000fe60003800000 */
[----:B------:R-:W-:-:S04]  /*0740*/  FFMA R3, R0, 1.0099999904632568359, RZ ;  /* 0x3f8147ae00037823 */ /* 0x000fc800000000ff */
[----:B------:R-:W-:-:S04]  /*0750*/  FMUL R0, R3, R14 ;  /* 0x0000000e03007220 */ /* 0x000fc80000400000 */
        /* <DEDUP_REMOVED lines=9> */
[----:B------:R-:W-:Y:S05]  /*07f0*/  CALL.REL.NOINC `($__internal_32_$__cuda_sm3x_div_rn_noftz_f32_slowpath) ;  /* 0x0000146000007944 */ /* 0x000fea0003c00000 */
[----:B0-----:R-:W-:Y:S02]  /*0800*/  IMAD.MOV.U32 R2, RZ, RZ, R0 ;  /* 0x000000ffff027224 */ /* 0x001fe400078e0000 */
.L_x_988:
[----:B------:R-:W-:Y:S05]  /*0810*/  BSYNC B1 ;  /* 0x0000000000017941 */ /* 0x000fea0003800000 */
.L_x_987:
[----:B------:R-:W-:-:S05]  /*0820*/  FADD R3, RZ, -R2 ;  /* 0x80000002ff037221 */ /* 0x000fca0000000000 */
[----:B------:R0:W-:Y:S02]  /*0830*/  RED.E.ADD.F32.FTZ.RN.STRONG.GPU [R6.64], R3 ;  /* 0x000000030600798e */ /* 0x0001e4000c10e78c */
.L_x_982:
[----:B------:R-:W-:Y:S05]  /*0840*/  BSYNC B0 ;  /* 0x0000000000007941 */ /* 0x000fea0003800000 */
.L_x_981:
[----:B------:R-:W1:Y:S01]  /*0850*/  MUFU.RCP R0, R13 ;  /* 0x0000000d00007308 */ /* 0x000e620000001000 */
[----:B------:R-:W-:Y:S01]  /*0860*/  FMUL R14, RZ, R14 ;  /* 0x0000000eff0e7220 */ /* 0x000fe20000400000 */
[----:B------:R-:W-:Y:S01]  /*0870*/  IMAD R15, R10, c[0x0][0x290], RZ ;  /* 0x0000a4000a0f7a24 */ /* 0x000fe200078e02ff */
[----:B------:R-:W-:Y:S01]  /*0880*/  BSSY B0, `(.L_x_989) ;  /* 0x0000010000007945 */ /* 0x000fe20003800000 */
[----:B0-----:R-:W-:Y:S02]  /*0890*/  IMAD.MOV.U32 R7, RZ, RZ, c[0x0][0x290] ;  /* 0x0000a400ff077624 */ /* 0x001fe400078e00ff */
[C---:B------:R-:W-:Y:S02]  /*08a0*/  IMAD R15, R12.reuse, UR4, R15 ;  /* 0x000000040c0f7c24 */ /* 0x040fe4000f8e020f */
[----:B------:R-:W0:Y:S01]  /*08b0*/  FCHK P0, R14, R13 ;  /* 0x0000000d0e007302 */ /* 0x000e220000000000 */
[----:B------:R-:W-:-:S05]  /*08c0*/  IMAD.WIDE.U32 R6, R12, R7, c[0x0][0x270] ;  /* 0x00009c000c067625 */ /* 0x000fca00078e0007 */
[----:B------:R-:W-:Y:S01]  /*08d0*/  IADD3 R15, R15, R7, RZ ;  /* 0x000000070f0f7210 */ /* 0x000fe20007ffe0ff */
[----:B-1----:R-:W-:-:S04]  /*08e0*/  FFMA R3, -R13, R0, 1 ;  /* 0x3f8000000d037423 */ /* 0x002fc80000000100 */
[----:B------:R-:W-:-:S04]  /*08f0*/  FFMA R0, R0, R3, R0 ;  /* 0x0000000300007223 */ /* 0x000fc80000000000 */
        /* <DEDUP_REMOVED lines=8> */
.L_x_990:
[----:B------:R-:W-:Y:S05]  /*0980*/  BSYNC B0 ;  /* 0x0000000000007941 */ /* 0x000fea0003800000 */
.L_x_989:
[----:B0-----:R-:W-:Y:S01]  /*0990*/  FADD R3, RZ, -R0 ;  /* 0x80000000ff037221 */ /* 0x001fe20000000000 */
[----:B------:R-:W-:Y:S01]  /*09a0*/  MOV R14, R6 ;  /* 0x00000006000e7202 */ /* 0x000fe20000000f00 */
[----:B------:R-:W-:Y:S04]  /*09b0*/  BSSY B0, `(.L_x_991) ;  /* 0x0000025000007945 */ /* 0x000fe80003800000 */
[----:B------:R0:W-:Y:S01]  /*09c0*/  RED.E.ADD.F32.FTZ.RN.STRONG.GPU [R14.64], R3 ;  /* 0x000000030e00798e */ /* 0x0001e2000c10e78c */
[----:B------:R-:W-:Y:S05]  /*09d0*/  @!P5 BRA `(.L_x_992) ;  /* 0x000002200000d947 */ /* 0x000fea0003800000 */
[----:B------:R-:W-:-:S04]  /*09e0*/  ISETP.NE.U32.AND P1, PT, RZ, c[0x0][0x2a8], PT ;  /* 0x0000aa00ff007a0c */ /* 0x000fc80003f25070 */
[----:B------:R-:W-:-:S13]  /*09f0*/  ISETP.NE.AND.EX P1, PT, RZ, c[0x0][0x2ac], PT, P1 ;  /* 0x0000ab00ff007a0c */ /* 0x000fda0003f25310 */
[----:B------:R-:W-:Y:S05]  /*0a00*/  @!P1 BRA `(.L_x_993) ;  /* 0x0000008000009947 */ /* 0x000fea0003800000 */
[----:B0-----:R-:W-:Y:S02]  /*0a10*/  IMAD R3, R10, c[0x0][0x2c8], RZ ;  /* 0x0000b2000a037a24 */ /* 0x001fe400078e02ff */
[----:B------:R-:W-:Y:S02]  /*0a20*/  IMAD.MOV.U32 R13, RZ, RZ, c[0x0][0x2c8] ;  /* 0x0000b200ff0d7624 */ /* 0x000fe400078e00ff */
[C---:B------:R-:W-:Y:S02]  /*0a30*/  IMAD R7, R12.reuse, UR10, R3 ;  /* 0x0000000a0c077c24 */ /* 0x040fe4000f8e0203 */
[----:B------:R-:W-:-:S04]  /*0a40*/  IMAD.WIDE.U32 R2, R12, R13, c[0x0][0x2a8] ;  /* 0x0000aa000c027625 */ /* 0x000fc800078e000d */
[----:B------:R-:W-:-:S05]  /*0a50*/  IMAD.IADD R3, R3, 0x1, R7 ;  /* 0x0000000103037824 */ /* 0x000fca00078e0207 */
[----:B------:R-:W2:Y:S02]  /*0a60*/  LDG.E R2, [R2.64] ;  /* 0x0000000c02027981 */ /* 0x000ea4000c1e1900 */
[----:B--2---:R-:W-:Y:S01]  /*0a70*/  FADD R0, RZ, R2 ;  /* 0x00000002ff007221 */ /* 0x004fe20000000000 */
[----:B------:R-:W-:Y:S05]  /*0a80*/  BRA `(.L_x_994) ;  /* 0x0000008000007947 */ /* 0x000fea0003800000 */
.L_x_993:
[----:B------:R-:W-:Y:S02]  /*0a90*/  ISETP.NE.U32.AND P0, PT, RZ, c[0x0][0x1f8], PT ;  /* 0x00007e00ff007a0c */ /* 0x000fe40003f05070 */
[----:B------:R-:W-:Y:S02]  /*0aa0*/  MOV R0, RZ ;  /* 0x000000ff00007202 */ /* 0x000fe40000000f00 */
[----:B------:R-:W-:-:S13]  /*0ab0*/  ISETP.NE.AND.EX P0, PT, RZ, c[0x0][0x1fc], PT, P0 ;  /* 0x00007f00ff007a0c */ /* 0x000fda0003f05300 */
[----:B------:R-:W-:Y:S05]  /*0ac0*/  @!P0 BRA `(.L_x_994) ;  /* 0x0000004000008947 */ /* 0x000fea0003800000 */
[----:B------:R-:W-:-:S04]  /*0ad0*/  IADD3 R2, P0, R4, c[0x0][0x1f8], RZ ;  /* 0x00007e0004027a10 */ /* 0x000fc80007f1e0ff */
[----:B0-----:R-:W-:-:S05]  /*0ae0*/  IADD3.X R3, R11, c[0x0][0x1fc], RZ, P0, !PT ;  /* 0x00007f000b037a10 */ /* 0x001fca00007fe4ff */
[----:B------:R-:W2:Y:S02]  /*0af0*/  LDG.E R2, [R2.64] ;  /* 0x0000000c02027981 */ /* 0x000ea4000c1e1900 */
[----:B--2---:R-:W-:-:S04]  /*0b00*/  FADD R0, RZ, R2 ;  /* 0x00000002ff007221 */ /* 0x004fc80000000000 */
.L_x_994:
[----:B------:R-:W-:Y:S01]  /*0b10*/  FADD R7, RZ, R0 ;  /* 0x00000000ff077221 */ /* 0x000fe20000000000 */
[----:B------:R-:W-:Y:S05]  /*0b20*/  @!P1 BRA `(.L_x_995) ;  /* 0x0000007000009947 */ /* 0x000fea0003800000 */
[----:B------:R-:W-:Y:S02]  /*0b30*/  IMAD R13, R10, c[0x0][0x2c8], RZ ;  /* 0x0000b2000a0d7a24 */ /* 0x000fe400078e02ff */
[----:B0-----:R-:W-:Y:S02]  /*0b40*/  IMAD.MOV.U32 R3, RZ, RZ, c[0x0][0x2c8] ;  /* 0x0000b200ff037624 */ /* 0x001fe400078e00ff */
[C---:B------:R-:W-:Y:S02]  /*0b50*/  IMAD R13, R12.reuse, UR10, R13 ;  /* 0x0000000a0c0d7c24 */ /* 0x040fe4000f8e020d */
[----:B------:R-:W-:-:S04]  /*0b60*/  IMAD.WIDE.U32 R2, R12, R3, c[0x0][0x2a8] ;  /* 0x0000aa000c027625 */ /* 0x000fc800078e0003 */
[----:B------:R-:W-:-:S05]  /*0b70*/  IMAD.IADD R3, R3, 0x1, R13 ;  /* 0x0000000103037824 */ /* 0x000fca00078e020d */
[----:B------:R0:W-:Y:S01]  /*0b80*/  RED.E.ADD.F32.FTZ.RN.STRONG.GPU [R2.64], R7 ;  /* 0x000000070200798e */ /* 0x0001e2000c10e78c */
[----:B------:R-:W-:Y:S05]  /*0b90*/  BRA `(.L_x_992) ;  /* 0x0000006000007947 */ /* 0x000fea0003800000 */
.L_x_995:
[----:B------:R-:W-:-:S04]  /*0ba0*/  ISETP.NE.U32.AND P0, PT, RZ, c[0x0][0x1f8], PT ;  /* 0x00007e00ff007a0c */ /* 0x000fc80003f05070 */
[----:B------:R-:W-:-:S13]  /*0bb0*/  ISETP.NE.AND.EX P0, PT, RZ, c[0x0][0x1fc], PT, P0 ;  /* 0x00007f00ff007a0c */ /* 0x000fda0003f05300 */
[----:B------:R-:W-:Y:S05]  /*0bc0*/  @!P0 BRA `(.L_x_992) ;  /* 0x0000003000008947 */ /* 0x000fea0003800000 */
[----:B------:R-:W-:-:S04]  /*0bd0*/  IADD3 R2, P0, R4, c[0x0][0x1f8], RZ ;  /* 0x00007e0004027a10 */ /* 0x000fc80007f1e0ff */
[----:B0-----:R-:W-:-:S05]  /*0be0*/  IADD3.X R3, R11, c[0x0][0x1fc], RZ, P0, !PT ;  /* 0x00007f000b037a10 */ /* 0x001fca00007fe4ff */
[----:B------:R0:W-:Y:S04]  /*0bf0*/  RED.E.ADD.F32.FTZ.RN.STRONG.GPU [R2.64], R7 ;  /* 0x000000070200798e */ /* 0x0001e8000c10e78c */
.L_x_992:
[----:B------:R-:W-:Y:S05]  /*0c00*/  BSYNC B0 ;  /* 0x0000000000007941 */ /* 0x000fea0003800000 */
.L_x_991:
[----:B------:R-:W-:-:S04]  /*0c10*/  ISETP.NE.U32.AND P0, PT, RZ, c[0x0][0x2a8], PT ;  /* 0x0000aa00ff007a0c */ /* 0x000fc80003f05070 */
[----:B------:R-:W-:-:S13]  /*0c20*/  ISETP.NE.AND.EX P0, PT, RZ, c[0x0][0x2ac], PT, P0 ;  /* 0x0000ab00ff007a0c */ /* 0x000fda0003f05300 */
[----:B------:R-:W-:Y:S05]  /*0c30*/  @!P0 BRA `(.L_x_996) ;  /* 0x0000007000008947 */ /* 0x000fea0003800000 */
[----:B0-----:R-:W-:Y:S01]  /*0c40*/  MOV R3, c[0x0][0x2c8] ;  /* 0x0000b20000037a02 */ /* 0x001fe20000000f00 */
[----:B------:R-:W-:-:S04]  /*0c50*/  IMAD R5, R10, c[0x0][0x2c8], RZ ;  /* 0x0000b2000a057a24 */ /* 0x000fc800078e02ff */
[C---:B------:R-:W-:Y:S02]  /*0c60*/  IMAD R5, R12.reuse, UR10, R5 ;  /* 0x0000000a0c057c24 */ /* 0x040fe4000f8e0205 */
[----:B------:R-:W-:-:S04]  /*0c70*/  IMAD.WIDE.U32 R2, R12, R3, c[0x0][0x2a8] ;  /* 0x0000aa000c027625 */ /* 0x000fc800078e0003 */
[----:B------:R-:W-:-:S05]  /*0c80*/  IMAD.IADD R3, R3, 0x1, R5 ;  /* 0x0000000103037824 */ /* 0x000fca00078e0205 */
[----:B------:R0:W-:Y:S01]  /*0c90*/  RED.E.ADD.F32.FTZ.RN.STRONG.GPU [R2.64], RZ ;  /* 0x000000ff0200798e */ /* 0x0001e2000c10e78c */
[----:B------:R-:W-:Y:S05]  /*0ca0*/  BRA `(.L_x_997) ;  /* 0x0000006000007947 */ /* 0x000fea0003800000 */
.L_x_996:
[----:B------:R-:W-:-:S04]  /*0cb0*/  ISETP.NE.U32.AND P0, PT, RZ, c[0x0][0x1f8], PT ;  /* 0x00007e00ff007a0c */ /* 0x000fc80003f05070 */
[----:B------:R-:W-:-:S13]  /*0cc0*/  ISETP.NE.AND.EX P0, PT, RZ, c[0x0][0x1fc], PT, P0 ;  /* 0x00007f00ff007a0c */ /* 0x000fda0003f05300 */
[----:B------:R-:W-:Y:S05]  /*0cd0*/  @!P0 BRA `(.L_x_997) ;  /* 0x0000003000008947 */ /* 0x000fea0003800000 */
[----:B------:R-:W-:-:S04]  /*0ce0*/  IADD3 R4, P0, R4, c[0x0][0x1f8], RZ ;  /* 0x00007e0004047a10 */ /* 0x000fc80007f1e0ff */
[----:B------:R-:W-:-:S05]  /*0cf0*/  IADD3.X R5, R11, c[0x0][0x1fc], RZ, P0, !PT ;  /* 0x00007f000b057a10 */ /* 0x000fca00007fe4ff */
[----:B------:R1:W-:Y:S04]  /*0d00*/  RED.E.ADD.F32.FTZ.RN.STRONG.GPU [R4.64], RZ ;  /* 0x000000ff0400798e */ /* 0x0003e8000c10e78c */
.L_x_997:
[----:B------:R-:W-:Y:S01]  /*0d10*/  @P4 CALL.REL.NOINC `(.L_x_998) ;  /* 0x0000001000004944 */ /* 0x000fe20003c00000 */
[----:B------:R-:W-:Y:S05]  /*0d20*/  BRA `(.L_x_999) ;  /* 0xfffff48000007947 */ /* 0x000fea000383ffff */
.L_x_998:
[----:B------:R-:W-:Y:S05]  /*0d30*/  EXIT ;  /* 0x000000000000794d */ /* 0x000fea0003800000 */
.L_x_977:
[----:B------:R-:W-:Y:S01]  /*0d40*/  SHF.R.S32.HI R12, RZ, 0x1f, R8 ;  /* 0x0000001fff0c7819 */ /* 0x000fe20000011408 */
[----:B0-----:R-:W-:-:S04]  /*0d50*/  IMAD.WIDE.U32 R6, R8, c[0x0][0x1d8], RZ ;  /* 0x0000760008067a25 */ /* 0x001fc800078e00ff */
[----:B-1----:R-:W-:Y:S01]  /*0d60*/  IMAD R5, R12, c[0x0][0x1d8], RZ ;  /* 0x000076000c057a24 */ /* 0x002fe200078e02ff */
[----:B------:R-:W-:Y:S01]  /*0d70*/  IADD3 R16, P1, R6, c[0x0][0x1b8], RZ ;  /* 0x00006e0006107a10 */ /* 0x000fe20007f3e0ff */
[----:B------:R-:W-:Y:S02]  /*0d80*/  IMAD R3, R12, c[0x0][0x210], RZ ;  /* 0x000084000c037a24 */ /* 0x000fe400078e02ff */
[C---:B------:R-:W-:Y:S02]  /*0d90*/  IMAD R13, R8.reuse, UR9, R5 ;  /* 0x00000009080d7c24 */ /* 0x040fe4000f8e0205 */
[----:B------:R-:W-:-:S03]  /*0da0*/  IMAD.WIDE.U32 R4, R8, c[0x0][0x210], RZ ;  /* 0x0000840008047a25 */ /* 0x000fc600078e00ff */
[----:B------:R-:W-:Y:S01]  /*0db0*/  IADD3 R13, R7, R13, RZ ;  /* 0x0000000d070d7210 */ /* 0x000fe20007ffe0ff */
[----:B------:R-:W-:Y:S01]  /*0dc0*/  IMAD R3, R8, UR8, R3 ;  /* 0x0000000808037c24 */ /* 0x000fe2000f8e0203 */
[----:B------:R-:W-:Y:S01]  /*0dd0*/  IADD3 R10, P0, R4, c[0x0][0x1f0], RZ ;  /* 0x00007c00040a7a10 */ /* 0x000fe20007f1e0ff */
[----:B------:R-:W-:Y:S01]  /*0de0*/  IMAD.MOV.U32 R15, RZ, RZ, c[0x0][0x1a0] ;  /* 0x00006800ff0f7624 */ /* 0x000fe200078e00ff */
[----:B------:R-:W-:Y:S01]  /*0df0*/  IADD3.X R17, R13, c[0x0][0x1bc], RZ, P1, !PT ;  /* 0x00006f000d117a10 */ /* 0x000fe20000ffe4ff */
[----:B------:R-:W-:Y:S02]  /*0e00*/  IMAD R11, R12, c[0x0][0x1a0], RZ ;  /* 0x000068000c0b7a24 */ /* 0x000fe400078e02ff */
[----:B------:R-:W-:Y:S02]  /*0e10*/  IMAD.IADD R14, R5, 0x1, R3 ;  /* 0x00000001050e7824 */ /* 0x000fe400078e0203 */
[C---:B------:R-:W-:Y:S01]  /*0e20*/  IMAD.WIDE.U32 R2, R8.reuse, R15, c[0x0][0x180] ;  /* 0x0000600008027625 */ /* 0x040fe200078e000f */
[----:B------:R-:W2:Y:S03]  /*0e30*/  LDG.E R17, [R16.64] ;  /* 0x0000000c10117981 */ /* 0x000ea6000c1e1900 */
[----:B------:R-:W-:Y:S01]  /*0e40*/  IMAD R15, R8, UR5, R11 ;  /* 0x00000005080f7c24 */ /* 0x000fe2000f8e020b */
[----:B------:R-:W-:-:S03]  /*0e50*/  IADD3.X R11, R14, c[0x0][0x1f4], RZ, P0, !PT ;  /* 0x00007d000e0b7a10 */ /* 0x000fc600007fe4ff */
[----:B------:R-:W-:Y:S02]  /*0e60*/  IMAD.IADD R3, R3, 0x1, R15 ;  /* 0x0000000103037824 */ /* 0x000fe400078e020f */
[----:B------:R-:W3:Y:S04]  /*0e70*/  LDG.E R10, [R10.64] ;  /* 0x0000000c0a0a7981 */ /* 0x000ee8000c1e1900 */
[----:B------:R-:W4:Y:S01]  /*0e80*/  LDG.E R3, [R2.64] ;  /* 0x0000000c02037981 */ /* 0x000f22000c1e1900 */
[----:B------:R-:W-:Y:S02]  /*0e90*/  MOV R15, R8 ;  /* 0x00000008000f7202 */ /* 0x000fe40000000f00 */
        /* <DEDUP_REMOVED lines=9> */
[----:B---3--:R-:W-:-:S04]  /*0f30*/  FSETP.GEU.AND P6, PT, R10, c[0x0][0x230], PT ;  /* 0x00008c000a007a0b */ /* 0x008fc80003fce000 */
[----:B----4-:R-:W-:-:S07]  /*0f40*/  ISETP.EQ.AND P6, PT, R3, 0x1, !P6 ;  /* 0x000000010300780c */ /* 0x010fce00077c2270 */
[----:B------:R-:W-:Y:S05]  /*0f50*/  @P0 BRA `(.L_x_1001) ;  /* 0x0000005000000947 */ /* 0x000fea0003800000 */
[----:B------:R-:W-:Y:S01]  /*0f60*/  IMAD.MOV.U32 R2, RZ, RZ, R17 ;  /* 0x000000ffff027224 */ /* 0x000fe200078e0011 */
[----:B------:R-:W-:Y:S02]  /*0f70*/  MOV R16, 0xf90 ;  /* 0x00000f9000107802 */ /* 0x000fe40000000f00 */
[----:B------:R-:W-:Y:S05]  /*0f80*/  CALL.REL.NOINC `($__internal_31_$__cuda_sm20_rcp_rn_f32_slowpath) ;  /* 0x0000097000007944 */ /* 0x000fea0003c00000 */
[----:B------:R-:W-:Y:S01]  /*0f90*/  IMAD.MOV.U32 R16, RZ, RZ, R0 ;  /* 0x000000ffff107224 */ /* 0x000fe200078e0000 */
[----:B------:R-:W-:Y:S05]  /*0fa0*/  BRA `(.L_x_1002) ;  /* 0x0000004000007947 */ /* 0x000fea0003800000 */
.L_x_1001:
[----:B------:R-:W0:Y:S02]  /*0fb0*/  MUFU.RCP R16, R17 ;  /* 0x0000001100107308 */ /* 0x000e240000001000 */
[----:B0-----:R-:W-:-:S04]  /*0fc0*/  FFMA R0, R17, R16, -1 ;  /* 0xbf80000011007423 */ /* 0x001fc80000000010 */
[----:B------:R-:W-:-:S04]  /*0fd0*/  FADD.FTZ R11, -R0, -RZ ;  /* 0x800000ff000b7221 */ /* 0x000fc80000010100 */
[----:B------:R-:W-:Y:S02]  /*0fe0*/  FFMA R16, R16, R11, R16 ;  /* 0x0000000b10107223 */ /* 0x000fe40000000010 */
.L_x_1002:
[----:B------:R-:W-:Y:S05]  /*0ff0*/  BSYNC B0 ;  /* 0x0000000000007941 */ /* 0x000fea0003800000 */
.L_x_1000:
[----:B------:R-:W-:Y:S01]  /*1000*/  FSETP.GEU.AND P0, PT, R16, 10000, PT ;  /* 0x461c40001000780b */ /* 0x000fe20003f0e000 */
[----:B------:R-:W-:Y:S03]  /*1010*/  BSSY B0, `(.L_x_1003) ;  /* 0x0000040000007945 */ /* 0x000fe60003800000 */
[----:B------:R-:W-:-:S13]  /*1020*/  ISETP.NE.OR P0, PT, R3, 0x1, P0 ;  /* 0x000000010300780c */ /* 0x000fda0000705670 */
[----:B------:R-:W-:Y:S05]  /*1030*/  @P0 BRA `(.L_x_1004) ;  /* 0x000003d000000947 */ /* 0x000fea0003800000 */
[----:B------:R-:W-:-:S04]  /*1040*/  ISETP.NE.U32.AND P5, PT, RZ, c[0x0][0x1c0], PT ;  /* 0x00007000ff007a0c */ /* 0x000fc80003fa5070 */
[----:B------:R-:W-:-:S13]  /*1050*/  ISETP.NE.AND.EX P5, PT, RZ, c[0x0][0x1c4], PT, P5 ;  /* 0x00007100ff007a0c */ /* 0x000fda0003fa5350 */
[----:B0-----:R-:W-:-:S04]  /*1060*/  @P5 IADD3 R2, P0, R6, c[0x0][0x1c0], RZ ;  /* 0x0000700006025a10 */ /* 0x001fc80007f1e0ff */
[----:B------:R-:W-:-:S05]  /*1070*/  @P5 IADD3.X R3, R13, c[0x0][0x1c4], RZ, P0, !PT ;  /* 0x000071000d035a10 */ /* 0x000fca00007fe4ff */
[----:B------:R-:W2:Y:S01]  /*1080*/  @P5 LDG.E R2, [R2.64] ;  /* 0x0000000c02025981 */ /* 0x000ea2000c1e1900 */
[----:B------:R-:W-:Y:S01]  /*1090*/  FMUL R10, R16, 1.0099999904632568359 ;  /* 0x3f8147ae100a7820 */ /* 0x000fe20000400000 */
[----:B------:R-:W-:Y:S01]  /*10a0*/  UMOV UR4, 0x3f800000 ;  /* 0x3f80000000047882 */ /* 0x000fe20000000000 */
[----:B------:R-:W-:Y:S01]  /*10b0*/  BSSY B1, `(.L_x_1005) ;  /* 0x0000010000017945 */ /* 0x000fe20003800000 */
[----:B------:R-:W-:Y:S01]  /*10c0*/  MOV R21, UR4 ;  /* 0x0000000400157c02 */ /* 0x000fe20008000f00 */
[----:B------:R-:W0:Y:S08]  /*10d0*/  MUFU.RCP R11, R10 ;  /* 0x0000000a000b7308 */ /* 0x000e300000001000 */
[----:B------:R-:W1:Y:S01]  /*10e0*/  FCHK P0, -R21, R10 ;  /* 0x0000000a15007302 */ /* 0x000e620000000100 */
[----:B0-----:R-:W-:-:S04]  /*10f0*/  FFMA R0, -R10, R11, 1 ;  /* 0x3f8000000a007423 */ /* 0x001fc8000000010b */
[----:B------:R-:W-:Y:S01]  /*1100*/  FFMA R0, R11, R0, R11 ;  /* 0x000000000b007223 */ /* 0x000fe2000000000b */
[----:B------:R-:W-:-:S03]  /*1110*/  IMAD.MOV.U32 R11, RZ, RZ, RZ ;  /* 0x000000ffff0b7224 */ /* 0x000fc600078e00ff */
[----:B------:R-:W-:-:S04]  /*1120*/  FFMA R19, R0, -1, RZ ;  /* 0xbf80000000137823 */ /* 0x000fc800000000ff */
[----:B------:R-:W-:-:S04]  /*1130*/  FFMA R18, -R10, R19, -1 ;  /* 0xbf8000000a127423 */ /* 0x000fc80000000113 */
[----:B------:R-:W-:Y:S01]  /*1140*/  FFMA R0, R0, R18, R19 ;  /* 0x0000001200007223 */ /* 0x000fe20000000013 */
[----:B--2---:R-:W-:Y:S01]  /*1150*/  @P5 FADD R11, RZ, R2 ;  /* 0x00000002ff0b5221 */ /* 0x004fe20000000000 */
[----:B-1----:R-:W-:Y:S05]  /*1160*/  @!P0 BRA `(.L_x_1006) ;  /* 0x0000004000008947 */ /* 0x002fea0003800000 */
[----:B------:R-:W-:Y:S01]  /*1170*/  IMAD.MOV.U32 R0, RZ, RZ, -0x40800000 ;  /* 0xbf800000ff007424 */ /* 0x000fe200078e00ff */
[----:B------:R-:W-:Y:S02]  /*1180*/  MOV R3, R10 ;  /* 0x0000000a00037202 */ /* 0x000fe40000000f00 */
[----:B------:R-:W-:Y:S02]  /*1190*/  MOV R2, 0x11b0 ;  /* 0x000011b000027802 */ /* 0x000fe40000000f00 */
[----:B------:R-:W-:Y:S05]  /*11a0*/  CALL.REL.NOINC `($__internal_32_$__cuda_sm3x_div_rn_noftz_f32_slowpath) ;  /* 0x00000ab000007944 */ /* 0x000fea0003c00000 */
.L_x_1006:
[----:B------:R-:W-:Y:S05]  /*11b0*/  BSYNC B1 ;  /* 0x0000000000017941 */ /* 0x000fea0003800000 */
.L_x_1005:
        /* <DEDUP_REMOVED lines=14> */
.L_x_1008:
[----:B------:R-:W-:Y:S05]  /*12a0*/  BSYNC B1 ;  /* 0x0000000000017941 */ /* 0x000fea0003800000 */
.L_x_1007:
[----:B0-----:R-:W-:-:S04]  /*12b0*/  FADD R0, RZ, R0 ;  /* 0x00000000ff007221 */ /* 0x001fc80000000000 */
[----:B------:R-:W-:Y:S01]  /*12c0*/  FFMA R3, R0, 1.0099999904632568359, RZ ;  /* 0x3f8147ae00037823 */ /* 0x000fe200000000ff */
[----:B------:R-:W-:Y:S05]  /*12d0*/  @!P5 BRA `(.L_x_1004) ;  /* 0x000001300000d947 */ /* 0x000fea0003800000 */
[----:B------:R-:W0:Y:S01]  /*12e0*/  MUFU.RCP R10, R17 ;  /* 0x00000011000a7308 */ /* 0x000e220000001000 */
[----:B------:R-:W-:Y:S01]  /*12f0*/  FMUL R0, R3, R16 ;  /* 0x0000001003007220 */ /* 0x000fe20000400000 */
[----:B------:R-:W-:Y:S06]  /*1300*/  BSSY B1, `(.L_x_1009) ;  /* 0x000000e000017945 */ /* 0x000fec0003800000 */
[----:B------:R-:W1:Y:S01]  /*1310*/  FCHK P0, R0, R17 ;  /* 0x0000001100007302 */ /* 0x000e620000000000 */
[----:B0-----:R-:W-:-:S04]  /*1320*/  FFMA R2, -R17, R10, 1 ;  /* 0x3f80000011027423 */ /* 0x001fc8000000010a */
[----:B------:R-:W-:Y:S01]  /*1330*/  FFMA R3, R10, R2, R10 ;  /* 0x000000020a037223 */ /* 0x000fe2000000000a */
[----:B------:R-:W-:-:S03]  /*1340*/  IADD3 R10, P1, R6, c[0x0][0x1c0], RZ ;  /* 0x00007000060a7a10 */ /* 0x000fc60007f3e0ff */
[----:B------:R-:W-:Y:S01]  /*1350*/  FFMA R2, R0, R3, RZ ;  /* 0x0000000300027223 */ /* 0x000fe200000000ff */
[----:B------:R-:W-:-:S03]  /*1360*/  IADD3.X R11, R13, c[0x0][0x1c4], RZ, P1, !PT ;  /* 0x000071000d0b7a10 */ /* 0x000fc60000ffe4ff */
[----:B------:R-:W-:-:S04]  /*1370*/  FFMA R18, -R17, R2, R0 ;  /* 0x0000000211127223 */ /* 0x000fc80000000100 */
[----:B------:R-:W-:Y:S01]  /*1380*/  FFMA R2, R3, R18, R2 ;  /* 0x0000001203027223 */ /* 0x000fe20000000002 */
[----:B-1----:R-:W-:Y:S05]  /*1390*/  @!P0 BRA `(.L_x_1010) ;  /* 0x0000004000008947 */ /* 0x002fea0003800000 */
[----:B------:R-:W-:Y:S02]  /*13a0*/  MOV R3, R17 ;  /* 0x0000001100037202 */ /* 0x000fe40000000f00 */
[----:B------:R-:W-:Y:S02]  /*13b0*/  MOV R2, 0x13d0 ;  /* 0x000013d000027802 */ /* 0x000fe40000000f00 */
[----:B------:R-:W-:Y:S05]  /*13c0*/  CALL.REL.NOINC `($__internal_32_$__cuda_sm3x_div_rn_noftz_f32_slowpath) ;  /* 0x0000089000007944 */ /* 0x000fea0003c00000 */
[----:B0-----:R-:W-:Y:S02]  /*13d0*/  IMAD.MOV.U32 R2, RZ, RZ, R0 ;  /* 0x000000ffff027224 */ /* 0x001fe400078e0000 */
.L_x_1010:
[----:B------:R-:W-:Y:S05]  /*13e0*/  BSYNC B1 ;  /* 0x0000000000017941 */ /* 0x000fea0003800000 */
.L_x_1009:
[----:B------:R-:W-:-:S05]  /*13f0*/  FADD R3, RZ, -R2 ;  /* 0x80000002ff037221 */ /* 0x000fca0000000000 */
[----:B------:R0:W-:Y:S02]  /*1400*/  RED.E.ADD.F32.FTZ.RN.STRONG.GPU [R10.64], R3 ;  /* 0x000000030a00798e */ /* 0x0001e4000c10e78c */
.L_x_1004:
[----:B------:R-:W-:Y:S05]  /*1410*/  BSYNC B0 ;  /* 0x0000000000007941 */ /* 0x000fea0003800000 */
.L_x_1003:
[----:B------:R-:W1:Y:S01]  /*1420*/  MUFU.RCP R0, R17 ;  /* 0x0000001100007308 */ /* 0x000e620000001000 */
[----:B------:R-:W-:Y:S01]  /*1430*/  FMUL R16, RZ, R16 ;  /* 0x00000010ff107220 */ /* 0x000fe20000400000 */
[----:B------:R-:W-:Y:S01]  /*1440*/  ISETP.NE.U32.AND P5, PT, RZ, c[0x0][0x1c0], PT ;  /* 0x00007000ff007a0c */ /* 0x000fe20003fa5070 */
[----:B------:R-:W-:Y:S03]  /*1450*/  BSSY B0, `(.L_x_1011) ;  /* 0x000000d000007945 */ /* 0x000fe60003800000 */
[----:B------:R-:W-:Y:S02]  /*1460*/  ISETP.NE.AND.EX P5, PT, RZ, c[0x0][0x1c4], PT, P5 ;  /* 0x00007100ff007a0c */ /* 0x000fe40003fa5350 */
[----:B------:R-:W2:Y:S01]  /*1470*/  FCHK P0, R16, R17 ;  /* 0x0000001110007302 */ /* 0x000ea20000000000 */
[----:B01----:R-:W-:-:S04]  /*1480*/  FFMA R3, -R17, R0, 1 ;  /* 0x3f80000011037423 */ /* 0x003fc80000000100 */
[----:B------:R-:W-:-:S04]  /*1490*/  FFMA R0, R0, R3, R0 ;  /* 0x0000000300007223 */ /* 0x000fc80000000000 */
[----:B------:R-:W-:-:S04]  /*14a0*/  FFMA R2, R0, R16, RZ ;  /* 0x0000001000027223 */ /* 0x000fc800000000ff */
[----:B------:R-:W-:-:S04]  /*14b0*/  FFMA R3, -R17, R2, R16 ;  /* 0x0000000211037223 */ /* 0x000fc80000000110 */
[----:B------:R-:W-:Y:S01]  /*14c0*/  FFMA R0, R0, R3, R2 ;  /* 0x0000000300007223 */ /* 0x000fe20000000002 */
[----:B--2---:R-:W-:Y:S05]  /*14d0*/  @!P0 BRA `(.L_x_1012) ;  /* 0x0000004000008947 */ /* 0x004fea0003800000 */
[----:B------:R-:W-:Y:S01]  /*14e0*/  IMAD.MOV.U32 R0, RZ, RZ, R16 ;  /* 0x000000ffff007224 */ /* 0x000fe200078e0010 */
[----:B------:R-:W-:Y:S02]  /*14f0*/  MOV R3, R17 ;  /* 0x0000001100037202 */ /* 0x000fe40000000f00 */
[----:B------:R-:W-:Y:S02]  /*1500*/  MOV R2, 0x1520 ;  /* 0x0000152000027802 */ /* 0x000fe40000000f00 */
[----:B------:R-:W-:Y:S05]  /*1510*/  CALL.REL.NOINC `($__internal_32_$__cuda_sm3x_div_rn_noftz_f32_slowpath) ;  /* 0x0000074000007944 */ /* 0x000fea0003c00000 */
.L_x_1012:
[----:B------:R-:W-:Y:S05]  /*1520*/  BSYNC B0 ;  /* 0x0000000000007941 */ /* 0x000fea0003800000 */
.L_x_1011:
[----:B------:R-:W-:Y:S05]  /*1530*/  @!P5 BRA `(.L_x_1013) ;  /* 0x000000400000d947 */ /* 0x000fea0003800000 */
[----:B------:R-:W-:Y:S01]  /*1540*/  IADD3 R6, P0, R6, c[0x0][0x1c0], RZ ;  /* 0x0000700006067a10 */ /* 0x000fe20007f1e0ff */
[----:B0-----:R-:W-:-:S03]  /*1550*/  FADD R3, RZ, -R0 ;  /* 0x80000000ff037221 */ /* 0x001fc60000000000 */
[----:B------:R-:W-:-:S05]  /*1560*/  IADD3.X R7, R13, c[0x0][0x1c4], RZ, P0, !PT ;  /* 0x000071000d077a10 */ /* 0x000fca00007fe4ff */
[----:B------:R0:W-:Y:S04]  /*1570*/  RED.E.ADD.F32.FTZ.RN.STRONG.GPU [R6.64], R3 ;  /* 0x000000030600798e */ /* 0x0001e8000c10e78c */
.L_x_1013:
[----:B------:R-:W-:Y:S01]  /*1580*/  BSSY B0, `(.L_x_1014) ;  /* 0x0000024000007945 */ /* 0x000fe20003800000 */
        /* <DEDUP_REMOVED lines=12> */
.L_x_1016:
[----:B------:R-:W-:Y:S02]  /*1650*/  ISETP.NE.U32.AND P1, PT, RZ, c[0x0][0x1f8], PT ;  /* 0x00007e00ff007a0c */ /* 0x000fe40003f25070 */
[----:B0-----:R-:W-:Y:S02]  /*1660*/  MOV R0, RZ ;  /* 0x000000ff00007202 */ /* 0x001fe40000000f00 */
[----:B------:R-:W-:-:S13]  /*1670*/  ISETP.NE.AND.EX P1, PT, RZ, c[0x0][0x1fc], PT, P1 ;  /* 0x00007f00ff007a0c */ /* 0x000fda0003f25310 */
[----:B------:R-:W-:Y:S05]  /*1680*/  @!P1 BRA `(.L_x_1017) ;  /* 0x0000004000009947 */ /* 0x000fea0003800000 */
[----:B------:R-:W-:-:S04]  /*1690*/  IADD3 R2, P1, R4, c[0x0][0x1f8], RZ ;  /* 0x00007e0004027a10 */ /* 0x000fc80007f3e0ff */
[----:B------:R-:W-:-:S05]  /*16a0*/  IADD3.X R3, R14, c[0x0][0x1fc], RZ, P1, !PT ;  /* 0x00007f000e037a10 */ /* 0x000fca0000ffe4ff */
[----:B------:R-:W2:Y:S02]  /*16b0*/  LDG.E R2, [R2.64] ;  /* 0x0000000c02027981 */ /* 0x000ea4000c1e1900 */
[----:B--2---:R-:W-:-:S04]  /*16c0*/  FADD R0, RZ, R2 ;  /* 0x00000002ff007221 */ /* 0x004fc80000000000 */
.L_x_1017:
[----:B------:R-:W-:Y:S01]  /*16d0*/  FADD R7, RZ, R0 ;  /* 0x00000000ff077221 */ /* 0x000fe20000000000 */
[----:B------:R-:W-:Y:S05]  /*16e0*/  @!P0 BRA `(.L_x_1018) ;  /* 0x0000007000008947 */ /* 0x000fea0003800000 */
[----:B------:R-:W-:Y:S02]  /*16f0*/  IMAD R0, R12, c[0x0][0x2c8], RZ ;  /* 0x0000b2000c007a24 */ /* 0x000fe400078e02ff */
[----:B------:R-:W-:Y:S02]  /*1700*/  IMAD.MOV.U32 R2, RZ, RZ, c[0x0][0x2c8] ;  /* 0x0000b200ff027624 */ /* 0x000fe400078e00ff */
[C---:B------:R-:W-:Y:S02]  /*1710*/  IMAD R11, R15.reuse, UR10, R0 ;  /* 0x0000000a0f0b7c24 */ /* 0x040fe4000f8e0200 */
[----:B------:R-:W-:-:S04]  /*1720*/  IMAD.WIDE.U32 R2, R15, R2, c[0x0][0x2a8] ;  /* 0x0000aa000f027625 */ /* 0x000fc800078e0002 */
[----:B------:R-:W-:-:S05]  /*1730*/  IMAD.IADD R3, R3, 0x1, R11 ;  /* 0x0000000103037824 */ /* 0x000fca00078e020b */
[----:B------:R0:W-:Y:S01]  /*1740*/  RED.E.ADD.F32.FTZ.RN.STRONG.GPU [R2.64], R7 ;  /* 0x000000070200798e */ /* 0x0001e2000c10e78c */
[----:B------:R-:W-:Y:S05]  /*1750*/  BRA `(.L_x_1015) ;  /* 0x0000006000007947 */ /* 0x000fea0003800000 */
.L_x_1018:
[----:B------:R-:W-:-:S04]  /*1760*/  ISETP.NE.U32.AND P0, PT, RZ, c[0x0][0x1f8], PT ;  /* 0x00007e00ff007a0c */ /* 0x000fc80003f05070 */
[----:B------:R-:W-:-:S13]  /*1770*/  ISETP.NE.AND.EX P0, PT, RZ, c[0x0][0x1fc], PT, P0 ;  /* 0x00007f00ff007a0c */ /* 0x000fda0003f05300 */
[----:B------:R-:W-:Y:S05]  /*1780*/  @!P0 BRA `(.L_x_1015) ;  /* 0x0000003000008947 */ /* 0x000fea0003800000 */
[----:B------:R-:W-:-:S04]  /*1790*/  IADD3 R2, P0, R4, c[0x0][0x1f8], RZ ;  /* 0x00007e0004027a10 */ /* 0x000fc80007f1e0ff */
[----:B------:R-:W-:-:S05]  /*17a0*/  IADD3.X R3, R14, c[0x0][0x1fc], RZ, P0, !PT ;  /* 0x00007f000e037a10 */ /* 0x000fca00007fe4ff */
[----:B------:R0:W-:Y:S04]  /*17b0*/  RED.E.ADD.F32.FTZ.RN.STRONG.GPU [R2.64], R7 ;  /* 0x000000070200798e */ /* 0x0001e8000c10e78c */
.L_x_1015:
[----:B------:R-:W-:Y:S05]  /*17c0*/  BSYNC B0 ;  /* 0x0000000000007941 */ /* 0x000fea0003800000 */
.L_x_1014:
        /* <DEDUP_REMOVED lines=10> */
.L_x_1019:
[----:B------:R-:W-:-:S04]  /*1870*/  ISETP.NE.U32.AND P0, PT, RZ, c[0x0][0x1f8], PT ;  /* 0x00007e00ff007a0c */ /* 0x000fc80003f05070 */
[----:B------:R-:W-:-:S13]  /*1880*/  ISETP.NE.AND.EX P0, PT, RZ, c[0x0][0x1fc], PT, P0 ;  /* 0x00007f00ff007a0c */ /* 0x000fda0003f05300 */
[----:B------:R-:W-:Y:S05]  /*1890*/  @!P0 BRA `(.L_x_1020) ;  /* 0x0000003000008947 */ /* 0x000fea0003800000 */
[----:B------:R-:W-:-:S04]  /*18a0*/  IADD3 R4, P0, R4, c[0x0][0x1f8], RZ ;  /* 0x00007e0004047a10 */ /* 0x000fc80007f1e0ff */
[----:B------:R-:W-:-:S05]  /*18b0*/  IADD3.X R5, R14, c[0x0][0x1fc], RZ, P0, !PT ;  /* 0x00007f000e057a10 */ /* 0x000fca00007fe4ff */
[----:B------:R1:W-:Y:S04]  /*18c0*/  RED.E.ADD.F32.FTZ.RN.STRONG.GPU [R4.64], RZ ;  /* 0x000000ff0400798e */ /* 0x0003e8000c10e78c */
.L_x_1020:
[----:B------:R-:W-:Y:S01]  /*18d0*/  @P4 CALL.REL.NOINC `(.L_x_1021) ;  /* 0x0000001000004944 */ /* 0x000fe20003c00000 */
[----:B------:R-:W-:Y:S05]  /*18e0*/  BRA `(.L_x_977) ;  /* 0xfffff45000007947 */ /* 0x000fea000383ffff */
.L_x_1021:
[----:B------:R-:W-:Y:S05]  /*18f0*/  EXIT ;  /* 0x000000000000794d */ /* 0x000fea0003800000 */
        .weak           $__internal_31_$__cuda_sm20_rcp_rn_f32_slowpath
        .type           $__internal_31_$__cuda_sm20_rcp_rn_f32_slowpath,@function
        .size           $__internal_31_$__cuda_sm20_rcp_rn_f32_slowpath,($__internal_32_$__cuda_sm3x_div_rn_noftz_f32_slowpath - $__internal_31_$__cuda_sm20_rcp_rn_f32_slowpath)
$__internal_31_$__cuda_sm20_rcp_rn_f32_slowpath:
        /* <DEDUP_REMOVED lines=15> */
.L_x_1023:
        /* <DEDUP_REMOVED lines=16> */
[----:B------:R-:W-:-:S03]  /*1af0*/  LOP3.LUT R21, R21, R18, RZ, 0xc0, !PT ;  /* 0x0000001215157212 */ /* 0x000fc600078ec0ff */
[----:B------:R-:W-:Y:S01]  /*1b00*/  IMAD.MOV R19, RZ, RZ, -R19 ;  /* 0x000000ffff137224 */ /* 0x000fe200078e0a13 */
[----:B------:R-:W-:-:S04]  /*1b10*/  SHF.R.U32.HI R21, RZ, R24, R21 ;  /* 0x00000018ff157219 */ /* 0x000fc80000011615 */
[----:B------:R-:W-:Y:S02]  /*1b20*/  LOP3.LUT P0, RZ, R19, R24, R18, 0xf8, !PT ;  /* 0x0000001813ff7212 */ /* 0x000fe4000780f812 */
[C---:B------:R-:W-:Y:S02]  /*1b30*/  LOP3.LUT P1, RZ, R21.reuse, 0x1, RZ, 0xc0, !PT ;  /* 0x0000000115ff7812 */ /* 0x040fe4000782c0ff */
[----:B------:R-:W-:Y:S02]  /*1b40*/  LOP3.LUT P2, RZ, R21, 0x2, RZ, 0xc0, !PT ;  /* 0x0000000215ff7812 */ /* 0x000fe4000784c0ff */
[----:B------:R-:W-:Y:S02]  /*1b50*/  IADD3 R19, R22, -0xfc, RZ ;  /* 0xffffff0416137810 */ /* 0x000fe40007ffe0ff */
[----:B------:R-:W-:Y:S02]  /*1b60*/  PLOP3.LUT P0, PT, P1, P0, P2, 0xe0, 0x0 ;  /* 0x000000000000781c */ /* 0x000fe40000f01c20 */
[----:B------:R-:W-:-:S02]  /*1b70*/  LOP3.LUT P1, RZ, R2, 0x7fffff, RZ, 0xc0, !PT ;  /* 0x007fffff02ff7812 */ /* 0x000fc4000782c0ff */
[----:B------:R-:W-:Y:S02]  /*1b80*/  SEL R0, RZ, 0x1, !P0 ;  /* 0x00000001ff007807 */ /* 0x000fe40004000000 */
[----:B------:R-:W-:Y:S02]  /*1b90*/  SHF.R.U32.HI R19, RZ, R19, R18 ;  /* 0x00000013ff137219 */ /* 0x000fe40000011612 */
[----:B------:R-:W-:-:S04]  /*1ba0*/  IADD3 R0, -R0, RZ, RZ ;  /* 0x000000ff00007210 */ /* 0x000fc80007ffe1ff */
[----:B------:R-:W-:-:S13]  /*1bb0*/  ISETP.GE.AND P0, PT, R0, RZ, PT ;  /* 0x000000ff0000720c */ /* 0x000fda0003f06270 */
[----:B------:R-:W-:-:S05]  /*1bc0*/  @!P0 IADD3 R19, R19, 0x1, RZ ;  /* 0x0000000113138810 */ /* 0x000fca0007ffe0ff */
[----:B------:R-:W-:-:S05]  /*1bd0*/  @!P1 IMAD.SHL.U32 R19, R19, 0x2, RZ ;  /* 0x0000000213139824 */ /* 0x000fca00078e00ff */
[----:B------:R-:W-:Y:S01]  /*1be0*/  LOP3.LUT R18, R19, 0x80000000, R2, 0xf8, !PT ;  /* 0x8000000013127812 */ /* 0x000fe200078ef802 */
[----:B------:R-:W-:Y:S05]  /*1bf0*/  BRA `(.L_x_1024) ;  /* 0x0000001000007947 */ /* 0x000fea0003800000 */
.L_x_1025:
[----:B------:R0:W1:Y:S02]  /*1c00*/  MUFU.RCP R18, R2 ;  /* 0x0000000200127308 */ /* 0x0000640000001000 */
.L_x_1024:
[----:B------:R-:W-:Y:S05]  /*1c10*/  BSYNC B1 ;  /* 0x0000000000017941 */ /* 0x000fea0003800000 */
.L_x_1022:
[----:B-1----:R-:W-:Y:S01]  /*1c20*/  IMAD.MOV.U32 R0, RZ, RZ, R18 ;  /* 0x000000ffff007224 */ /* 0x002fe200078e0012 */
[----:B------:R-:W-:Y:S01]  /*1c30*/  MOV R18, R16 ;  /* 0x0000001000127202 */ /* 0x000fe20000000f00 */
[----:B------:R-:W-:-:S04]  /*1c40*/  IMAD.MOV.U32 R19, RZ, RZ, 0x0 ;  /* 0x00000000ff137424 */ /* 0x000fc800078e00ff */
[----:B------:R-:W-:Y:S05]  /*1c50*/  RET.REL.NODEC R18 `(swellParticlesStage2_cuda_kernel_backward) ;  /* 0xffffe3a012007950 */ /* 0x000fea0003c3ffff */
        .weak           $__internal_32_$__cuda_sm3x_div_rn_noftz_f32_slowpath
        .type           $__internal_32_$__cuda_sm3x_div_rn_noftz_f32_slowpath,@function
        .size           $__internal_32_$__cuda_sm3x_div_rn_noftz_f32_slowpath,(.L_x_1266 - $__internal_32_$__cuda_sm3x_div_rn_noftz_f32_slowpath)
$__internal_32_$__cuda_sm3x_div_rn_noftz_f32_slowpath:
        /* <DEDUP_REMOVED lines=34> */
.L_x_1027:
[----:B------:R-:W-:Y:S01]  /*1e80*/  LEA R20, R18, 0xc0800000, 0x17 ;  /* 0xc080000012147811 */ /* 0x000fe200078eb8ff */
[----:B------:R-:W-:Y:S01]  /*1e90*/  BSSY B3, `(.L_x_1032) ;  /* 0x0000036000037945 */ /* 0x000fe20003800000 */
[----:B------:R-:W-:-:S03]  /*1ea0*/  IADD3 R23, R23, -0x7f, RZ ;  /* 0xffffff8117177810 */ /* 0x000fc60007ffe0ff */
[----:B------:R-:W-:Y:S02]  /*1eb0*/  IMAD.IADD R22, R3, 0x1, -R20 ;  /* 0x0000000103167824 */ /* 0x000fe400078e0a14 */
[C---:B------:R-:W-:Y:S02]  /*1ec0*/  IMAD R0, R23.reuse, -0x800000, R0 ;  /* 0xff80000017007824 */ /* 0x040fe400078e0200 */
        /* <DEDUP_REMOVED lines=46> */
.L_x_1034:
[----:B------:R-:W-:-:S04]  /*21b0*/  LOP3.LUT R0, R0, 0x80000000, RZ, 0xc0, !PT ;  /* 0x8000000000007812 */ /* 0x000fc800078ec0ff */
[----:B------:R-:W-:Y:S01]  /*21c0*/  LOP3.LUT R0, R0, 0x7f800000, RZ, 0xfc, !PT ;  /* 0x7f80000000007812 */ /* 0x000fe200078efcff */
[----:B------:R-:W-:Y:S05]  /*21d0*/  BRA `(.L_x_1035) ;  /* 0x0000001000007947 */ /* 0x000fea0003800000 */
.L_x_1033:
[----:B------:R-:W-:Y:S02]  /*21e0*/  IMAD R0, R19, 0x800000, R0 ;  /* 0x0080000013007824 */ /* 0x000fe400078e0200 */
.L_x_1035:
[----:B------:R-:W-:Y:S05]  /*21f0*/  BSYNC B3 ;  /* 0x0000000000037941 */ /* 0x000fea0003800000 */
.L_x_1032:
[----:B------:R-:W-:Y:S05]  /*2200*/  BRA `(.L_x_1036) ;  /* 0x0000008000007947 */ /* 0x000fea0003800000 */
.L_x_1031:
[----:B------:R-:W-:-:S04]  /*2210*/  LOP3.LUT R0, R3, 0x80000000, R0, 0x48, !PT ;  /* 0x8000000003007812 */ /* 0x000fc800078e4800 */
[----:B------:R-:W-:Y:S01]  /*2220*/  LOP3.LUT R0, R0, 0x7f800000, RZ, 0xfc, !PT ;  /* 0x7f80000000007812 */ /* 0x000fe200078efcff */
[----:B------:R-:W-:Y:S05]  /*2230*/  BRA `(.L_x_1036) ;  /* 0x0000005000007947 */ /* 0x000fea0003800000 */
.L_x_1030:
[----:B------:R-:W-:Y:S01]  /*2240*/  LOP3.LUT R0, R3, 0x80000000, R0, 0x48, !PT ;  /* 0x8000000003007812 */ /* 0x000fe200078e4800 */
[----:B------:R-:W-:Y:S05]  /*2250*/  BRA `(.L_x_1036) ;  /* 0x0000003000007947 */ /* 0x000fea0003800000 */
.L_x_1029:
[----:B------:R-:W0:Y:S01]  /*2260*/  MUFU.RSQ R0, -QNAN ;  /* 0xffc0000000007908 */ /* 0x000e220000001400 */
[----:B------:R-:W-:Y:S05]  /*2270*/  BRA `(.L_x_1036) ;  /* 0x0000001000007947 */ /* 0x000fea0003800000 */
.L_x_1028:
[----:B------:R-:W-:Y:S02]  /*2280*/  FADD.FTZ R0, R0, R3 ;  /* 0x0000000300007221 */ /* 0x000fe40000010000 */
.L_x_1036:
[----:B------:R-:W-:Y:S05]  /*2290*/  BSYNC B2 ;  /* 0x0000000000027941 */ /* 0x000fea0003800000 */
.L_x_1026:
[----:B------:R-:W-:-:S04]  /*22a0*/  MOV R3, 0x0 ;  /* 0x0000000000037802 */ /* 0x000fc80000000f00 */
[----:B------:R-:W-:Y:S05]  /*22b0*/  RET.REL.NODEC R2 `(swellParticlesStage2_cuda_kernel_backward) ;  /* 0xffffdd4002007950 */ /* 0x000fea0003c3ffff */
.L_x_1037:
        /* <DEDUP_REMOVED lines=12> */
.L_x_1266:


//--------------------- .text.swellParticlesStage2_cuda_kernel_forward --------------------------
	.section	.text.swellParticlesStage2_cuda_kernel_forward,"ax",@progbits
	.sectioninfo	@"SHI_REGISTERS=18"
	.align	128
        .global         swellParticlesStage2_cuda_kernel_forward
        .type           swellParticlesStage2_cuda_kernel_forward,@function
        .size           swellParticlesStage2_cuda_kernel_forward,(.L_x_1268 - swellParticlesStage2_cuda_kernel_forward)
        .other          swellParticlesStage2_cuda_kernel_forward,@"STO_CUDA_ENTRY STV_DEFAULT"
swellParticlesStage2_cuda_kernel_forward:
.text.swellParticlesStage2_cuda_kernel_forward:
        /* <DEDUP_REMOVED lines=8> */
[----:B------:R-:W0:Y:S01]  /*0080*/  MUFU.RCP R0, c[0x0][0x22c] ;  /* 0x00008b0000007b08 */ /* 0x000e220000001000 */
[----:B------:R-:W-:Y:S01]  /*0090*/  ULDC UR4, c[0x0][0x230] ;  /* 0x00008c0000047ab9 */ /* 0x000fe20000000800 */
[----:B------:R-:W-:Y:S02]  /*00a0*/  IMAD.MOV.U32 R2, RZ, RZ, c[0x0][0x22c] ;  /* 0x00008b00ff027624 */ /* 0x000fe400078e00ff */
[----:B------:R-:W-:-:S04]  /*00b0*/  IMAD.U32 R6, RZ, RZ, UR4 ;  /* 0x00000004ff067e24 */ /* 0x000fc8000f8e00ff */
[----:B------:R-:W1:Y:S01]  /*00c0*/  FCHK P0, R6, c[0x0][0x22c] ;  /* 0x00008b0006007b02 */ /* 0x000e620000000000 */
[----:B0-----:R-:W-:-:S04]  /*00d0*/  FFMA R3, R0, -R2, 1 ;  /* 0x3f80000000037423 */ /* 0x001fc80000000802 */
[----:B------:R-:W-:-:S04]  /*00e0*/  FFMA R0, R0, R3, R0 ;  /* 0x0000000300007223 */ /* 0x000fc80000000000 */
[----:B------:R-:W-:-:S04]  /*00f0*/  FFMA R3, R0, c[0x0][0x230], RZ ;  /* 0x00008c0000037a23 */ /* 0x000fc800000000ff */
[----:B------:R-:W-:-:S04]  /*0100*/  FFMA R2, R3, -R2, c[0x0][0x230] ;  /* 0x00008c0003027623 */ /* 0x000fc80000000802 */
[----:B------:R-:W-:Y:S01]  /*0110*/  FFMA R7, R0, R2, R3 ;  /* 0x0000000200077223 */ /* 0x000fe20000000003 */
[----:B-1----:R-:W-:Y:S05]  /*0120*/  @!P0 BRA `(.L_x_1038) ;  /* 0x0000004000008947 */ /* 0x002fea0003800000 */
[----:B------:R-:W-:Y:S01]  /*0130*/  IMAD.MOV.U32 R0, RZ, RZ, c[0x0][0x230] ;  /* 0x00008c00ff007624 */ /* 0x000fe200078e00ff */
[----:B------:R-:W-:Y:S01]  /*0140*/  MOV R2, 0x170 ;  /* 0x0000017000027802 */ /* 0x000fe20000000f00 */
[----:B------:R-:W-:Y:S02]  /*0150*/  IMAD.MOV.U32 R3, RZ, RZ, c[0x0][0x22c] ;  /* 0x00008b00ff037624 */ /* 0x000fe400078e00ff */
[----:B------:R-:W-:Y:S05]  /*0160*/  CALL.REL.NOINC `($__internal_34_$__cuda_sm3x_div_rn_noftz_f32_slowpath) ;  /* 0x000008c000007944 */ /* 0x000fea0003c00000 */
.L_x_1038:
[----:B------:R-:W-:Y:S01]  /*0170*/  IMAD.MOV.U32 R3, RZ, RZ, 0x3d23d70a ;  /* 0x3d23d70aff037424 */ /* 0x000fe200078e00ff */
[----:B0-----:R-:W0:Y:S01]  /*0180*/  FCHK P0, R7, 25 ;  /* 0x41c8000007007902 */ /* 0x001e220000000000 */
[----:B------:R-:W-:-:S04]  /*0190*/  IMAD.MOV.U32 R0, RZ, RZ, 0x41c80000 ;  /* 0x41c80000ff007424 */ /* 0x000fc800078e00ff */
[----:B------:R-:W-:-:S04]  /*01a0*/  FFMA R0, R3, -R0, 1 ;  /* 0x3f80000003007423 */ /* 0x000fc80000000800 */
[----:B------:R-:W-:-:S04]  /*01b0*/  FFMA R0, R0, R3, 0.039999999105930328369 ;  /* 0x3d23d70a00007423 */ /* 0x000fc80000000003 */
[----:B------:R-:W-:-:S04]  /*01c0*/  FFMA R2, R0, R7, RZ ;  /* 0x0000000700027223 */ /* 0x000fc800000000ff */
[----:B------:R-:W-:-:S04]  /*01d0*/  FFMA R3, R2, -25, R7 ;  /* 0xc1c8000002037823 */ /* 0x000fc80000000007 */
[----:B------:R-:W-:Y:S01]  /*01e0*/  FFMA R3, R0, R3, R2 ;  /* 0x0000000300037223 */ /* 0x000fe20000000002 */
[----:B0-----:R-:W-:Y:S05]  /*01f0*/  @!P0 BRA `(.L_x_1039) ;  /* 0x0000005000008947 */ /* 0x001fea0003800000 */
[----:B------:R-:W-:Y:S01]  /*0200*/  IMAD.MOV.U32 R0, RZ, RZ, R7 ;  /* 0x000000ffff007224 */ /* 0x000fe200078e0007 */
[----:B------:R-:W-:Y:S01]  /*0210*/  MOV R2, 0x240 ;  /* 0x0000024000027802 */ /* 0x000fe20000000f00 */
[----:B------:R-:W-:Y:S02]  /*0220*/  IMAD.MOV.U32 R3, RZ, RZ, 0x41c80000 ;  /* 0x41c80000ff037424 */ /* 0x000fe400078e00ff */
[----:B------:R-:W-:Y:S05]  /*0230*/  CALL.REL.NOINC `($__internal_34_$__cuda_sm3x_div_rn_noftz_f32_slowpath) ;  /* 0x000007f000007944 */ /* 0x000fea0003c00000 */
[----:B0-----:R-:W-:Y:S02]  /*0240*/  IMAD.MOV.U32 R3, RZ, RZ, R7 ;  /* 0x000000ffff037224 */ /* 0x001fe400078e0007 */
.L_x_1039:
[----:B------:R-:W-:Y:S02]  /*0250*/  ULDC UR4, c[0x0][0x1d8] ;  /* 0x0000760000047ab9 */ /* 0x000fe40000000800 */
[----:B------:R-:W-:Y:S02]  /*0260*/  ULDC UR5, c[0x0][0x1a0] ;  /* 0x0000680000057ab9 */ /* 0x000fe40000000800 */
[----:B------:R-:W-:Y:S02]  /*0270*/  ULDC UR6, c[0x0][0x210] ;  /* 0x0000840000067ab9 */ /* 0x000fe40000000800 */
[----:B------:R-:W-:Y:S02]  /*0280*/  USHF.R.S32.HI UR4, URZ, 0x1f, UR4 ;  /* 0x0000001f3f047899 */ /* 0x000fe40008011404 */
[----:B------:R-:W-:-:S02]  /*0290*/  USHF.R.S32.HI UR5, URZ, 0x1f, UR5 ;  /* 0x0000001f3f057899 */ /* 0x000fc40008011405 */
[----:B------:R-:W-:Y:S02]  /*02a0*/  USHF.R.S32.HI UR6, URZ, 0x1f, UR6 ;  /* 0x0000001f3f067899 */ /* 0x000fe40008011406 */
[----:B------:R-:W-:Y:S02]  /*02b0*/  ULDC.64 UR8, c[0x0][0x118] ;  /* 0x0000460000087ab9 */ /* 0x000fe40000000a00 */
.L_x_1048:
[----:B------:R-:W-:Y:S01]  /*02c0*/  SHF.R.S32.HI R0, RZ, 0x1f, R4 ;  /* 0x0000001fff007819 */ /* 0x000fe20000011404 */
[----:B------:R-:W-:Y:S02]  /*02d0*/  IMAD.MOV.U32 R9, RZ, RZ, c[0x0][0x210] ;  /* 0x00008400ff097624 */ /* 0x000fe400078e00ff */
[----:B------:R-:W-:Y:S02]  /*02e0*/  IMAD.MOV.U32 R15, RZ, RZ, c[0x0][0x1a0] ;  /* 0x00006800ff0f7624 */ /* 0x000fe400078e00ff */
[----:B------:R-:W-:Y:S02]  /*02f0*/  IMAD R7, R0, c[0x0][0x210], RZ ;  /* 0x0000840000077a24 */ /* 0x000fe400078e02ff */
[----:B------:R-:W-:-:S04]  /*0300*/  IMAD.WIDE.U32 R8, R4, R9, c[0x0][0x1f0] ;  /* 0x00007c0004087625 */ /* 0x000fc800078e0009 */
[----:B------:R-:W-:Y:S02]  /*0310*/  IMAD R11, R0, c[0x0][0x1a0], RZ ;  /* 0x00006800000b7a24 */ /* 0x000fe400078e02ff */
[C---:B------:R-:W-:Y:S02]  /*0320*/  IMAD R13, R4.reuse, UR6, R7 ;  /* 0x00000006040d7c24 */ /* 0x040fe4000f8e0207 */
[----:B------:R-:W-:-:S04]  /*0330*/  IMAD.WIDE.U32 R6, R4, R15, c[0x0][0x180] ;  /* 0x0000600004067625 */ /* 0x000fc800078e000f */
[----:B------:R-:W-:Y:S02]  /*0340*/  IMAD R11, R4, UR5, R11 ;  /* 0x00000005040b7c24 */ /* 0x000fe4000f8e020b */
[----:B------:R-:W-:Y:S02]  /*0350*/  IMAD.IADD R13, R9, 0x1, R13 ;  /* 0x00000001090d7824 */ /* 0x000fe400078e020d */
[----:B------:R-:W-:Y:S02]  /*0360*/  IMAD.MOV.U32 R12, RZ, RZ, R8 ;  /* 0x000000ffff0c7224 */ /* 0x000fe400078e0008 */
[----:B------:R-:W-:Y:S02]  /*0370*/  IMAD.IADD R11, R7, 0x1, R11 ;  /* 0x00000001070b7824 */ /* 0x000fe400078e020b */
[----:B------:R-:W-:Y:S01]  /*0380*/  IMAD.MOV.U32 R10, RZ, RZ, R6 ;  /* 0x000000ffff0a7224 */ /* 0x000fe200078e0006 */
[----:B0-----:R-:W2:Y:S04]  /*0390*/  LDG.E R2, [R12.64] ;  /* 0x000000080c027981 */ /* 0x001ea8000c1e1900 */
[----:B------:R-:W3:Y:S01]  /*03a0*/  LDG.E R8, [R10.64] ;  /* 0x000000080a087981 */ /* 0x000ee2000c1e1900 */
[----:B------:R-:W-:-:S02]  /*03b0*/  IMAD.MOV.U32 R7, RZ, RZ, c[0x0][0x1d8] ;  /* 0x00007600ff077624 */ /* 0x000fc400078e00ff */
[----:B------:R-:W-:Y:S02]  /*03c0*/  IMAD R9, R0, c[0x0][0x1d8], RZ ;  /* 0x0000760000097a24 */ /* 0x000fe400078e02ff */
[----:B------:R-:W-:-:S04]  /*03d0*/  IMAD.WIDE.U32 R6, R4, R7, c[0x0][0x1b8] ;  /* 0x00006e0004067625 */ /* 0x000fc800078e0007 */
[----:B------:R-:W-:-:S04]  /*03e0*/  IMAD R9, R4, UR4, R9 ;  /* 0x0000000404097c24 */ /* 0x000fc8000f8e0209 */
[----:B------:R-:W-:Y:S01]  /*03f0*/  IMAD.IADD R7, R7, 0x1, R9 ;  /* 0x0000000107077824 */ /* 0x000fe200078e0209 */
[----:B--2---:R-:W-:-:S04]  /*0400*/  FSETP.GEU.AND P0, PT, R2, c[0x0][0x230], PT ;  /* 0x00008c0002007a0b */ /* 0x004fc80003f0e000 */
[----:B---3--:R-:W-:-:S13]  /*0410*/  ISETP.NE.OR P0, PT, R8, 0x1, P0 ;  /* 0x000000010800780c */ /* 0x008fda0000705670 */
[----:B------:R-:W-:-:S05]  /*0420*/  @!P0 FADD R9, R2, R3 ;  /* 0x0000000302098221 */ /* 0x000fca0000000000 */
[----:B------:R0:W-:Y:S04]  /*0430*/  @!P0 STG.E [R12.64], R9 ;  /* 0x000000090c008986 */ /* 0x0001e8000c101908 */
[----:B------:R-:W2:Y:S04]  /*0440*/  LDG.E R15, [R6.64] ;  /* 0x00000008060f7981 */ /* 0x000ea8000c1e1900 */
[----:B------:R0:W5:Y:S01]  /*0450*/  @!P0 LDG.E R8, [R10.64] ;  /* 0x000000080a088981 */ /* 0x000162000c1e1900 */
[----:B------:R-:W-:Y:S01]  /*0460*/  BSSY B0, `(.L_x_1040) ;  /* 0x000000e000007945 */ /* 0x000fe20003800000 */
[----:B--2---:R-:W-:-:S04]  /*0470*/  IADD3 R0, R15, 0x1800000, RZ ;  /* 0x018000000f007810 */ /* 0x004fc80007ffe0ff */
[----:B------:R-:W-:-:S04]  /*0480*/  LOP3.LUT R0, R0, 0x7f800000, RZ, 0xc0, !PT ;  /* 0x7f80000000007812 */ /* 0x000fc800078ec0ff */
[----:B------:R-:W-:-:S13]  /*0490*/  ISETP.GT.U32.AND P0, PT, R0, 0x1ffffff, PT ;  /* 0x01ffffff0000780c */ /* 0x000fda0003f04070 */
[----:B------:R-:W-:Y:S05]  /*04a0*/  @P0 BRA `(.L_x_1041) ;  /* 0x0000005000000947 */ /* 0x000fea0003800000 */
[----:B0-----:R-:W-:Y:S01]  /*04b0*/  IMAD.MOV.U32 R2, RZ, RZ, R15 ;  /* 0x000000ffff027224 */ /* 0x001fe200078e000f */
[----:B------:R-:W-:Y:S02]  /*04c0*/  MOV R10, 0x4e0 ;  /* 0x000004e0000a7802 */ /* 0x000fe40000000f00 */
[----:B-----5:R-:W-:Y:S05]  /*04d0*/  CALL.REL.NOINC `($__internal_33_$__cuda_sm20_rcp_rn_f32_slowpath) ;  /* 0x0000021000007944 */ /* 0x020fea0003c00000 */
[----:B-1----:R-:W-:Y:S01]  /*04e0*/  IMAD.MOV.U32 R0, RZ, RZ, R9 ;  /* 0x000000ffff007224 */ /* 0x002fe200078e0009 */
[----:B------:R-:W-:Y:S05]  /*04f0*/  BRA `(.L_x_1042) ;  /* 0x0000004000007947 */ /* 0x000fea0003800000 */
.L_x_1041:
[----:B0-----:R-:W0:Y:S02]  /*0500*/  MUFU.RCP R0, R15 ;  /* 0x0000000f00007308 */ /* 0x001e240000001000 */
[----:B0-----:R-:W-:-:S04]  /*0510*/  FFMA R2, R15, R0, -1 ;  /* 0xbf8000000f027423 */ /* 0x001fc80000000000 */
[----:B------:R-:W-:-:S04]  /*0520*/  FADD.FTZ R9, -R2, -RZ ;  /* 0x800000ff02097221 */ /* 0x000fc80000010100 */
[----:B------:R-:W-:Y:S02]  /*0530*/  FFMA R0, R0, R9, R0 ;  /* 0x0000000900007223 */ /* 0x000fe40000000000 */
.L_x_1042:
[----:B------:R-:W-:Y:S05]  /*0540*/  BSYNC B0 ;  /* 0x0000000000007941 */ /* 0x000fea0003800000 */
.L_x_1040:
[----:B------:R-:W-:Y:S01]  /*0550*/  FSETP.GEU.AND P0, PT, R0, 10000, PT ;  /* 0x461c40000000780b */ /* 0x000fe20003f0e000 */
[----:B------:R-:W-:Y:S03]  /*0560*/  BSSY B0, `(.L_x_1043) ;  /* 0x0000012000007945 */ /* 0x000fe60003800000 */
[----:B-----5:R-:W-:-:S13]  /*0570*/  ISETP.NE.OR P0, PT, R8, 0x1, P0 ;  /* 0x000000010800780c */ /* 0x020fda0000705670 */
[----:B------:R-:W-:Y:S05]  /*0580*/  @P0 BRA `(.L_x_1044) ;  /* 0x000000f000000947 */ /* 0x000fea0003800000 */
[----:B0-----:R-:W-:Y:S01]  /*0590*/  FMUL R2, R0, 1.0099999904632568359 ;  /* 0x3f8147ae00027820 */ /* 0x001fe20000400000 */
[----:B------:R-:W-:Y:S04]  /*05a0*/  BSSY B1, `(.L_x_1045) ;  /* 0x000000c000017945 */ /* 0x000fe80003800000 */
[----:B------:R-:W-:-:S04]  /*05b0*/  IADD3 R0, R2, 0x1800000, RZ ;  /* 0x0180000002007810 */ /* 0x000fc80007ffe0ff */
[----:B------:R-:W-:-:S04]  /*05c0*/  LOP3.LUT R0, R0, 0x7f800000, RZ, 0xc0, !PT ;  /* 0x7f80000000007812 */ /* 0x000fc800078ec0ff */
[----:B------:R-:W-:-:S13]  /*05d0*/  ISETP.GT.U32.AND P0, PT, R0, 0x1ffffff, PT ;  /* 0x01ffffff0000780c */ /* 0x000fda0003f04070 */
[----:B------:R-:W-:Y:S05]  /*05e0*/  @P0 BRA `(.L_x_1046) ;  /* 0x0000003000000947 */ /* 0x000fea0003800000 */
[----:B------:R-:W-:Y:S02]  /*05f0*/  MOV R10, 0x610 ;  /* 0x00000610000a7802 */ /* 0x000fe40000000f00 */
[----:B------:R-:W-:Y:S05]  /*0600*/  CALL.REL.NOINC `($__internal_33_$__cuda_sm20_rcp_rn_f32_slowpath) ;  /* 0x000000e000007944 */ /* 0x000fea0003c00000 */
[----:B------:R-:W-:Y:S05]  /*0610*/  BRA `(.L_x_1047) ;  /* 0x0000004000007947 */ /* 0x000fea0003800000 */
.L_x_1046:
[----:B------:R-:W0:Y:S02]  /*0620*/  MUFU.RCP R9, R2 ;  /* 0x0000000200097308 */ /* 0x000e240000001000 */
[----:B0-----:R-:W-:-:S04]  /*0630*/  FFMA R0, R2, R9, -1 ;  /* 0xbf80000002007423 */ /* 0x001fc80000000009 */
[----:B------:R-:W-:-:S04]  /*0640*/  FADD.FTZ R0, -R0, -RZ ;  /* 0x800000ff00007221 */ /* 0x000fc80000010100 */
[----:B------:R-:W-:Y:S02]  /*0650*/  FFMA R9, R9, R0, R9 ;  /* 0x0000000009097223 */ /* 0x000fe40000000009 */
.L_x_1047:
[----:B------:R-:W-:Y:S05]  /*0660*/  BSYNC B1 ;  /* 0x0000000000017941 */ /* 0x000fea0003800000 */
.L_x_1045:
[----:B-1----:R1:W-:Y:S02]  /*0670*/  STG.E [R6.64], R9 ;  /* 0x0000000906007986 */ /* 0x0023e4000c101908 */
.L_x_1044:
[----:B------:R-:W-:Y:S05]  /*0680*/  BSYNC B0 ;  /* 0x0000000000007941 */ /* 0x000fea0003800000 */
.L_x_1043:
[----:B-1----:R-:W-:-:S04]  /*0690*/  IMAD.MOV.U32 R7, RZ, RZ, c[0x0][0x0] ;  /* 0x00000000ff077624 */ /* 0x002fc800078e00ff */
[----:B------:R-:W-:-:S05]  /*06a0*/  IMAD.WIDE.U32 R4, R7, c[0x0][0xc], R4 ;  /* 0x0000030007047a25 */ /* 0x000fca00078e0004 */
[----:B------:R-:W-:-:S04]  /*06b0*/  ISETP.GE.U32.AND P0, PT, R4, c[0x0][0x178], PT ;  /* 0x00005e0004007a0c */ /* 0x000fc80003f06070 */
[----:B------:R-:W-:-:S13]  /*06c0*/  ISETP.GE.U32.AND.EX P0, PT, R5, c[0x0][0x17c], PT, P0 ;  /* 0x00005f0005007a0c */ /* 0x000fda0003f06100 */
[----:B------:R-:W-:Y:S05]  /*06d0*/  @!P0 BRA `(.L_x_1048) ;  /* 0xfffffbe000008947 */ /* 0x000fea000383ffff */
[----:B------:R-:W-:Y:S05]  /*06e0*/  EXIT ;  /* 0x000000000000794d */ /* 0x000fea0003800000 */
        .weak           $__internal_33_$__cuda_sm20_rcp_rn_f32_slowpath
        .type           $__internal_33_$__cuda_sm20_rcp_rn_f32_slowpath,@function
        .size           $__internal_33_$__cuda_sm20_rcp_rn_f32_slowpath,($__internal_34_$__cuda_sm3x_div_rn_noftz_f32_slowpath - $__internal_33_$__cuda_sm20_rcp_rn_f32_slowpath)
$__internal_33_$__cuda_sm20_rcp_rn_f32_slowpath:
[----:B------:R-:W-:Y:S01]  /*06f0*/  IMAD.SHL.U32 R0, R2, 0x2, RZ ;  /* 0x0000000202007824 */ /* 0x000fe200078e00ff */
[----:B------:R-:W-:Y:S04]  /*0700*/  BSSY B2, `(.L_x_1049) ;  /* 0x0000030000027945 */ /* 0x000fe80003800000 */
[----:B------:R-:W-:-:S04]  /*0710*/  SHF.R.U32.HI R13, RZ, 0x18, R0 ;  /* 0x00000018ff0d7819 */ /* 0x000fc80000011600 */
[----:B------:R-:W-:-:S13]  /*0720*/  ISETP.NE.U32.AND P0, PT, R13, RZ, PT ;  /* 0x000000ff0d00720c */ /* 0x000fda0003f05070 */
[----:B------:R-:W-:Y:S05]  /*0730*/  @P0 BRA `(.L_x_1050) ;  /* 0x000000a000000947 */ /* 0x000fea0003800000 */
[----:B------:R-:W-:-:S05]  /*0740*/  IMAD.SHL.U32 R0, R2, 0x2, RZ ;  /* 0x0000000202007824 */ /* 0x000fca00078e00ff */
        /* <DEDUP_REMOVED lines=9> */
.L_x_1050:
        /* <DEDUP_REMOVED lines=21> */
[----:B------:R-:W-:-:S04]  /*0930*/  LOP3.LUT P2, RZ, R14, 0x2, RZ, 0xc0, !PT ;  /* 0x000000020eff7812 */ /* 0x000fc8000784c0ff */
[----:B------:R-:W-:Y:S02]  /*0940*/  PLOP3.LUT P0, PT, P0, P1, P2, 0xe0, 0x0 ;  /* 0x000000000000781c */ /* 0x000fe40000703c20 */
[----:B------:R-:W-:Y:S02]  /*0950*/  LOP3.LUT P1, RZ, R2, 0x7fffff, RZ, 0xc0, !PT ;  /* 0x007fffff02ff7812 */ /* 0x000fe4000782c0ff */
[----:B------:R-:W-:-:S05]  /*0960*/  SEL R0, RZ, 0x1, !P0 ;  /* 0x00000001ff007807 */ /* 0x000fca0004000000 */
[----:B------:R-:W-:-:S05]  /*0970*/  IMAD.MOV R0, RZ, RZ, -R0 ;  /* 0x000000ffff007224 */ /* 0x000fca00078e0a00 */
[----:B------:R-:W-:Y:S02]  /*0980*/  ISETP.GE.AND P0, PT, R0, RZ, PT ;  /* 0x000000ff0000720c */ /* 0x000fe40003f06270 */
[----:B------:R-:W-:-:S04]  /*0990*/  IADD3 R0, R13, -0xfc, RZ ;  /* 0xffffff040d007810 */ /* 0x000fc80007ffe0ff */
[----:B------:R-:W-:-:S07]  /*09a0*/  SHF.R.U32.HI R9, RZ, R0, R9 ;  /* 0x00000000ff097219 */ /* 0x000fce0000011609 */
[----:B------:R-:W-:-:S05]  /*09b0*/  @!P0 IADD3 R9, R9, 0x1, RZ ;  /* 0x0000000109098810 */ /* 0x000fca0007ffe0ff */
[----:B------:R-:W-:-:S05]  /*09c0*/  @!P1 IMAD.SHL.U32 R9, R9, 0x2, RZ ;  /* 0x0000000209099824 */ /* 0x000fca00078e00ff */
[----:B------:R-:W-:Y:S01]  /*09d0*/  LOP3.LUT R9, R9, 0x80000000, R2, 0xf8, !PT ;  /* 0x8000000009097812 */ /* 0x000fe200078ef802 */
[----:B------:R-:W-:Y:S05]  /*09e0*/  BRA `(.L_x_1051) ;  /* 0x0000001000007947 */ /* 0x000fea0003800000 */
.L_x_1052:
[----:B------:R0:W1:Y:S02]  /*09f0*/  MUFU.RCP R9, R2 ;  /* 0x0000000200097308 */ /* 0x0000640000001000 */
.L_x_1051:
[----:B------:R-:W-:Y:S05]  /*0a00*/  BSYNC B2 ;  /* 0x0000000000027941 */ /* 0x000fea0003800000 */
.L_x_1049:
[----:B------:R-:W-:-:S04]  /*0a10*/  IMAD.MOV.U32 R11, RZ, RZ, 0x0 ;  /* 0x00000000ff0b7424 */ /* 0x000fc800078e00ff */
[----:B------:R-:W-:Y:S05]  /*0a20*/  RET.REL.NODEC R10 `(swellParticlesStage2_cuda_kernel_forward) ;  /* 0xfffff5d00a007950 */ /* 0x000fea0003c3ffff */
        .weak           $__internal_34_$__cuda_sm3x_div_rn_noftz_f32_slowpath
        .type           $__internal_34_$__cuda_sm3x_div_rn_noftz_f32_slowpath,@function
        .size           $__internal_34_$__cuda_sm3x_div_rn_noftz_f32_slowpath,(.L_x_1268 - $__internal_34_$__cuda_sm3x_div_rn_noftz_f32_slowpath)
$__internal_34_$__cuda_sm3x_div_rn_noftz_f32_slowpath:
[----:B------:R-:W-:Y:S02]  /*0a30*/  SHF.R.U32.HI R7, RZ, 0x17, R3 ;  /* 0x00000017ff077819 */ /* 0x000fe40000011603 */
        /* <DEDUP_REMOVED lines=28> */
[----:B------:R-:W-:Y:S01]  /*0c00*/  @!P0 FFMA R0, R0, 1.84467440737095516160e+19, RZ ;  /* 0x5f80000000008823 */ /* 0x000fe200000000ff */
[----:B------:R-:W-:Y:S01]  /*0c10*/  @!P0 IMAD.MOV.U32 R6, RZ, RZ, -0x40 ;  /* 0xffffffc0ff068424 */ /* 0x000fe200078e00ff */
[----:B------:R-:W-:-:S04]  /*0c20*/  @!P1 FFMA R3, R3, 1.84467440737095516160e+19, RZ ;  /* 0x5f80000003039823 */ /* 0x000fc800000000ff */
[----:B------:R-:W-:Y:S02]  /*0c30*/  @!P1 IADD3 R6, R6, 0x40, RZ ;  /* 0x0000004006069810 */ /* 0x000fe40007ffe0ff */
.L_x_1053:
[----:B------:R-:W-:-:S05]  /*0c40*/  LEA R8, R12, 0xc0800000, 0x17 ;  /* 0xc08000000c087811 */ /* 0x000fca00078eb8ff */
[----:B------:R-:W-:Y:S01]  /*0c50*/  IMAD.IADD R8, R3, 0x1, -R8 ;  /* 0x0000000103087824 */ /* 0x000fe200078e0a08 */
[----:B------:R-:W-:-:S03]  /*0c60*/  IADD3 R3, R10, -0x7f, RZ ;  /* 0xffffff810a037810 */ /* 0x000fc60007ffe0ff */
[----:B------:R-:W0:Y:S01]  /*0c70*/  MUFU.RCP R7, R8 ;  /* 0x0000000800077308 */ /* 0x000e220000001000 */
[----:B------:R-:W-:Y:S01]  /*0c80*/  FADD.FTZ R9, -R8, -RZ ;  /* 0x800000ff08097221 */ /* 0x000fe20000010100 */
[C---:B------:R-:W-:Y:S01]  /*0c90*/  IMAD R0, R3.reuse, -0x800000, R0 ;  /* 0xff80000003007824 */ /* 0x040fe200078e0200 */
[----:B------:R-:W-:-:S05]  /*0ca0*/  IADD3 R3, R3, 0x7f, -R12 ;  /* 0x0000007f03037810 */ /* 0x000fca0007ffe80c */
[----:B------:R-:W-:Y:S01]  /*0cb0*/  IMAD.IADD R3, R3, 0x1, R6 ;  /* 0x0000000103037824 */ /* 0x000fe200078e0206 */
        /* <DEDUP_REMOVED lines=26> */
[----:B------:R-:W-:Y:S01]  /*0e60*/  ISETP.NE.AND P1, PT, R8, RZ, PT ;  /* 0x000000ff0800720c */ /* 0x000fe20003f25270 */
[----:B------:R-:W-:Y:S01]  /*0e70*/  IMAD.MOV R8, RZ, RZ, -R8 ;  /* 0x000000ffff087224 */ /* 0x000fe200078e0a08 */
[----:B------:R-:W-:Y:S02]  /*0e80*/  LOP3.LUT R6, R6, 0x800000, RZ, 0xfc, !PT ;  /* 0x0080000006067812 */ /* 0x000fe400078efcff */
[----:B------:R-:W-:-:S02]  /*0e90*/  FSETP.NEU.FTZ.AND P0, PT, R0, R3, PT ;  /* 0x000000030000720b */ /* 0x000fc40003f1d000 */
[----:B------:R-:W-:Y:S02]  /*0ea0*/  SHF.L.U32 R9, R6, R9, RZ ;  /* 0x0000000906097219 */ /* 0x000fe400000006ff */
[----:B------:R-:W-:Y:S02]  /*0eb0*/  SEL R3, R8, RZ, P2 ;  /* 0x000000ff08037207 */ /* 0x000fe40001000000 */
[----:B------:R-:W-:Y:S02]  /*0ec0*/  ISETP.NE.AND P1, PT, R9, RZ, P1 ;  /* 0x000000ff0900720c */ /* 0x000fe40000f25270 */
[----:B------:R-:W-:Y:S02]  /*0ed0*/  SHF.R.U32.HI R3, RZ, R3, R6 ;  /* 0x00000003ff037219 */ /* 0x000fe40000011606 */
[----:B------:R-:W-:Y:S02]  /*0ee0*/  PLOP3.LUT P0, PT, P0, P1, PT, 0xa8, 0x0 ;  /* 0x000000000000781c */ /* 0x000fe40000703570 */
[----:B------:R-:W-:-:S02]  /*0ef0*/  SHF.R.U32.HI R9, RZ, 0x1, R3 ;  /* 0x00000001ff097819 */ /* 0x000fc40000011603 */
[----:B------:R-:W-:-:S04]  /*0f00*/  SEL R0, RZ, 0x1, !P0 ;  /* 0x00000001ff007807 */ /* 0x000fc80004000000 */
[----:B------:R-:W-:-:S04]  /*0f10*/  LOP3.LUT R0, R0, 0x1, R9, 0xf8, !PT ;  /* 0x0000000100007812 */ /* 0x000fc800078ef809 */
[----:B------:R-:W-:-:S05]  /*0f20*/  LOP3.LUT R0, R0, R3, RZ, 0xc0, !PT ;  /* 0x0000000300007212 */ /* 0x000fca00078ec0ff */
[----:B------:R-:W-:-:S05]  /*0f30*/  IMAD.IADD R0, R9, 0x1, R0 ;  /* 0x0000000109007824 */ /* 0x000fca00078e0200 */
[----:B------:R-:W-:Y:S01]  /*0f40*/  LOP3.LUT R7, R0, R7, RZ, 0xfc, !PT ;  /* 0x0000000700077212 */ /* 0x000fe200078efcff */
[----:B------:R-:W-:Y:S05]  /*0f50*/  BRA `(.L_x_1060) ;  /* 0x000000d000007947 */ /* 0x000fea0003800000 */
.L_x_1059:
[----:B------:R-:W-:-:S04]  /*0f60*/  LOP3.LUT R7, R7, 0x80000000, RZ, 0xc0, !PT ;  /* 0x8000000007077812 */ /* 0x000fc800078ec0ff */
[----:B------:R-:W-:Y:S01]  /*0f70*/  LOP3.LUT R7, R7, 0x7f800000, RZ, 0xfc, !PT ;  /* 0x7f80000007077812 */ /* 0x000fe200078efcff */
[----:B------:R-:W-:Y:S05]  /*0f80*/  BRA `(.L_x_1060) ;  /* 0x000000a000007947 */ /* 0x000fea0003800000 */
.L_x_1058:
[----:B------:R-:W-:Y:S01]  /*0f90*/  IMAD R7, R3, 0x800000, R7 ;  /* 0x0080000003077824 */ /* 0x000fe200078e0207 */
[----:B------:R-:W-:Y:S05]  /*0fa0*/  BRA `(.L_x_1060) ;  /* 0x0000008000007947 */ /* 0x000fea0003800000 */
.L_x_1057:
[----:B------:R-:W-:-:S04]  /*0fb0*/  LOP3.LUT R0, R3, 0x80000000, R0, 0x48, !PT ;  /* 0x8000000003007812 */ /* 0x000fc800078e4800 */
[----:B------:R-:W-:Y:S01]  /*0fc0*/  LOP3.LUT R7, R0, 0x7f800000, RZ, 0xfc, !PT ;  /* 0x7f80000000077812 */ /* 0x000fe200078efcff */
[----:B------:R-:W-:Y:S05]  /*0fd0*/  BRA `(.L_x_1060) ;  /* 0x0000005000007947 */ /* 0x000fea0003800000 */
.L_x_1056:
[----:B------:R-:W-:Y:S01]  /*0fe0*/  LOP3.LUT R7, R3, 0x80000000, R0, 0x48, !PT ;  /* 0x8000000003077812 */ /* 0x000fe200078e4800 */
[----:B------:R-:W-:Y:S05]  /*0ff0*/  BRA `(.L_x_1060) ;  /* 0x0000003000007947 */ /* 0x000fea0003800000 */
.L_x_1055:
[----:B------:R-:W0:Y:S01]  /*1000*/  MUFU.RSQ R7, -QNAN ;  /* 0xffc0000000077908 */ /* 0x000e220000001400 */
[----:B------:R-:W-:Y:S05]  /*1010*/  BRA `(.L_x_1060) ;  /* 0x0000001000007947 */ /* 0x000fea0003800000 */
.L_x_1054:
[----:B------:R-:W-:Y:S01]  /*1020*/  FADD.FTZ R7, R0, R3 ;  /* 0x0000000300077221 */ /* 0x000fe20000010000 */
.L_x_1060:
[----:B------:R-:W-:-:S04]  /*1030*/  IMAD.MOV.U32 R3, RZ, RZ, 0x0 ;  /* 0x00000000ff037424 */ /* 0x000fc800078e00ff */
[----:B------:R-:W-:Y:S05]  /*1040*/  RET.REL.NODEC R2 `(swellParticlesStage2_cuda_kernel_forward) ;  /* 0xffffefb002007950 */ /* 0x000fea0003c3ffff */
.L_x_1061:
        /* <DEDUP_REMOVED lines=11> */
.L_x_1268:


//--------------------- .text.swellParticles_cuda_kernel_backward --------------------------
	.section	.text.swellParticles_cuda_kernel_backward,"ax",@progbits
	.sectioninfo	@"SHI_REGISTERS=42"
	.align	128
        .global         swellParticles_cuda_kernel_backward
        .type           swellParticles_cuda_kernel_backward,@function
        .size           swellParticles_cuda_kernel_backward,(.L_x_1270 - swellParticles_cuda_kernel_backward)
        .other          swellParticles_cuda_kernel_backward,@"STO_CUDA_ENTRY STV_DEFAULT"
swellParticles_cuda_kernel_backward:
.text.swellParticles_cuda_kernel_backward:
        /* <DEDUP_REMOVED lines=8> */
[----:B------:R-:W-:Y:S01]  /*0080*/  IMAD.MOV.U32 R8, RZ, RZ, R6 ;  /* 0x000000ffff087224 */ /* 0x000fe200078e0006 */
[----:B------:R-:W-:Y:S02]  /*0090*/  ULDC UR5, c[0x0][0x1d8] ;  /* 0x0000760000057ab9 */ /* 0x000fe40000000800 */
[----:B------:R-:W-:Y:S02]  /*00a0*/  ULDC UR8, c[0x0][0x248] ;  /* 0x0000920000087ab9 */ /* 0x000fe40000000800 */
[----:B------:R-:W-:Y:S02]  /*00b0*/  ULDC UR9, c[0x0][0x340] ;  /* 0x0000d00000097ab9 */ /* 0x000fe40000000800 */
[----:B------:R-:W-:Y:S02]  /*00c0*/  USHF.R.S32.HI UR5, URZ, 0x1f, UR5 ;  /* 0x0000001f3f057899 */ /* 0x000fe40008011405 */
[----:B------:R-:W-:Y:S02]  /*00d0*/  USHF.R.S32.HI UR8, URZ, 0x1f, UR8 ;  /* 0x0000001f3f087899 */ /* 0x000fe40008011408 */
[----:B------:R-:W-:-:S02]  /*00e0*/  USHF.R.S32.HI UR9, URZ, 0x1f, UR9 ;  /* 0x0000001f3f097899 */ /* 0x000fc40008011409 */
[----:B------:R-:W-:Y:S02]  /*00f0*/  ULDC.64 UR10, c[0x0][0x118] ;  /* 0x00004600000a7ab9 */ /* 0x000fe40000000a00 */
.L_x_1133:
[----:B------:R-:W-:Y:S01]  /*0100*/  SHF.R.S32.HI R9, RZ, 0x1f, R8 ;  /* 0x0000001fff097819 */ /* 0x000fe20000011408 */
[----:B0-----:R-:W-:Y:S02]  /*0110*/  IMAD.MOV.U32 R31, RZ, RZ, c[0x0][0x1a0] ;  /* 0x00006800ff1f7624 */ /* 0x001fe400078e00ff */
[----:B------:R-:W-:Y:S02]  /*0120*/  IMAD.MOV.U32 R27, RZ, RZ, c[0x0][0x1d8] ;  /* 0x00007600ff1b7624 */ /* 0x000fe400078e00ff */
[C---:B------:R-:W-:Y:S01]  /*0130*/  IMAD R11, R9.reuse, c[0x0][0x1d8], RZ ;  /* 0x00007600090b7a24 */ /* 0x040fe200078e02ff */
[----:B------:R-:W-:Y:S01]  /*0140*/  SHF.R.S32.HI R31, RZ, 0x1f, R31 ;  /* 0x0000001fff1f7819 */ /* 0x000fe2000001141f */
[----:B------:R-:W-:Y:S02]  /*0150*/  IMAD.MOV.U32 R33, RZ, RZ, c[0x0][0x1a0] ;  /* 0x00006800ff217624 */ /* 0x000fe400078e00ff */
[----:B------:R-:W-:Y:S02]  /*0160*/  IMAD R9, R9, c[0x0][0x1a0], RZ ;  /* 0x0000680009097a24 */ /* 0x000fe400078e02ff */
[----:B------:R-:W-:-:S04]  /*0170*/  IMAD.WIDE.U32 R22, R8, R27, c[0x0][0x1b8] ;  /* 0x00006e0008167625 */ /* 0x000fc800078e001b */
[C---:B------:R-:W-:Y:S02]  /*0180*/  IMAD R11, R8.reuse, UR5, R11 ;  /* 0x00000005080b7c24 */ /* 0x040fe4000f8e020b */
[----:B------:R-:W-:-:S04]  /*0190*/  IMAD.WIDE.U32 R24, R8, R33, c[0x0][0x180] ;  /* 0x0000600008187625 */ /* 0x000fc800078e0021 */
[----:B------:R-:W-:Y:S02]  /*01a0*/  IMAD R9, R31, R8, R9 ;  /* 0x000000081f097224 */ /* 0x000fe400078e0209 */
[----:B------:R-:W-:Y:S02]  /*01b0*/  IMAD.IADD R23, R23, 0x1, R11 ;  /* 0x0000000117177824 */ /* 0x000fe400078e020b */
[----:B------:R-:W-:-:S03]  /*01c0*/  IMAD.IADD R25, R25, 0x1, R9 ;  /* 0x0000000119197824 */ /* 0x000fc600078e0209 */
[----:B------:R-:W2:Y:S04]  /*01d0*/  LDG.E R26, [R22.64+0x4] ;  /* 0x0000040a161a7981 */ /* 0x000ea8000c1e1900 */
[----:B------:R-:W3:Y:S01]  /*01e0*/  LDG.E R24, [R24.64] ;  /* 0x0000000a18187981 */ /* 0x000ee2000c1e1900 */
[----:B------:R-:W-:Y:S01]  /*01f0*/  YIELD ;  /* 0x0000000000007946 */ /* 0x000fe20003800000 */
[----:B------:R-:W-:Y:S01]  /*0200*/  BSSY B0, `(.L_x_1062) ;  /* 0x00002f3000007945 */ /* 0x000fe20003800000 */
[----:B------:R-:W-:Y:S01]  /*0210*/  IMAD.MOV.U32 R9, RZ, RZ, RZ ;  /* 0x000000ffff097224 */ /* 0x000fe200078e00ff */
[----:B------:R-:W-:Y:S01]  /*0220*/  CS2R R10, SRZ ;  /* 0x00000000000a7805 */ /* 0x000fe2000001ff00 */
[----:B--2---:R-:W-:-:S04]  /*0230*/  FSETP.GT.AND P0, PT, R26, c[0x0][0x270], PT ;  /* 0x00009c001a007a0b */ /* 0x004fc80003f04000 */
[----:B---3--:R-:W-:-:S13]  /*0240*/  ISETP.EQ.AND P0, PT, R24, 0x1, P0 ;  /* 0x000000011800780c */ /* 0x008fda0000702270 */
[----:B------:R-:W-:Y:S05]  /*0250*/  @!P0 BRA `(.L_x_1063) ;  /* 0x00002ed000008947 */ /* 0x000fea0003800000 */
[----:B------:R-:W-:Y:S02]  /*0260*/  IADD3 R12, R8, 0x1, RZ ;  /* 0x00000001080c7810 */ /* 0x000fe40007ffe0ff */
[----:B------:R-:W-:Y:S02]  /*0270*/  PRMT R13, RZ, 0x7610, R13 ;  /* 0x00007610ff0d7816 */ /* 0x000fe4000000000d */
[----:B------:R-:W-:-:S13]  /*0280*/  ISETP.GE.AND P1, PT, R12, c[0x0][0x190], PT ;  /* 0x000064000c007a0c */ /* 0x000fda0003f26270 */
[----:B------:R-:W-:Y:S05]  /*0290*/  @P1 BRA `(.L_x_1063) ;  /* 0x00002e9000001947 */ /* 0x000fea0003800000 */
[----:B------:R-:W-:Y:S01]  /*02a0*/  SHF.R.S32.HI R32, RZ, 0x1f, R12 ;  /* 0x0000001fff207819 */ /* 0x000fe2000001140c */
[----:B------:R-:W-:-:S04]  /*02b0*/  IMAD.WIDE.U32 R24, R12, R33, c[0x0][0x180] ;  /* 0x000060000c187625 */ /* 0x000fc800078e0021 */
[----:B------:R-:W-:-:S04]  /*02c0*/  IMAD R13, R32, c[0x0][0x1a0], RZ ;  /* 0x00006800200d7a24 */ /* 0x000fc800078e02ff */
[----:B------:R-:W-:-:S04]  /*02d0*/  IMAD R13, R12, R31, R13 ;  /* 0x0000001f0c0d7224 */ /* 0x000fc800078e020d */
[----:B------:R-:W-:-:S05]  /*02e0*/  IMAD.IADD R25, R25, 0x1, R13 ;  /* 0x0000000119197824 */ /* 0x000fca00078e020d */
[----:B------:R-:W2:Y:S01]  /*02f0*/  LDG.E R24, [R24.64] ;  /* 0x0000000a18187981 */ /* 0x000ea2000c1e1900 */
[----:B------:R-:W-:Y:S01]  /*0300*/  IMAD.MOV.U32 R13, RZ, RZ, 0x1 ;  /* 0x00000001ff0d7424 */ /* 0x000fe200078e00ff */
[----:B------:R-:W-:Y:S02]  /*0310*/  PRMT R14, RZ, 0x7610, R14 ;  /* 0x00007610ff0e7816 */ /* 0x000fe4000000000e */
[C---:B--2---:R-:W-:Y:S02]  /*0320*/  ISETP.NE.AND P1, PT, R24.reuse, RZ, PT ;  /* 0x000000ff1800720c */ /* 0x044fe40003f25270 */
[----:B------:R-:W-:-:S11]  /*0330*/  ISETP.NE.AND P2, PT, R24, RZ, PT ;  /* 0x000000ff1800720c */ /* 0x000fd60003f45270 */
[----:B------:R-:W-:Y:S05]  /*0340*/  @P1 BRA `(.L_x_1063) ;  /* 0x00002de000001947 */ /* 0x000fea0003800000 */
[----:B------:R-:W-:Y:S01]  /*0350*/  IMAD R9, R32, c[0x0][0x1d8], RZ ;  /* 0x0000760020097a24 */ /* 0x000fe200078e02ff */
[----:B------:R-:W2:Y:S01]  /*0360*/  LDG.E R11, [R22.64+0x8] ;  /* 0x0000080a160b7981 */ /* 0x000ea2000c1e1900 */
[----:B------:R-:W-:-:S04]  /*0370*/  IMAD.WIDE.U32 R14, R12, R27, c[0x0][0x1b8] ;  /* 0x00006e000c0e7625 */ /* 0x000fc800078e001b */
[----:B------:R-:W-:-:S04]  /*0380*/  IMAD R9, R12, UR5, R9 ;  /* 0x000000050c097c24 */ /* 0x000fc8000f8e0209 */
[----:B------:R-:W-:Y:S02]  /*0390*/  IMAD.IADD R15, R15, 0x1, R9 ;  /* 0x000000010f0f7824 */ /* 0x000fe400078e0209 */
[----:B------:R-:W3:Y:S04]  /*03a0*/  LDG.E R9, [R22.64] ;  /* 0x0000000a16097981 */ /* 0x000ee8000c1e1900 */
[----:B------:R-:W4:Y:S04]  /*03b0*/  LDG.E R25, [R14.64+0x4] ;  /* 0x0000040a0e197981 */ /* 0x000f28000c1e1900 */
[----:B------:R-:W3:Y:S04]  /*03c0*/  LDG.E R16, [R14.64] ;  /* 0x0000000a0e107981 */ /* 0x000ee8000c1e1900 */
[----:B------:R-:W2:Y:S01]  /*03d0*/  LDG.E R24, [R14.64+0x8] ;  /* 0x0000080a0e187981 */ /* 0x000ea2000c1e1900 */
[----:B------:R-:W-:Y:S01]  /*03e0*/  BSSY B1, `(.L_x_1064) ;  /* 0x0000012000017945 */ /* 0x000fe20003800000 */
[----:B----4-:R-:W-:Y:S01]  /*03f0*/  FADD R10, -R26, R25 ;  /* 0x000000191a0a7221 */ /* 0x010fe20000000100 */
[----:B---3--:R-:W-:-:S03]  /*0400*/  FADD R9, -R9, R16 ;  /* 0x0000001009097221 */ /* 0x008fc60000000100 */
[----:B------:R-:W-:Y:S01]  /*0410*/  FMUL R16, R10, R10 ;  /* 0x0000000a0a107220 */ /* 0x000fe20000400000 */
[----:B--2---:R-:W-:-:S03]  /*0420*/  FADD R11, -R11, R24 ;  /* 0x000000180b0b7221 */ /* 0x004fc60000000100 */
[----:B------:R-:W-:-:S04]  /*0430*/  FFMA R16, R9, R9, R16 ;  /* 0x0000000909107223 */ /* 0x000fc80000000010 */
[----:B------:R-:W-:-:S05]  /*0440*/  FFMA R27, R11, R11, R16 ;  /* 0x0000000b0b1b7223 */ /* 0x000fca0000000010 */
[----:B------:R-:W-:Y:S01]  /*0450*/  IADD3 R13, R27, -0xd000000, RZ ;  /* 0xf30000001b0d7810 */ /* 0x000fe20007ffe0ff */
[----:B------:R0:W1:Y:S03]  /*0460*/  MUFU.RSQ R24, R27 ;  /* 0x0000001b00187308 */ /* 0x0000660000001400 */
[----:B------:R-:W-:-:S13]  /*0470*/  ISETP.GT.U32.AND P1, PT, R13, 0x727fffff, PT ;  /* 0x727fffff0d00780c */ /* 0x000fda0003f24070 */
[----:B------:R-:W-:Y:S05]  /*0480*/  @!P1 BRA `(.L_x_1065) ;  /* 0x0000003000009947 */ /* 0x000fea0003800000 */
[----:B01----:R-:W-:Y:S02]  /*0490*/  MOV R26, 0x4b0 ;  /* 0x000004b0001a7802 */ /* 0x003fe40000000f00 */
[----:B------:R-:W-:Y:S05]  /*04a0*/  CALL.REL.NOINC `($__internal_35_$__cuda_sm20_sqrt_rn_f32_slowpath) ;  /* 0x0000456000007944 */ /* 0x000fea0003c00000 */
[----:B------:R-:W-:Y:S05]  /*04b0*/  BRA `(.L_x_1066) ;  /* 0x0000004000007947 */ /* 0x000fea0003800000 */
.L_x_1065:
[----:B01----:R-:W-:Y:S01]  /*04c0*/  FMUL.FTZ R16, R27, R24 ;  /* 0x000000181b107220 */ /* 0x003fe20000410000 */
[----:B------:R-:W-:-:S03]  /*04d0*/  FMUL.FTZ R14, R24, 0.5 ;  /* 0x3f000000180e7820 */ /* 0x000fc60000410000 */
[----:B------:R-:W-:-:S04]  /*04e0*/  FFMA R13, -R16, R16, R27 ;  /* 0x00000010100d7223 */ /* 0x000fc8000000011b */
[----:B------:R-:W-:Y:S02]  /*04f0*/  FFMA R16, R13, R14, R16 ;  /* 0x0000000e0d107223 */ /* 0x000fe40000000010 */
.L_x_1066:
[----:B------:R-:W-:Y:S05]  /*0500*/  BSYNC B1 ;  /* 0x0000000000017941 */ /* 0x000fea0003800000 */
.L_x_1064:
[----:B------:R-:W-:Y:S01]  /*0510*/  IMAD.MOV.U32 R23, RZ, RZ, 0x2c9277b5 ;  /* 0x2c9277b5ff177424 */ /* 0x000fe200078e00ff */
[----:B------:R-:W-:Y:S02]  /*0520*/  FSETP.GE.AND P1, PT, R16, c[0x0][0x268], PT ;  /* 0x00009a0010007a0b */ /* 0x000fe40003f26000 */
[----:B------:R-:W-:Y:S01]  /*0530*/  PRMT R15, RZ, 0x7610, R15 ;  /* 0x00007610ff0f7816 */ /* 0x000fe2000000000f */
[----:B------:R-:W-:Y:S01]  /*0540*/  IMAD R13, R8, R23, -0x53a9b4fb ;  /* 0xac564b05080d7424 */ /* 0x000fe200078e0217 */
[----:B------:R-:W-:-:S04]  /*0550*/  FSETP.GT.AND P1, PT, R25, c[0x0][0x270], P1 ;  /* 0x00009c0019007a0b */ /* 0x000fc80000f24000 */
[----:B------:R-:W-:-:S04]  /*0560*/  LEA.HI R14, R13, 0x4, RZ, 0x4 ;  /* 0x000000040d0e7811 */ /* 0x000fc800078f20ff */
[----:B------:R-:W-:-:S04]  /*0570*/  SHF.R.U32.HI R14, RZ, R14, R13 ;  /* 0x0000000eff0e7219 */ /* 0x000fc8000001160d */
[----:B------:R-:W-:-:S05]  /*0580*/  LOP3.LUT R14, R14, R13, RZ, 0x3c, !PT ;  /* 0x0000000d0e0e7212 */ /* 0x000fca00078e3cff */
[----:B------:R-:W-:-:S05]  /*0590*/  IMAD R14, R14, 0x108ef2d9, RZ ;  /* 0x108ef2d90e0e7824 */ /* 0x000fca00078e02ff */
[----:B------:R-:W-:-:S04]  /*05a0*/  SHF.R.U32.HI R13, RZ, 0x16, R14 ;  /* 0x00000016ff0d7819 */ /* 0x000fc8000001160e */
[----:B------:R-:W-:Y:S01]  /*05b0*/  LOP3.LUT R26, R13, R14, RZ, 0x3c, !PT ;  /* 0x0000000e0d1a7212 */ /* 0x000fe200078e3cff */
[----:B------:R-:W-:-:S03]  /*05c0*/  IMAD.MOV.U32 R14, RZ, RZ, 0x1 ;  /* 0x00000001ff0e7424 */ /* 0x000fc600078e00ff */
[----:B------:R-:W-:-:S04]  /*05d0*/  SHF.R.U32.HI R13, RZ, 0x8, R26 ;  /* 0x00000008ff0d7819 */ /* 0x000fc8000001161a */
[----:B------:R-:W-:-:S05]  /*05e0*/  I2FP.F32.U32 R13, R13 ;  /* 0x0000000d000d7245 */ /* 0x000fca0000201000 */
[----:B------:R-:W-:-:S05]  /*05f0*/  FMUL R13, R13, 5.9604644775390625e-08 ;  /* 0x338000000d0d7820 */ /* 0x000fca0000400000 */
[----:B------:R-:W-:Y:S01]  /*0600*/  FSETP.LT.AND P1, PT, R13, c[0x0][0x260], P1 ;  /* 0x000098000d007a0b */ /* 0x000fe20000f21000 */
[----:B------:R-:W-:-:S12]  /*0610*/  IMAD.MOV.U32 R13, RZ, RZ, 0x1 ;  /* 0x00000001ff0d7424 */ /* 0x000fd800078e00ff */
[----:B------:R-:W-:Y:S05]  /*0620*/  @!P1 BRA `(.L_x_1063) ;  /* 0x00002b0000009947 */ /* 0x000fea0003800000 */
[----:B------:R-:W-:Y:S01]  /*0630*/  IMAD R0, R26, 0x2c9277b5, RZ ;  /* 0x2c9277b51a007824 */ /* 0x000fe200078e02ff */
[----:B------:R-:W-:Y:S04]  /*0640*/  BSSY B1, `(.L_x_1067) ;  /* 0x000008c000017945 */ /* 0x000fe80003800000 */
[C---:B------:R-:W-:Y:S02]  /*0650*/  IADD3 R2, R0.reuse, 0x57b3a6f, RZ ;  /* 0x057b3a6f00027810 */ /* 0x040fe40007ffe0ff */
[----:B------:R-:W-:Y:S02]  /*0660*/  IADD3 R0, R0, 0x320db224, RZ ;  /* 0x320db22400007810 */ /* 0x000fe40007ffe0ff */
[----:B------:R-:W-:-:S04]  /*0670*/  LEA.HI R3, R2, 0x4, RZ, 0x4 ;  /* 0x0000000402037811 */ /* 0x000fc800078f20ff */
[----:B------:R-:W-:-:S04]  /*0680*/  SHF.R.U32.HI R3, RZ, R3, R2 ;  /* 0x00000003ff037219 */ /* 0x000fc80000011602 */
[----:B------:R-:W-:-:S05]  /*0690*/  LOP3.LUT R3, R3, R2, RZ, 0x3c, !PT ;  /* 0x0000000203037212 */ /* 0x000fca00078e3cff */
[----:B------:R-:W-:-:S05]  /*06a0*/  IMAD R3, R3, 0x108ef2d9, RZ ;  /* 0x108ef2d903037824 */ /* 0x000fca00078e02ff */
[----:B------:R-:W-:-:S04]  /*06b0*/  SHF.R.U32.HI R2, RZ, 0x16, R3 ;  /* 0x00000016ff027819 */ /* 0x000fc80000011603 */
[----:B------:R-:W-:Y:S02]  /*06c0*/  LOP3.LUT R2, R2, R3, RZ, 0x3c, !PT ;  /* 0x0000000302027212 */ /* 0x000fe400078e3cff */
[----:B------:R-:W-:Y:S02]  /*06d0*/  LEA.HI R3, R0, 0x4, RZ, 0x4 ;  /* 0x0000000400037811 */ /* 0x000fe400078f20ff */
[----:B------:R-:W-:Y:S02]  /*06e0*/  SHF.R.U32.HI R2, RZ, 0x8, R2 ;  /* 0x00000008ff027819 */ /* 0x000fe40000011602 */
[----:B------:R-:W-:Y:S02]  /*06f0*/  SHF.R.U32.HI R3, RZ, R3, R0 ;  /* 0x00000003ff037219 */ /* 0x000fe40000011600 */
[----:B------:R-:W-:Y:S02]  /*0700*/  I2FP.F32.U32 R2, R2 ;  /* 0x0000000200027245 */ /* 0x000fe40000201000 */
[----:B------:R-:W-:-:S03]  /*0710*/  LOP3.LUT R3, R3, R0, RZ, 0x3c, !PT ;  /* 0x0000000003037212 */ /* 0x000fc600078e3cff */
[----:B------:R-:W-:Y:S02]  /*0720*/  FMUL R2, R2, 5.9604644775390625e-08 ;  /* 0x3380000002027820 */ /* 0x000fe40000400000 */
[----:B------:R-:W-:Y:S02]  /*0730*/  IMAD R3, R3, 0x108ef2d9, RZ ;  /* 0x108ef2d903037824 */ /* 0x000fe400078e02ff */
[----:B------:R-:W-:-:S03]  /*0740*/  FMUL R17, R2, 3.1400001049041748047 ;  /* 0x4048f5c302117820 */ /* 0x000fc60000400000 */
[----:B------:R-:W-:Y:S01]  /*0750*/  SHF.R.U32.HI R0, RZ, 0x16, R3 ;  /* 0x00000016ff007819 */ /* 0x000fe20000011603 */
[C---:B------:R-:W-:Y:S01]  /*0760*/  FMUL R2, R17.reuse, 0.63661974668502807617 ;  /* 0x3f22f98311027820 */ /* 0x040fe20000400000 */
[----:B------:R-:W-:Y:S02]  /*0770*/  FSETP.GE.AND P1, PT, |R17|, 105615, PT ;  /* 0x47ce47801100780b */ /* 0x000fe40003f26200 */
[----:B------:R-:W-:-:S03]  /*0780*/  LOP3.LUT R0, R0, R3, RZ, 0x3c, !PT ;  /* 0x0000000300007212 */ /* 0x000fc600078e3cff */
[----:B------:R-:W0:Y:S01]  /*0790*/  F2I.NTZ R2, R2 ;  /* 0x0000000200027305 */ /* 0x000e220000203100 */
[----:B------:R-:W-:-:S04]  /*07a0*/  SHF.R.U32.HI R0, RZ, 0x8, R0 ;  /* 0x00000008ff007819 */ /* 0x000fc80000011600 */
[----:B------:R-:W-:-:S05]  /*07b0*/  I2FP.F32.U32 R0, R0 ;  /* 0x0000000000007245 */ /* 0x000fca0000201000 */
[----:B------:R-:W-:-:S04]  /*07c0*/  FMUL R0, R0, 5.9604644775390625e-08 ;  /* 0x3380000000007820 */ /* 0x000fc80000400000 */
[----:B------:R-:W-:Y:S01]  /*07d0*/  FMUL R18, R0, 6.2800002098083496094 ;  /* 0x40c8f5c300127820 */ /* 0x000fe20000400000 */
[----:B0-----:R-:W-:-:S05]  /*07e0*/  I2FP.F32.S32 R22, R2 ;  /* 0x0000000200167245 */ /* 0x001fca0000201400 */
[----:B------:R-:W-:-:S04]  /*07f0*/  FFMA R3, R22, -1.5707962512969970703, R17 ;  /* 0xbfc90fda16037823 */ /* 0x000fc80000000011 */
[----:B------:R-:W-:-:S04]  /*0800*/  FFMA R3, R22, -7.5497894158615963534e-08, R3 ;  /* 0xb3a2216816037823 */ /* 0x000fc80000000003 */
[----:B------:R-:W-:-:S04]  /*0810*/  FFMA R22, R22, -5.3903029534742383927e-15, R3 ;  /* 0xa7c234c516167823 */ /* 0x000fc80000000003 */
[----:B------:R-:W-:Y:S01]  /*0820*/  IMAD.MOV.U32 R0, RZ, RZ, R22 ;  /* 0x000000ffff007224 */ /* 0x000fe200078e0016 */
[----:B------:R-:W-:Y:S05]  /*0830*/  @!P1 BRA `(.L_x_1068) ;  /* 0x000006c000009947 */ /* 0x000fea0003800000 */
[----:B------:R-:W-:-:S13]  /*0840*/  FSETP.NEU.AND P1, PT, |R17|, +INF , PT ;  /* 0x7f8000001100780b */ /* 0x000fda0003f2d200 */
[----:B------:R-:W-:Y:S05]  /*0850*/  @!P1 BRA `(.L_x_1069) ;  /* 0x0000068000009947 */ /* 0x000fea0003800000 */
[----:B------:R-:W-:Y:S01]  /*0860*/  IMAD.SHL.U32 R0, R17, 0x100, RZ ;  /* 0x0000010011007824 */ /* 0x000fe200078e00ff */
[----:B------:R-:W-:Y:S01]  /*0870*/  UMOV UR4, URZ ;  /* 0x0000003f00047c82 */ /* 0x000fe20008000000 */
[----:B------:R-:W-:Y:S01]  /*0880*/  IMAD.MOV.U32 R15, RZ, RZ, RZ ;  /* 0x000000ffff0f7224 */ /* 0x000fe200078e00ff */
[----:B------:R-:W-:Y:S01]  /*0890*/  ULDC.64 UR6, c[0x4][0x88] ;  /* 0x0100220000067ab9 */ /* 0x000fe20000000a00 */
[----:B------:R-:W-:Y:S01]  /*08a0*/  IMAD.MOV.U32 R6, RZ, RZ, RZ ;  /* 0x000000ffff067224 */ /* 0x000fe200078e00ff */
[----:B------:R-:W-:Y:S01]  /*08b0*/  LOP3.LUT R13, R0, 0x80000000, RZ, 0xfc, !PT ;  /* 0x80000000000d7812 */ /* 0x000fe200078efcff */
[----:B------:R-:W-:Y:S02]  /*08c0*/  IMAD.MOV.U32 R12, RZ, RZ, RZ ;  /* 0x000000ffff0c7224 */ /* 0x000fe400078e00ff */
.L_x_1070:
[----:B------:R-:W-:Y:S02]  /*08d0*/  IMAD.U32 R4, RZ, RZ, UR6 ;  /* 0x00000006ff047e24 */ /* 0x000fe4000f8e00ff */
[----:B------:R-:W-:-:S05]  /*08e0*/  IMAD.U32 R5, RZ, RZ, UR7 ;  /* 0x00000007ff057e24 */ /* 0x000fca000f8e00ff */
[----:B------:R-:W2:Y:S01]  /*08f0*/  LDG.E.CONSTANT R2, [R4.64] ;  /* 0x0000000a04027981 */ /* 0x000ea2000c1e9900 */
[C---:B------:R-:W-:Y:S01]  /*0900*/  ISETP.EQ.AND P1, PT, R12.reuse, 0x4, PT ;  /* 0x000000040c00780c */ /* 0x040fe20003f22270 */
[----:B------:R-:W-:Y:S01]  /*0910*/  UIADD3 UR6, UP0, UR6, 0x4, URZ ;  /* 0x0000000406067890 */ /* 0x000fe2000ff1e03f */
[----:B------:R-:W-:Y:S02]  /*0920*/  ISETP.EQ.AND P6, PT, R12, RZ, PT ;  /* 0x000000ff0c00720c */ /* 0x000fe40003fc2270 */
[----:B------:R-:W-:Y:S01]  /*0930*/  IADD3 R6, R6, 0x1, RZ ;  /* 0x0000000106067810 */ /* 0x000fe20007ffe0ff */
[----:B------:R-:W-:Y:S01]  /*0940*/  UIADD3.X UR7, URZ, UR7, URZ, UP0, !UPT ;  /* 0x000000073f077290 */ /* 0x000fe200087fe43f */
[C---:B------:R-:W-:Y:S02]  /*0950*/  ISETP.EQ.AND P4, PT, R12.reuse, 0xc, PT ;  /* 0x0000000c0c00780c */ /* 0x040fe40003f82270 */
[----:B------:R-:W-:Y:S01]  /*0960*/  ISETP.EQ.AND P5, PT, R12, 0x10, PT ;  /* 0x000000100c00780c */ /* 0x000fe20003fa2270 */
[----:B--2---:R-:W-:-:S05]  /*0970*/  IMAD.WIDE.U32 R2, R2, R13, RZ ;  /* 0x0000000d02027225 */ /* 0x004fca00078e00ff */
[----:B------:R-:W-:-:S04]  /*0980*/  IADD3 R0, P3, R2, R15, RZ ;  /* 0x0000000f02007210 */ /* 0x000fc80007f7e0ff */
[----:B------:R-:W-:Y:S01]  /*0990*/  IADD3.X R15, R3, UR4, RZ, P3, !PT ;  /* 0x00000004030f7c10 */ /* 0x000fe20009ffe4ff */
[--C-:B------:R-:W-:Y:S01]  /*09a0*/  @P1 IMAD.MOV.U32 R20, RZ, RZ, R0.reuse ;  /* 0x000000ffff141224 */ /* 0x100fe200078e0000 */
[----:B------:R-:W-:Y:S01]  /*09b0*/  ISETP.NE.AND P1, PT, R6, 0x6, PT ;  /* 0x000000060600780c */ /* 0x000fe20003f25270 */
[--C-:B------:R-:W-:Y:S01]  /*09c0*/  @P6 IMAD.MOV.U32 R19, RZ, RZ, R0.reuse ;  /* 0x000000ffff136224 */ /* 0x100fe200078e0000 */
[C---:B------:R-:W-:Y:S01]  /*09d0*/  ISETP.EQ.AND P3, PT, R12.reuse, 0x8, PT ;  /* 0x000000080c00780c */ /* 0x040fe20003f62270 */
[--C-:B------:R-:W-:Y:S01]  /*09e0*/  @P4 IMAD.MOV.U32 R28, RZ, RZ, R0.reuse ;  /* 0x000000ffff1c4224 */ /* 0x100fe200078e0000 */
[C---:B------:R-:W-:Y:S01]  /*09f0*/  ISETP.EQ.AND P6, PT, R12.reuse, 0x14, PT ;  /* 0x000000140c00780c */ /* 0x040fe20003fc2270 */
[----:B------:R-:W-:Y:S01]  /*0a00*/  @P5 IMAD.MOV.U32 R29, RZ, RZ, R0 ;  /* 0x000000ffff1d5224 */ /* 0x000fe200078e0000 */
[----:B------:R-:W-:-:S09]  /*0a10*/  IADD3 R12, R12, 0x4, RZ ;  /* 0x000000040c0c7810 */ /* 0x000fd20007ffe0ff */
[--C-:B------:R-:W-:Y:S02]  /*0a20*/  @P3 IMAD.MOV.U32 R21, RZ, RZ, R0.reuse ;  /* 0x000000ffff153224 */ /* 0x100fe400078e0000 */
[----:B------:R-:W-:Y:S01]  /*0a30*/  @P6 IMAD.MOV.U32 R30, RZ, RZ, R0 ;  /* 0x000000ffff1e6224 */ /* 0x000fe200078e0000 */
[----:B------:R-:W-:Y:S05]  /*0a40*/  @P1 BRA `(.L_x_1070) ;  /* 0xfffffe8000001947 */ /* 0x000fea000383ffff */
[----:B------:R-:W-:Y:S01]  /*0a50*/  SHF.R.U32.HI R0, RZ, 0x17, R17 ;  /* 0x00000017ff007819 */ /* 0x000fe20000011611 */
[----:B------:R-:W-:Y:S03]  /*0a60*/  BSSY B2, `(.L_x_1071) ;  /* 0x0000036000027945 */ /* 0x000fe60003800000 */
[----:B------:R-:W-:-:S04]  /*0a70*/  LOP3.LUT R0, R0, 0xff, RZ, 0xc0, !PT ;  /* 0x000000ff00007812 */ /* 0x000fc800078ec0ff */
[----:B------:R-:W-:-:S04]  /*0a80*/  IADD3 R0, R0, -0x80, RZ ;  /* 0xffffff8000007810 */ /* 0x000fc80007ffe0ff */
[----:B------:R-:W-:-:S04]  /*0a90*/  SHF.R.U32.HI R2, RZ, 0x5, R0 ;  /* 0x00000005ff027819 */ /* 0x000fc80000011600 */
[----:B------:R-:W-:-:S05]  /*0aa0*/  IADD3 R3, -R2, 0x6, RZ ;  /* 0x0000000602037810 */ /* 0x000fca0007ffe1ff */
[----:B------:R-:W-:-:S05]  /*0ab0*/  IMAD.SHL.U32 R3, R3, 0x4, RZ ;  /* 0x0000000403037824 */ /* 0x000fca00078e00ff */
[C---:B------:R-:W-:Y:S02]  /*0ac0*/  ISETP.EQ.AND P1, PT, R3.reuse, RZ, PT ;  /* 0x000000ff0300720c */ /* 0x040fe40003f22270 */
[C---:B------:R-:W-:Y:S02]  /*0ad0*/  ISETP.EQ.AND P6, PT, R3.reuse, 0x4, PT ;  /* 0x000000040300780c */ /* 0x040fe40003fc2270 */
[C---:B------:R-:W-:Y:S02]  /*0ae0*/  ISETP.EQ.AND P4, PT, R3.reuse, 0x8, PT ;  /* 0x000000080300780c */ /* 0x040fe40003f82270 */
[C---:B------:R-:W-:Y:S02]  /*0af0*/  ISETP.EQ.AND P3, PT, R3.reuse, 0xc, PT ;  /* 0x0000000c0300780c */ /* 0x040fe40003f62270 */
[----:B------:R-:W-:-:S05]  /*0b00*/  ISETP.EQ.AND P5, PT, R3, 0x10, PT ;  /* 0x000000100300780c */ /* 0x000fca0003fa2270 */
[--C-:B------:R-:W-:Y:S01]  /*0b10*/  @P1 IMAD.MOV.U32 R4, RZ, RZ, R19.reuse ;  /* 0x000000ffff041224 */ /* 0x100fe200078e0013 */
[C---:B------:R-:W-:Y:S01]  /*0b20*/  ISETP.EQ.AND P1, PT, R3.reuse, 0x14, PT ;  /* 0x000000140300780c */ /* 0x040fe20003f22270 */
[----:B------:R-:W-:Y:S02]  /*0b30*/  @P6 IMAD.MOV.U32 R5, RZ, RZ, R19 ;  /* 0x000000ffff056224 */ /* 0x000fe400078e0013 */
[--C-:B------:R-:W-:Y:S01]  /*0b40*/  @P6 IMAD.MOV.U32 R4, RZ, RZ, R20.reuse ;  /* 0x000000ffff046224 */ /* 0x100fe200078e0014 */
[C---:B------:R-:W-:Y:S01]  /*0b50*/  ISETP.EQ.AND P6, PT, R3.reuse, 0x1c, PT ;  /* 0x0000001c0300780c */ /* 0x040fe20003fc2270 */
[----:B------:R-:W-:Y:S02]  /*0b60*/  @P4 IMAD.MOV.U32 R5, RZ, RZ, R20 ;  /* 0x000000ffff054224 */ /* 0x000fe400078e0014 */
[--C-:B------:R-:W-:Y:S01]  /*0b70*/  @P4 IMAD.MOV.U32 R4, RZ, RZ, R21.reuse ;  /* 0x000000ffff044224 */ /* 0x100fe200078e0015 */
[----:B------:R-:W-:Y:S01]  /*0b80*/  ISETP.EQ.AND P4, PT, R3, 0x18, PT ;  /* 0x000000180300780c */ /* 0x000fe20003f82270 */
[----:B------:R-:W-:-:S02]  /*0b90*/  @P3 IMAD.MOV.U32 R5, RZ, RZ, R21 ;  /* 0x000000ffff053224 */ /* 0x000fc400078e0015 */
[----:B------:R-:W-:Y:S01]  /*0ba0*/  @P3 IMAD.MOV.U32 R4, RZ, RZ, R28 ;  /* 0x000000ffff043224 */ /* 0x000fe200078e001c */
[----:B------:R-:W-:Y:S01]  /*0bb0*/  LOP3.LUT P3, R6, R0, 0x1f, RZ, 0xc0, !PT ;  /* 0x0000001f00067812 */ /* 0x000fe2000786c0ff */
[--C-:B------:R-:W-:Y:S02]  /*0bc0*/  @P5 IMAD.MOV.U32 R4, RZ, RZ, R29.reuse ;  /* 0x000000ffff045224 */ /* 0x100fe400078e001d */
[----:B------:R-:W-:Y:S02]  /*0bd0*/  @P1 IMAD.MOV.U32 R4, RZ, RZ, R30 ;  /* 0x000000ffff041224 */ /* 0x000fe400078e001e */
[----:B------:R-:W-:Y:S02]  /*0be0*/  @P5 IMAD.MOV.U32 R5, RZ, RZ, R28 ;  /* 0x000000ffff055224 */ /* 0x000fe400078e001c */
[----:B------:R-:W-:Y:S02]  /*0bf0*/  @P1 IMAD.MOV.U32 R5, RZ, RZ, R29 ;  /* 0x000000ffff051224 */ /* 0x000fe400078e001d */
[----:B------:R-:W-:-:S02]  /*0c00*/  @P4 IMAD.MOV.U32 R4, RZ, RZ, R15 ;  /* 0x000000ffff044224 */ /* 0x000fc400078e000f */
[----:B------:R-:W-:Y:S02]  /*0c10*/  @P4 IMAD.MOV.U32 R5, RZ, RZ, R30 ;  /* 0x000000ffff054224 */ /* 0x000fe400078e001e */
[----:B------:R-:W-:Y:S02]  /*0c20*/  @P6 IMAD.MOV.U32 R5, RZ, RZ, R15 ;  /* 0x000000ffff056224 */ /* 0x000fe400078e000f */
[----:B------:R-:W-:Y:S01]  /*0c30*/  IMAD.MOV.U32 R0, RZ, RZ, R4 ;  /* 0x000000ffff007224 */ /* 0x000fe200078e0004 */
[----:B------:R-:W-:Y:S05]  /*0c40*/  @!P3 BRA `(.L_x_1072) ;  /* 0x000001700000b947 */ /* 0x000fea0003800000 */
[----:B------:R-:W-:Y:S02]  /*0c50*/  IADD3 R2, -R2, 0x4, RZ ;  /* 0x0000000402027810 */ /* 0x000fe40007ffe1ff */
[----:B------:R-:W-:-:S03]  /*0c60*/  SHF.L.U32 R3, R0, R6, RZ ;  /* 0x0000000600037219 */ /* 0x000fc600000006ff */
[----:B------:R-:W-:-:S05]  /*0c70*/  IMAD.SHL.U32 R2, R2, 0x4, RZ ;  /* 0x0000000402027824 */ /* 0x000fca00078e00ff */
[C---:B------:R-:W-:Y:S02]  /*0c80*/  ISETP.EQ.AND P4, PT, R2.reuse, RZ, PT ;  /* 0x000000ff0200720c */ /* 0x040fe40003f82270 */
[C---:B------:R-:W-:Y:S02]  /*0c90*/  ISETP.EQ.AND P5, PT, R2.reuse, 0x4, PT ;  /* 0x000000040200780c */ /* 0x040fe40003fa2270 */
[C---:B------:R-:W-:Y:S02]  /*0ca0*/  ISETP.EQ.AND P3, PT, R2.reuse, 0x8, PT ;  /* 0x000000080200780c */ /* 0x040fe40003f62270 */
[----:B------:R-:W-:-:S07]  /*0cb0*/  ISETP.EQ.AND P1, PT, R2, 0xc, PT ;  /* 0x0000000c0200780c */ /* 0x000fce0003f22270 */
[----:B------:R-:W-:Y:S01]  /*0cc0*/  @P4 IMAD.MOV.U32 R13, RZ, RZ, R19 ;  /* 0x000000ffff0d4224 */ /* 0x000fe200078e0013 */
[C---:B------:R-:W-:Y:S01]  /*0cd0*/  ISETP.EQ.AND P4, PT, R2.reuse, 0x10, PT ;  /* 0x000000100200780c */ /* 0x040fe20003f82270 */
[----:B------:R-:W-:Y:S01]  /*0ce0*/  @P5 IMAD.MOV.U32 R13, RZ, RZ, R20 ;  /* 0x000000ffff0d5224 */ /* 0x000fe200078e0014 */
[C---:B------:R-:W-:Y:S01]  /*0cf0*/  ISETP.EQ.AND P5, PT, R2.reuse, 0x14, PT ;  /* 0x000000140200780c */ /* 0x040fe20003fa2270 */
[----:B------:R-:W-:Y:S01]  /*0d00*/  @P3 IMAD.MOV.U32 R13, RZ, RZ, R21 ;  /* 0x000000ffff0d3224 */ /* 0x000fe200078e0015 */
[----:B------:R-:W-:Y:S01]  /*0d10*/  ISETP.EQ.AND P3, PT, R2, 0x18, PT ;  /* 0x000000180200780c */ /* 0x000fe20003f62270 */
[----:B------:R-:W-:Y:S01]  /*0d20*/  @P1 IMAD.MOV.U32 R13, RZ, RZ, R28 ;  /* 0x000000ffff0d1224 */ /* 0x000fe200078e001c */
[----:B------:R-:W-:-:S04]  /*0d30*/  IADD3 R2, -R6, 0x20, RZ ;  /* 0x0000002006027810 */ /* 0x000fc80007ffe1ff */
[----:B------:R-:W-:-:S03]  /*0d40*/  SHF.R.U32.HI R0, RZ, R2, R5 ;  /* 0x00000002ff007219 */ /* 0x000fc60000011605 */
[----:B------:R-:W-:Y:S02]  /*0d50*/  @P4 IMAD.MOV.U32 R13, RZ, RZ, R29 ;  /* 0x000000ffff0d4224 */ /* 0x000fe400078e001d */
[----:B------:R-:W-:Y:S02]  /*0d60*/  @P5 IMAD.MOV.U32 R13, RZ, RZ, R30 ;  /* 0x000000ffff0d5224 */ /* 0x000fe400078e001e */
[----:B------:R-:W-:Y:S01]  /*0d70*/  @P3 IMAD.MOV.U32 R13, RZ, RZ, R15 ;  /* 0x000000ffff0d3224 */ /* 0x000fe200078e000f */
[----:B------:R-:W-:Y:S01]  /*0d80*/  SHF.L.U32 R15, R5, R6, RZ ;  /* 0x00000006050f7219 */ /* 0x000fe200000006ff */
[----:B------:R-:W-:-:S03]  /*0d90*/  IMAD.IADD R0, R0, 0x1, R3 ;  /* 0x0000000100007824 */ /* 0x000fc600078e0203 */
[----:B------:R-:W-:-:S05]  /*0da0*/  SHF.R.U32.HI R2, RZ, R2, R13 ;  /* 0x00000002ff027219 */ /* 0x000fca000001160d */
[----:B------:R-:W-:Y:S02]  /*0db0*/  IMAD.IADD R5, R2, 0x1, R15 ;  /* 0x0000000102057824 */ /* 0x000fe400078e020f */
.L_x_1072:
[----:B------:R-:W-:Y:S05]  /*0dc0*/  BSYNC B2 ;  /* 0x0000000000027941 */ /* 0x000fea0003800000 */
.L_x_1071:
[C---:B------:R-:W-:Y:S01]  /*0dd0*/  SHF.L.U32.HI R13, R5.reuse, 0x2, R0 ;  /* 0x00000002050d7819 */ /* 0x040fe20000010600 */
[----:B------:R-:W-:-:S03]  /*0de0*/  IMAD.SHL.U32 R12, R5, 0x4, RZ ;  /* 0x00000004050c7824 */ /* 0x000fc600078e00ff */
[----:B------:R-:W-:-:S04]  /*0df0*/  SHF.R.U32.HI R15, RZ, 0x1f, R13 ;  /* 0x0000001fff0f7819 */ /* 0x000fc8000001160d */
[----:B------:R-:W-:-:S13]  /*0e00*/  ISETP.NE.AND P1, PT, R15, RZ, PT ;  /* 0x000000ff0f00720c */ /* 0x000fda0003f25270 */
[----:B------:R-:W-:Y:S02]  /*0e10*/  @P1 LOP3.LUT R13, RZ, R13, RZ, 0x33, !PT ;  /* 0x0000000dff0d1212 */ /* 0x000fe400078e33ff */
[----:B------:R-:W-:-:S04]  /*0e20*/  @P1 LOP3.LUT R12, RZ, R12, RZ, 0x33, !PT ;  /* 0x0000000cff0c1212 */ /* 0x000fc800078e33ff */
[----:B------:R-:W0:Y:S02]  /*0e30*/  I2F.F64.S64 R2, R12 ;  /* 0x0000000c00027312 */ /* 0x000e240000301c00 */
[----:B0-----:R0:W1:Y:S02]  /*0e40*/  DMUL R4, R2, c[0x2][0x0] ;  /* 0x0080000002047a28 */ /* 0x0010640000000000 */
[----:B0-----:R-:W-:Y:S02]  /*0e50*/  LOP3.LUT P3, R3, R17, 0x80000000, RZ, 0xc0, !PT ;  /* 0x8000000011037812 */ /* 0x001fe4000786c0ff */
[----:B------:R-:W-:Y:S02]  /*0e60*/  LEA.HI R2, R0, R15, RZ, 0x2 ;  /* 0x0000000f00027211 */ /* 0x000fe400078f10ff */
[----:B------:R-:W-:-:S03]  /*0e70*/  @P1 LOP3.LUT R3, R3, 0x80000000, RZ, 0x3c, !PT ;  /* 0x8000000003031812 */ /* 0x000fc600078e3cff */
[----:B------:R-:W-:Y:S01]  /*0e80*/  IMAD.MOV R0, RZ, RZ, -R2 ;  /* 0x000000ffff007224 */ /* 0x000fe200078e0a02 */
[----:B-1----:R-:W0:Y:S01]  /*0e90*/  F2F.F32.F64 R4, R4 ;  /* 0x0000000400047310 */ /* 0x002e220000301000 */
[----:B------:R-:W-:-:S04]  /*0ea0*/  ISETP.NE.AND P1, PT, R3, RZ, PT ;  /* 0x000000ff0300720c */ /* 0x000fc80003f25270 */
[----:B------:R-:W-:Y:S01]  /*0eb0*/  @P3 IMAD.MOV.U32 R2, RZ, RZ, R0 ;  /* 0x000000ffff023224 */ /* 0x000fe200078e0000 */
[----:B0-----:R-:W-:Y:S01]  /*0ec0*/  FSEL R0, R4, -R4, !P1 ;  /* 0x8000000404007208 */ /* 0x001fe20004800000 */
[----:B------:R-:W-:Y:S05]  /*0ed0*/  BRA `(.L_x_1068) ;  /* 0x0000002000007947 */ /* 0x000fea0003800000 */
.L_x_1069:
[----:B------:R-:W-:Y:S01]  /*0ee0*/  FMUL R0, RZ, R17 ;  /* 0x00000011ff007220 */ /* 0x000fe20000400000 */
[----:B------:R-:W-:Y:S02]  /*0ef0*/  IMAD.MOV.U32 R2, RZ, RZ, RZ ;  /* 0x000000ffff027224 */ /* 0x000fe400078e00ff */
.L_x_1068:
[----:B------:R-:W-:Y:S05]  /*0f00*/  BSYNC B1 ;  /* 0x0000000000017941 */ /* 0x000fea0003800000 */
.L_x_1067:
[----:B------:R-:W-:Y:S01]  /*0f10*/  LOP3.LUT P1, RZ, R2, 0x1, RZ, 0xc0, !PT ;  /* 0x0000000102ff7812 */ /* 0x000fe2000782c0ff */
[----:B------:R-:W-:Y:S01]  /*0f20*/  FMUL R5, R18, 0.63661974668502807617 ;  /* 0x3f22f98312057820 */ /* 0x000fe20000400000 */
[----:B------:R-:W-:Y:S01]  /*0f30*/  FMUL R15, R0, R0 ;  /* 0x00000000000f7220 */ /* 0x000fe20000400000 */
[----:B------:R-:W-:Y:S01]  /*0f40*/  IMAD.MOV.U32 R24, RZ, RZ, 0x3c0885e4 ;  /* 0x3c0885e4ff187424 */ /* 0x000fe200078e00ff */
[----:B------:R-:W-:Y:S01]  /*0f50*/  FSETP.GE.AND P3, PT, |R18|, 105615, PT ;  /* 0x47ce47801200780b */ /* 0x000fe20003f66200 */
[----:B------:R-:W0:Y:S01]  /*0f60*/  F2I.NTZ R13, R5 ;  /* 0x00000005000d7305 */ /* 0x000e220000203100 */
[----:B------:R-:W-:Y:S01]  /*0f70*/  IMAD.MOV.U32 R3, RZ, RZ, -0x46b2bead ;  /* 0xb94d4153ff037424 */ /* 0x000fe200078e00ff */
[----:B------:R-:W-:Y:S01]  /*0f80*/  FSEL R0, R0, 1, !P1 ;  /* 0x3f80000000007808 */ /* 0x000fe20004800000 */
[----:B------:R-:W-:Y:S01]  /*0f90*/  IMAD R23, R26, R23, -0x27173d46 ;  /* 0xd8e8c2ba1a177424 */ /* 0x000fe200078e0217 */
[----:B------:R-:W-:Y:S01]  /*0fa0*/  FSEL R4, R24, 0.041666727513074874878, !P1 ;  /* 0x3d2aaabb18047808 */ /* 0x000fe20004800000 */
[----:B------:R-:W-:Y:S03]  /*0fb0*/  BSSY B1, `(.L_x_1073) ;  /* 0x000007f000017945 */ /* 0x000fe60003800000 */
[----:B------:R-:W-:-:S04]  /*0fc0*/  @P1 IMAD.MOV.U32 R6, RZ, RZ, 0x37cbac00 ;  /* 0x37cbac00ff061424 */ /* 0x000fc800078e00ff */
[----:B------:R-:W-:Y:S01]  /*0fd0*/  @P1 FFMA R3, R15, R6, -0.0013887860113754868507 ;  /* 0xbab607ed0f031423 */ /* 0x000fe20000000006 */
[----:B------:R-:W-:-:S03]  /*0fe0*/  IMAD.MOV.U32 R6, RZ, RZ, 0x3e2aaaa8 ;  /* 0x3e2aaaa8ff067424 */ /* 0x000fc600078e00ff */
[----:B------:R-:W-:Y:S01]  /*0ff0*/  FFMA R3, R15, R3, R4 ;  /* 0x000000030f037223 */ /* 0x000fe20000000004 */
[----:B0-----:R-:W-:Y:S02]  /*1000*/  I2FP.F32.S32 R5, R13 ;  /* 0x0000000d00057245 */ /* 0x001fe40000201400 */
[----:B------:R-:W-:Y:S02]  /*1010*/  FSEL R12, -R6, -0.4999999701976776123, !P1 ;  /* 0xbeffffff060c7808 */ /* 0x000fe40004800100 */
[----:B------:R-:W-:Y:S02]  /*1020*/  LEA.HI R4, R23, 0x4, RZ, 0x4 ;  /* 0x0000000417047811 */ /* 0x000fe400078f20ff */
[----:B------:R-:W-:Y:S01]  /*1030*/  LOP3.LUT P1, RZ, R2, 0x2, RZ, 0xc0, !PT ;  /* 0x0000000202ff7812 */ /* 0x000fe2000782c0ff */
[----:B------:R-:W-:Y:S01]  /*1040*/  FFMA R3, R15, R3, R12 ;  /* 0x000000030f037223 */ /* 0x000fe2000000000c */
[----:B------:R-:W-:Y:S01]  /*1050*/  FFMA R12, R5, -1.5707962512969970703, R18 ;  /* 0xbfc90fda050c7823 */ /* 0x000fe20000000012 */
[----:B------:R-:W-:Y:S01]  /*1060*/  SHF.R.U32.HI R4, RZ, R4, R23 ;  /* 0x00000004ff047219 */ /* 0x000fe20000011617 */
[----:B------:R-:W-:-:S02]  /*1070*/  FFMA R2, R0, R15, RZ ;  /* 0x0000000f00027223 */ /* 0x000fc400000000ff */
[----:B------:R-:W-:Y:S01]  /*1080*/  FFMA R12, R5, -7.5497894158615963534e-08, R12 ;  /* 0xb3a22168050c7823 */ /* 0x000fe2000000000c */
[----:B------:R-:W-:Y:S01]  /*1090*/  LOP3.LUT R4, R4, R23, RZ, 0x3c, !PT ;  /* 0x0000001704047212 */ /* 0x000fe200078e3cff */
[----:B------:R-:W-:Y:S02]  /*10a0*/  FFMA R0, R3, R2, R0 ;  /* 0x0000000203007223 */ /* 0x000fe40000000000 */
[----:B------:R-:W-:Y:S02]  /*10b0*/  FFMA R23, R5, -5.3903029534742383927e-15, R12 ;  /* 0xa7c234c505177823 */ /* 0x000fe4000000000c */
[----:B------:R-:W-:Y:S01]  /*10c0*/  IMAD R25, R4, 0x108ef2d9, RZ ;  /* 0x108ef2d904197824 */ /* 0x000fe200078e02ff */
[----:B------:R-:W-:Y:S01]  /*10d0*/  @P1 FFMA R0, R0, -1, RZ ;  /* 0xbf80000000001823 */ /* 0x000fe200000000ff */
[----:B------:R-:W-:Y:S01]  /*10e0*/  IMAD.MOV.U32 R12, RZ, RZ, R23 ;  /* 0x000000ffff0c7224 */ /* 0x000fe200078e0017 */
[----:B------:R-:W-:Y:S05]  /*10f0*/  @!P3 BRA `(.L_x_1074) ;  /* 0x000006a00000b947 */ /* 0x000fea0003800000 */
[----:B------:R-:W-:-:S13]  /*1100*/  FSETP.NEU.AND P1, PT, |R18|, +INF , PT ;  /* 0x7f8000001200780b */ /* 0x000fda0003f2d200 */
[----:B------:R-:W-:Y:S05]  /*1110*/  @!P1 BRA `(.L_x_1075) ;  /* 0x0000066000009947 */ /* 0x000fea0003800000 */
[----:B------:R-:W-:Y:S01]  /*1120*/  IMAD.SHL.U32 R4, R18, 0x100, RZ ;  /* 0x0000010012047824 */ /* 0x000fe200078e00ff */
[----:B------:R-:W-:Y:S01]  /*1130*/  CS2R R2, SRZ ;  /* 0x0000000000027805 */ /* 0x000fe2000001ff00 */
[----:B------:R-:W-:Y:S01]  /*1140*/  IMAD.MOV.U32 R15, RZ, RZ, RZ ;  /* 0x000000ffff0f7224 */ /* 0x000fe200078e00ff */
[----:B------:R-:W-:Y:S02]  /*1150*/  UMOV UR4, URZ ;  /* 0x0000003f00047c82 */ /* 0x000fe40008000000 */
[----:B------:R-:W-:Y:S02]  /*1160*/  LOP3.LUT R27, R4, 0x80000000, RZ, 0xfc, !PT ;  /* 0x80000000041b7812 */ /* 0x000fe400078efcff */
.L_x_1076:
[C---:B------:R-:W-:Y:S01]  /*1170*/  IMAD.SHL.U32 R14, R2.reuse, 0x4, RZ ;  /* 0x00000004020e7824 */ /* 0x040fe200078e00ff */
[----:B------:R-:W-:-:S04]  /*1180*/  SHF.L.U64.HI R3, R2, 0x2, R3 ;  /* 0x0000000202037819 */ /* 0x000fc80000010203 */
[----:B------:R-:W-:-:S04]  /*1190*/  IADD3 R4, P1, R14, c[0x4][0x88], RZ ;  /* 0x010022000e047a10 */ /* 0x000fc80007f3e0ff */
[----:B------:R-:W-:-:S05]  /*11a0*/  IADD3.X R5, R3, c[0x4][0x8c], RZ, P1, !PT ;  /* 0x0100230003057a10 */ /* 0x000fca0000ffe4ff */
[----:B------:R-:W2:Y:S01]  /*11b0*/  LDG.E.CONSTANT R4, [R4.64] ;  /* 0x0000000a04047981 */ /* 0x000ea2000c1e9900 */
[C---:B------:R-:W-:Y:S02]  /*11c0*/  ISETP.EQ.AND P1, PT, R14.reuse, 0x4, PT ;  /* 0x000000040e00780c */ /* 0x040fe40003f22270 */
[----:B------:R-:W-:Y:S02]  /*11d0*/  ISETP.EQ.AND P6, PT, R14, RZ, PT ;  /* 0x000000ff0e00720c */ /* 0x000fe40003fc2270 */
[----:B------:R-:W-:Y:S02]  /*11e0*/  IADD3 R2, R2, 0x1, RZ ;  /* 0x0000000102027810 */ /* 0x000fe40007ffe0ff */
[C---:B------:R-:W-:Y:S02]  /*11f0*/  ISETP.EQ.AND P4, PT, R14.reuse, 0xc, PT ;  /* 0x0000000c0e00780c */ /* 0x040fe40003f82270 */
[----:B------:R-:W-:Y:S02]  /*1200*/  ISETP.EQ.AND P5, PT, R14, 0x10, PT ;  /* 0x000000100e00780c */ /* 0x000fe40003fa2270 */
[----:B------:R-:W-:Y:S01]  /*1210*/  SHF.R.S32.HI R3, RZ, 0x1f, R2 ;  /* 0x0000001fff037819 */ /* 0x000fe20000011402 */
        /* <DEDUP_REMOVED lines=8> */
[----:B------:R-:W-:Y:S01]  /*12a0*/  ISETP.EQ.AND P6, PT, R14, 0x14, PT ;  /* 0x000000140e00780c */ /* 0x000fe20003fc2270 */
[----:B------:R-:W-:-:S10]  /*12b0*/  @P5 IMAD.MOV.U32 R29, RZ, RZ, R12 ;  /* 0x000000ffff1d5224 */ /* 0x000fd400078e000c */
        /* <DEDUP_REMOVED lines=49> */
[----:B------:R-:W-:Y:S02]  /*15d0*/  IADD3 R3, -R4, 0x20, RZ ;  /* 0x0000002004037810 */ /* 0x000fe40007ffe1ff */
[----:B------:R-:W-:Y:S02]  /*15e0*/  SHF.L.U32 R4, R12, R4, RZ ;  /* 0x000000040c047219 */ /* 0x000fe400000006ff */
[----:B------:R-:W-:-:S03]  /*15f0*/  SHF.R.U32.HI R12, RZ, R3, R12 ;  /* 0x00000003ff0c7219 */ /* 0x000fc6000001160c */
[----:B------:R-:W-:Y:S02]  /*1600*/  @P4 IMAD.MOV.U32 R2, RZ, RZ, R29 ;  /* 0x000000ffff024224 */ /* 0x000fe400078e001d */
[----:B------:R-:W-:Y:S02]  /*1610*/  @P5 IMAD.MOV.U32 R2, RZ, RZ, R30 ;  /* 0x000000ffff025224 */ /* 0x000fe400078e001e */
[----:B------:R-:W-:Y:S02]  /*1620*/  @P3 IMAD.MOV.U32 R2, RZ, RZ, R15 ;  /* 0x000000ffff023224 */ /* 0x000fe400078e000f */
[----:B------:R-:W-:-:S03]  /*1630*/  IMAD.IADD R13, R12, 0x1, R13 ;  /* 0x000000010c0d7824 */ /* 0x000fc600078e020d */
[----:B------:R-:W-:-:S05]  /*1640*/  SHF.R.U32.HI R3, RZ, R3, R2 ;  /* 0x00000003ff037219 */ /* 0x000fca0000011602 */
[----:B------:R-:W-:Y:S02]  /*1650*/  IMAD.IADD R12, R3, 0x1, R4 ;  /* 0x00000001030c7824 */ /* 0x000fe400078e0204 */
.L_x_1078:
[----:B------:R-:W-:Y:S05]  /*1660*/  BSYNC B2 ;  /* 0x0000000000027941 */ /* 0x000fea0003800000 */
.L_x_1077:
[C---:B------:R-:W-:Y:S01]  /*1670*/  SHF.L.U32.HI R3, R12.reuse, 0x2, R13 ;  /* 0x000000020c037819 */ /* 0x040fe2000001060d */
[----:B------:R-:W-:Y:S01]  /*1680*/  IMAD.SHL.U32 R2, R12, 0x4, RZ ;  /* 0x000000040c027824 */ /* 0x000fe200078e00ff */
[----:B------:R-:W-:Y:S02]  /*1690*/  LOP3.LUT P3, R12, R18, 0x80000000, RZ, 0xc0, !PT ;  /* 0x80000000120c7812 */ /* 0x000fe4000786c0ff */
[----:B------:R-:W-:-:S04]  /*16a0*/  SHF.R.U32.HI R14, RZ, 0x1f, R3 ;  /* 0x0000001fff0e7819 */ /* 0x000fc80000011603 */
[----:B------:R-:W-:Y:S02]  /*16b0*/  ISETP.NE.AND P1, PT, R14, RZ, PT ;  /* 0x000000ff0e00720c */ /* 0x000fe40003f25270 */
[----:B------:R-:W-:-:S11]  /*16c0*/  LEA.HI R13, R13, R14, RZ, 0x2 ;  /* 0x0000000e0d0d7211 */ /* 0x000fd600078f10ff */
[----:B------:R-:W-:Y:S02]  /*16d0*/  @P1 LOP3.LUT R3, RZ, R3, RZ, 0x33, !PT ;  /* 0x00000003ff031212 */ /* 0x000fe400078e33ff */
[----:B------:R-:W-:Y:S02]  /*16e0*/  @P1 LOP3.LUT R2, RZ, R2, RZ, 0x33, !PT ;  /* 0x00000002ff021212 */ /* 0x000fe400078e33ff */
[----:B------:R-:W-:-:S04]  /*16f0*/  @P1 LOP3.LUT R12, R12, 0x80000000, RZ, 0x3c, !PT ;  /* 0x800000000c0c1812 */ /* 0x000fc800078e3cff */
[----:B------:R-:W0:Y:S01]  /*1700*/  I2F.F64.S64 R2, R2 ;  /* 0x0000000200027312 */ /* 0x000e220000301c00 */
[----:B------:R-:W-:Y:S01]  /*1710*/  ISETP.NE.AND P1, PT, R12, RZ, PT ;  /* 0x000000ff0c00720c */ /* 0x000fe20003f25270 */
[----:B------:R-:W-:-:S04]  /*1720*/  IMAD.MOV R12, RZ, RZ, -R13 ;  /* 0x000000ffff0c7224 */ /* 0x000fc800078e0a0d */
[----:B------:R-:W-:Y:S01]  /*1730*/  @P3 IMAD.MOV.U32 R13, RZ, RZ, R12 ;  /* 0x000000ffff0d3224 */ /* 0x000fe200078e000c */
[----:B0-----:R-:W0:-:S10]  /*1740*/  DMUL R4, R2, c[0x2][0x0] ;  /* 0x0080000002047a28 */ /* 0x001e140000000000 */
[----:B0-----:R-:W0:Y:S02]  /*1750*/  F2F.F32.F64 R4, R4 ;  /* 0x0000000400047310 */ /* 0x001e240000301000 */
[----:B0-----:R-:W-:Y:S01]  /*1760*/  FSEL R12, R4, -R4, !P1 ;  /* 0x80000004040c7208 */ /* 0x001fe20004800000 */
[----:B------:R-:W-:Y:S05]  /*1770*/  BRA `(.L_x_1074) ;  /* 0x0000002000007947 */ /* 0x000fea0003800000 */
.L_x_1075:
[----:B------:R-:W-:Y:S01]  /*1780*/  FMUL R12, RZ, R18 ;  /* 0x00000012ff0c7220 */ /* 0x000fe20000400000 */
[----:B------:R-:W-:Y:S02]  /*1790*/  IMAD.MOV.U32 R13, RZ, RZ, RZ ;  /* 0x000000ffff0d7224 */ /* 0x000fe400078e00ff */
.L_x_1074:
[----:B------:R-:W-:Y:S05]  /*17a0*/  BSYNC B1 ;  /* 0x0000000000017941 */ /* 0x000fea0003800000 */
.L_x_1073:
[----:B------:R-:W-:Y:S01]  /*17b0*/  IADD3 R13, R13, 0x1, RZ ;  /* 0x000000010d0d7810 */ /* 0x000fe20007ffe0ff */
[----:B------:R-:W-:Y:S01]  /*17c0*/  FMUL R5, R12, R12 ;  /* 0x0000000c0c057220 */ /* 0x000fe20000400000 */
[----:B------:R-:W-:Y:S01]  /*17d0*/  IMAD.MOV.U32 R2, RZ, RZ, -0x46b2bead ;  /* 0xb94d4153ff027424 */ /* 0x000fe200078e00ff */
[----:B------:R-:W-:Y:S01]  /*17e0*/  FMUL R14, R17, 0.63661974668502807617 ;  /* 0x3f22f983110e7820 */ /* 0x000fe20000400000 */
[C---:B------:R-:W-:Y:S01]  /*17f0*/  LOP3.LUT P3, RZ, R13.reuse, 0x1, RZ, 0xc0, !PT ;  /* 0x000000010dff7812 */ /* 0x040fe2000786c0ff */
[----:B------:R-:W-:Y:S01]  /*1800*/  BSSY B1, `(.L_x_1079) ;  /* 0x000007b000017945 */ /* 0x000fe20003800000 */
[----:B------:R-:W-:-:S02]  /*1810*/  LOP3.LUT P1, RZ, R13, 0x2, RZ, 0xc0, !PT ;  /* 0x000000020dff7812 */ /* 0x000fc4000782c0ff */
[----:B------:R-:W-:Y:S01]  /*1820*/  FSEL R3, R24, 0.041666727513074874878, !P3 ;  /* 0x3d2aaabb18037808 */ /* 0x000fe20005800000 */
[----:B------:R-:W0:Y:S08]  /*1830*/  F2I.NTZ R14, R14 ;  /* 0x0000000e000e7305 */ /* 0x000e300000203100 */
[----:B------:R-:W-:-:S04]  /*1840*/  @P3 IMAD.MOV.U32 R4, RZ, RZ, 0x37cbac00 ;  /* 0x37cbac00ff043424 */ /* 0x000fc800078e00ff */
[----:B------:R-:W-:Y:S01]  /*1850*/  @P3 FFMA R2, R5, R4, -0.0013887860113754868507 ;  /* 0xbab607ed05023423 */ /* 0x000fe20000000004 */
[----:B------:R-:W-:-:S03]  /*1860*/  FSEL R4, -R6, -0.4999999701976776123, !P3 ;  /* 0xbeffffff06047808 */ /* 0x000fc60005800100 */
[----:B------:R-:W-:Y:S01]  /*1870*/  FFMA R3, R5, R2, R3 ;  /* 0x0000000205037223 */ /* 0x000fe20000000003 */
[----:B------:R-:W-:Y:S02]  /*1880*/  FSEL R2, R12, 1, !P3 ;  /* 0x3f8000000c027808 */ /* 0x000fe40005800000 */
[----:B------:R-:W-:Y:S01]  /*1890*/  FSETP.GE.AND P3, PT, |R17|, 105615, PT ;  /* 0x47ce47801100780b */ /* 0x000fe20003f66200 */
[----:B------:R-:W-:Y:S02]  /*18a0*/  FFMA R3, R5, R3, R4 ;  /* 0x0000000305037223 */ /* 0x000fe40000000004 */
[----:B------:R-:W-:-:S04]  /*18b0*/  FFMA R4, R2, R5, RZ ;  /* 0x0000000502047223 */ /* 0x000fc800000000ff */
[----:B------:R-:W-:Y:S01]  /*18c0*/  FFMA R2, R3, R4, R2 ;  /* 0x0000000403027223 */ /* 0x000fe20000000002 */
[----:B------:R-:W-:-:S03]  /*18d0*/  IMAD.MOV.U32 R3, RZ, RZ, R22 ;  /* 0x000000ffff037224 */ /* 0x000fc600078e0016 */
[----:B------:R-:W-:Y:S02]  /*18e0*/  @P1 FFMA R2, R2, -1, RZ ;  /* 0xbf80000002021823 */ /* 0x000fe400000000ff */
[----:B------:R-:W-:Y:S05]  /*18f0*/  @!P3 BRA `(.L_x_1080) ;  /* 0x000006b00000b947 */ /* 0x000fea0003800000 */
[----:B0-----:R-:W-:-:S13]  /*1900*/  FSETP.NEU.AND P1, PT, |R17|, +INF , PT ;  /* 0x7f8000001100780b */ /* 0x001fda0003f2d200 */
[----:B------:R-:W-:Y:S05]  /*1910*/  @!P1 BRA `(.L_x_1081) ;  /* 0x0000067000009947 */ /* 0x000fea0003800000 */
[----:B------:R-:W-:Y:S01]  /*1920*/  IMAD.SHL.U32 R12, R17, 0x100, RZ ;  /* 0x00000100110c7824 */ /* 0x000fe200078e00ff */
[----:B------:R-:W-:Y:S01]  /*1930*/  CS2R R4, SRZ ;  /* 0x0000000000047805 */ /* 0x000fe2000001ff00 */
[----:B------:R-:W-:Y:S01]  /*1940*/  IMAD.MOV.U32 R3, RZ, RZ, RZ ;  /* 0x000000ffff037224 */ /* 0x000fe200078e00ff */
[----:B------:R-:W-:Y:S02]  /*1950*/  UMOV UR4, URZ ;  /* 0x0000003f00047c82 */ /* 0x000fe40008000000 */
[----:B------:R-:W-:Y:S02]  /*1960*/  LOP3.LUT R27, R12, 0x80000000, RZ, 0xfc, !PT ;  /* 0x800000000c1b7812 */ /* 0x000fe400078efcff */
.L_x_1082:
        /* <DEDUP_REMOVED lines=34> */
[----:B------:R-:W-:-:S07]  /*1b90*/  ISETP.EQ.AND P1, PT, R14, 0xc, PT ;  /* 0x0000000c0e00780c */ /* 0x000fce0003f22270 */
        /* <DEDUP_REMOVED lines=9> */
[--C-:B------:R-:W-:Y:S01]  /*1c30*/  @P1 IMAD.MOV.U32 R4, RZ, RZ, R28.reuse ;  /* 0x000000ffff041224 */ /* 0x100fe200078e001c */
[----:B------:R-:W-:Y:S01]  /*1c40*/  ISETP.EQ.AND P1, PT, R14, 0x1c, PT ;  /* 0x0000001c0e00780c */ /* 0x000fe20003f22270 */
[----:B------:R-:W-:Y:S02]  /*1c50*/  @P4 IMAD.MOV.U32 R5, RZ, RZ, R28 ;  /* 0x000000ffff054224 */ /* 0x000fe400078e001c */
[--C-:B------:R-:W-:Y:S01]  /*1c60*/  @P4 IMAD.MOV.U32 R4, RZ, RZ, R29.reuse ;  /* 0x000000ffff044224 */ /* 0x100fe200078e001d */
[----:B------:R-:W-:Y:S01]  /*1c70*/  LOP3.LUT P4, R12, R12, 0x1f, RZ, 0xc0, !PT ;  /* 0x0000001f0c0c7812 */ /* 0x000fe2000788c0ff */
[----:B------:R-:W-:Y:S02]  /*1c80*/  @P5 IMAD.MOV.U32 R4, RZ, RZ, R30 ;  /* 0x000000ffff045224 */ /* 0x000fe400078e001e */
[----:B------:R-:W-:Y:S02]  /*1c90*/  @P5 IMAD.MOV.U32 R5, RZ, RZ, R29 ;  /* 0x000000ffff055224 */ /* 0x000fe400078e001d */
[----:B------:R-:W-:-:S02]  /*1ca0*/  @P3 IMAD.MOV.U32 R4, RZ, RZ, R3 ;  /* 0x000000ffff043224 */ /* 0x000fc400078e0003 */
[----:B------:R-:W-:Y:S02]  /*1cb0*/  @P3 IMAD.MOV.U32 R5, RZ, RZ, R30 ;  /* 0x000000ffff053224 */ /* 0x000fe400078e001e */
[----:B------:R-:W-:Y:S02]  /*1cc0*/  @P1 IMAD.MOV.U32 R5, RZ, RZ, R3 ;  /* 0x000000ffff051224 */ /* 0x000fe400078e0003 */
[----:B------:R-:W-:Y:S02]  /*1cd0*/  IMAD.MOV.U32 R14, RZ, RZ, R4 ;  /* 0x000000ffff0e7224 */ /* 0x000fe400078e0004 */
        /* <DEDUP_REMOVED lines=15> */
[----:B------:R-:W-:-:S07]  /*1dd0*/  IADD3 R4, -R12, 0x20, RZ ;  /* 0x000000200c047810 */ /* 0x000fce0007ffe1ff */
[----:B------:R-:W-:Y:S02]  /*1de0*/  @P4 IMAD.MOV.U32 R13, RZ, RZ, R29 ;  /* 0x000000ffff0d4224 */ /* 0x000fe400078e001d */
[----:B------:R-:W-:Y:S02]  /*1df0*/  @P5 IMAD.MOV.U32 R13, RZ, RZ, R30 ;  /* 0x000000ffff0d5224 */ /* 0x000fe400078e001e */
[----:B------:R-:W-:Y:S01]  /*1e00*/  @P3 IMAD.MOV.U32 R13, RZ, RZ, R3 ;  /* 0x000000ffff0d3224 */ /* 0x000fe200078e0003 */
[----:B------:R-:W-:Y:S02]  /*1e10*/  SHF.L.U32 R3, R5, R12, RZ ;  /* 0x0000000c05037219 */ /* 0x000fe400000006ff */
[-C--:B------:R-:W-:Y:S02]  /*1e20*/  SHF.R.U32.HI R5, RZ, R4.reuse, R5 ;  /* 0x00000004ff057219 */ /* 0x080fe40000011605 */
[----:B------:R-:W-:-:S03]  /*1e30*/  SHF.R.U32.HI R4, RZ, R4, R13 ;  /* 0x00000004ff047219 */ /* 0x000fc6000001160d */
[----:B------:R-:W-:Y:S02]  /*1e40*/  IMAD.IADD R14, R5, 0x1, R14 ;  /* 0x00000001050e7824 */ /* 0x000fe400078e020e */
[----:B------:R-:W-:Y:S02]  /*1e50*/  IMAD.IADD R5, R4, 0x1, R3 ;  /* 0x0000000104057824 */ /* 0x000fe400078e0203 */
.L_x_1084:
[----:B------:R-:W-:Y:S05]  /*1e60*/  BSYNC B2 ;  /* 0x0000000000027941 */ /* 0x000fea0003800000 */
.L_x_1083:
[C---:B------:R-:W-:Y:S01]  /*1e70*/  SHF.L.U32.HI R3, R5.reuse, 0x2, R14 ;  /* 0x0000000205037819 */ /* 0x040fe2000001060e */
[----:B------:R-:W-:-:S03]  /*1e80*/  IMAD.SHL.U32 R4, R5, 0x4, RZ ;  /* 0x0000000405047824 */ /* 0x000fc600078e00ff */
[----:B------:R-:W-:-:S04]  /*1e90*/  SHF.R.U32.HI R15, RZ, 0x1f, R3 ;  /* 0x0000001fff0f7819 */ /* 0x000fc80000011603 */
[----:B------:R-:W-:Y:S02]  /*1ea0*/  ISETP.NE.AND P1, PT, R15, RZ, PT ;  /* 0x000000ff0f00720c */ /* 0x000fe40003f25270 */
[----:B------:R-:W-:-:S11]  /*1eb0*/  LEA.HI R14, R14, R15, RZ, 0x2 ;  /* 0x0000000f0e0e7211 */ /* 0x000fd600078f10ff */
[----:B------:R-:W-:Y:S02]  /*1ec0*/  @P1 LOP3.LUT R3, RZ, R3, RZ, 0x33, !PT ;  /* 0x00000003ff031212 */ /* 0x000fe400078e33ff */
[----:B------:R-:W-:-:S03]  /*1ed0*/  @P1 LOP3.LUT R4, RZ, R4, RZ, 0x33, !PT ;  /* 0x00000004ff041212 */ /* 0x000fc600078e33ff */
[----:B------:R-:W-:Y:S01]  /*1ee0*/  IMAD.MOV.U32 R5, RZ, RZ, R3 ;  /* 0x000000ffff057224 */ /* 0x000fe200078e0003 */
[----:B------:R-:W-:-:S04]  /*1ef0*/  LOP3.LUT P3, R3, R17, 0x80000000, RZ, 0xc0, !PT ;  /* 0x8000000011037812 */ /* 0x000fc8000786c0ff */
[----:B------:R-:W-:Y:S01]  /*1f00*/  @P1 LOP3.LUT R3, R3, 0x80000000, RZ, 0x3c, !PT ;  /* 0x8000000003031812 */ /* 0x000fe200078e3cff */
[----:B------:R-:W0:Y:S03]  /*1f10*/  I2F.F64.S64 R4, R4 ;  /* 0x0000000400047312 */ /* 0x000e260000301c00 */
[----:B------:R-:W-:Y:S01]  /*1f20*/  ISETP.NE.AND P1, PT, R3, RZ, PT ;  /* 0x000000ff0300720c */ /* 0x000fe20003f25270 */
[----:B------:R-:W-:-:S04]  /*1f30*/  IMAD.MOV R3, RZ, RZ, -R14 ;  /* 0x000000ffff037224 */ /* 0x000fc800078e0a0e */
[----:B------:R-:W-:Y:S01]  /*1f40*/  @P3 IMAD.MOV.U32 R14, RZ, RZ, R3 ;  /* 0x000000ffff0e3224 */ /* 0x000fe200078e0003 */
[----:B0-----:R-:W0:-:S10]  /*1f50*/  DMUL R12, R4, c[0x2][0x0] ;  /* 0x00800000040c7a28 */ /* 0x001e140000000000 */
[----:B0-----:R-:W0:Y:S02]  /*1f60*/  F2F.F32.F64 R12, R12 ;  /* 0x0000000c000c7310 */ /* 0x001e240000301000 */
[----:B0-----:R-:W-:Y:S01]  /*1f70*/  FSEL R3, R12, -R12, !P1 ;  /* 0x8000000c0c037208 */ /* 0x001fe20004800000 */
[----:B------:R-:W-:Y:S05]  /*1f80*/  BRA `(.L_x_1080) ;  /* 0x0000002000007947 */ /* 0x000fea0003800000 */
.L_x_1081:
[----:B------:R-:W-:Y:S01]  /*1f90*/  FMUL R3, RZ, R17 ;  /* 0x00000011ff037220 */ /* 0x000fe20000400000 */
[----:B------:R-:W-:Y:S02]  /*1fa0*/  IMAD.MOV.U32 R14, RZ, RZ, RZ ;  /* 0x000000ffff0e7224 */ /* 0x000fe400078e00ff */
.L_x_1080:
[----:B0-----:R-:W-:Y:S05]  /*1fb0*/  BSYNC B1 ;  /* 0x0000000000017941 */ /* 0x001fea0003800000 */
.L_x_1079:
[C---:B------:R-:W-:Y:S01]  /*1fc0*/  LOP3.LUT P3, RZ, R14.reuse, 0x1, RZ, 0xc0, !PT ;  /* 0x000000010eff7812 */ /* 0x040fe2000786c0ff */
[C---:B------:R-:W-:Y:S01]  /*1fd0*/  FMUL R12, R3.reuse, R3 ;  /* 0x00000003030c7220 */ /* 0x040fe20000400000 */
[----:B------:R-:W-:Y:S01]  /*1fe0*/  LOP3.LUT P1, RZ, R14, 0x2, RZ, 0xc0, !PT ;  /* 0x000000020eff7812 */ /* 0x000fe2000782c0ff */
[----:B------:R-:W-:Y:S01]  /*1ff0*/  IMAD.MOV.U32 R4, RZ, RZ, -0x46b2bead ;  /* 0xb94d4153ff047424 */ /* 0x000fe200078e00ff */
[----:B------:R-:W-:Y:S01]  /*2000*/  FMUL R14, R18, 0.63661974668502807617 ;  /* 0x3f22f983120e7820 */ /* 0x000fe20000400000 */
[----:B------:R-:W-:Y:S01]  /*2010*/  FSEL R5, R24, 0.041666727513074874878, !P3 ;  /* 0x3d2aaabb18057808 */ /* 0x000fe20005800000 */
[----:B------:R-:W-:Y:S01]  /*2020*/  BSSY B1, `(.L_x_1085) ;  /* 0x0000078000017945 */ /* 0x000fe20003800000 */
[----:B------:R-:W-:-:S03]  /*2030*/  FSEL R3, R3, 1, !P3 ;  /* 0x3f80000003037808 */ /* 0x000fc60005800000 */
[----:B------:R-:W0:Y:S03]  /*2040*/  F2I.NTZ R14, R14 ;  /* 0x0000000e000e7305 */ /* 0x000e260000203100 */
[----:B------:R-:W-:-:S04]  /*2050*/  @P3 IMAD.MOV.U32 R13, RZ, RZ, 0x37cbac00 ;  /* 0x37cbac00ff0d3424 */ /* 0x000fc800078e00ff */
[----:B------:R-:W-:Y:S01]  /*2060*/  @P3 FFMA R4, R12, R13, -0.0013887860113754868507 ;  /* 0xbab607ed0c043423 */ /* 0x000fe2000000000d */
[----:B------:R-:W-:Y:S02]  /*2070*/  FSEL R13, -R6, -0.4999999701976776123, !P3 ;  /* 0xbeffffff060d7808 */ /* 0x000fe40005800100 */
[----:B------:R-:W-:Y:S01]  /*2080*/  FSETP.GE.AND P3, PT, |R18|, 105615, PT ;  /* 0x47ce47801200780b */ /* 0x000fe20003f66200 */
[----:B------:R-:W-:Y:S01]  /*2090*/  FFMA R4, R12, R4, R5 ;  /* 0x000000040c047223 */ /* 0x000fe20000000005 */
[----:B------:R-:W-:-:S03]  /*20a0*/  FFMA R5, R3, R12, RZ ;  /* 0x0000000c03057223 */ /* 0x000fc600000000ff */
[----:B------:R-:W-:-:S04]  /*20b0*/  FFMA R4, R12, R4, R13 ;  /* 0x000000040c047223 */ /* 0x000fc8000000000d */
[----:B------:R-:W-:-:S04]  /*20c0*/  FFMA R3, R4, R5, R3 ;  /* 0x0000000504037223 */ /* 0x000fc80000000003 */
[----:B------:R-:W-:Y:S01]  /*20d0*/  @P1 FFMA R3, R3, -1, RZ ;  /* 0xbf80000003031823 */ /* 0x000fe200000000ff */
        /* <DEDUP_REMOVED lines=8> */
.L_x_1088:
        /* <DEDUP_REMOVED lines=57> */
[-C--:B------:R-:W-:Y:S02]  /*24f0*/  SHF.L.U32 R15, R5, R12.reuse, RZ ;  /* 0x0000000c050f7219 */ /* 0x080fe400000006ff */
[----:B------:R-:W-:Y:S01]  /*2500*/  SHF.L.U32 R14, R14, R12, RZ ;  /* 0x0000000c0e0e7219 */ /* 0x000fe200000006ff */
        /* <DEDUP_REMOVED lines=16> */
[----:B------:R-:W-:Y:S02]  /*2610*/  @P3 IMAD.MOV.U32 R13, RZ, RZ, R23 ;  /* 0x000000ffff0d3224 */ /* 0x000fe400078e0017 */
[----:B------:R-:W-:-:S03]  /*2620*/  IMAD.IADD R14, R5, 0x1, R14 ;  /* 0x00000001050e7824 */ /* 0x000fc600078e020e */
[----:B------:R-:W-:-:S05]  /*2630*/  SHF.R.U32.HI R4, RZ, R4, R13 ;  /* 0x00000004ff047219 */ /* 0x000fca000001160d */
[----:B------:R-:W-:Y:S02]  /*2640*/  IMAD.IADD R5, R4, 0x1, R15 ;  /* 0x0000000104057824 */ /* 0x000fe400078e020f */
.L_x_1090:
[----:B------:R-:W-:Y:S05]  /*2650*/  BSYNC B2 ;  /* 0x0000000000027941 */ /* 0x000fea0003800000 */
.L_x_1089:
[C---:B------:R-:W-:Y:S01]  /*2660*/  SHF.L.U32.HI R12, R5.reuse, 0x2, R14 ;  /* 0x00000002050c7819 */ /* 0x040fe2000001060e */
[----:B------:R-:W-:Y:S01]  /*2670*/  IMAD.SHL.U32 R4, R5, 0x4, RZ ;  /* 0x0000000405047824 */ /* 0x000fe200078e00ff */
[----:B------:R-:W-:Y:S02]  /*2680*/  LOP3.LUT P3, R23, R18, 0x80000000, RZ, 0xc0, !PT ;  /* 0x8000000012177812 */ /* 0x000fe4000786c0ff */
[----:B------:R-:W-:-:S04]  /*2690*/  SHF.R.U32.HI R15, RZ, 0x1f, R12 ;  /* 0x0000001fff0f7819 */ /* 0x000fc8000001160c */
[----:B------:R-:W-:Y:S02]  /*26a0*/  ISETP.NE.AND P1, PT, R15, RZ, PT ;  /* 0x000000ff0f00720c */ /* 0x000fe40003f25270 */
[----:B------:R-:W-:-:S05]  /*26b0*/  LEA.HI R14, R14, R15, RZ, 0x2 ;  /* 0x0000000f0e0e7211 */ /* 0x000fca00078f10ff */
[----:B------:R-:W-:-:S04]  /*26c0*/  IMAD.MOV R15, RZ, RZ, -R14 ;  /* 0x000000ffff0f7224 */ /* 0x000fc800078e0a0e */
[----:B------:R-:W-:Y:S02]  /*26d0*/  @P3 IMAD.MOV.U32 R14, RZ, RZ, R15 ;  /* 0x000000ffff0e3224 */ /* 0x000fe400078e000f */
[----:B------:R-:W-:Y:S02]  /*26e0*/  @P1 LOP3.LUT R12, RZ, R12, RZ, 0x33, !PT ;  /* 0x0000000cff0c1212 */ /* 0x000fe400078e33ff */
[----:B------:R-:W-:Y:S02]  /*26f0*/  @P1 LOP3.LUT R4, RZ, R4, RZ, 0x33, !PT ;  /* 0x00000004ff041212 */ /* 0x000fe400078e33ff */
[----:B------:R-:W-:Y:S01]  /*2700*/  @P1 LOP3.LUT R23, R23, 0x80000000, RZ, 0x3c, !PT ;  /* 0x8000000017171812 */ /* 0x000fe200078e3cff */
[----:B------:R-:W-:-:S03]  /*2710*/  IMAD.MOV.U32 R5, RZ, RZ, R12 ;  /* 0x000000ffff057224 */ /* 0x000fc600078e000c */
[----:B------:R-:W-:-:S03]  /*2720*/  ISETP.NE.AND P1, PT, R23, RZ, PT ;  /* 0x000000ff1700720c */ /* 0x000fc60003f25270 */
[----:B------:R-:W0:Y:S02]  /*2730*/  I2F.F64.S64 R4, R4 ;  /* 0x0000000400047312 */ /* 0x000e240000301c00 */
[----:B0-----:R-:W0:-:S10]  /*2740*/  DMUL R12, R4, c[0x2][0x0] ;  /* 0x00800000040c7a28 */ /* 0x001e140000000000 */
[----:B0-----:R-:W0:Y:S02]  /*2750*/  F2F.F32.F64 R12, R12 ;  /* 0x0000000c000c7310 */ /* 0x001e240000301000 */
[----:B0-----:R-:W-:Y:S01]  /*2760*/  FSEL R23, R12, -R12, !P1 ;  /* 0x8000000c0c177208 */ /* 0x001fe20004800000 */
[----:B------:R-:W-:Y:S05]  /*2770*/  BRA `(.L_x_1086) ;  /* 0x0000002000007947 */ /* 0x000fea0003800000 */
.L_x_1087:
[----:B------:R-:W-:Y:S01]  /*2780*/  FMUL R23, RZ, R18 ;  /* 0x00000012ff177220 */ /* 0x000fe20000400000 */
[----:B------:R-:W-:Y:S02]  /*2790*/  IMAD.MOV.U32 R14, RZ, RZ, RZ ;  /* 0x000000ffff0e7224 */ /* 0x000fe400078e00ff */
.L_x_1086:
[----:B0-----:R-:W-:Y:S05]  /*27a0*/  BSYNC B1 ;  /* 0x0000000000017941 */ /* 0x001fea0003800000 */
.L_x_1085:
[C---:B------:R-:W-:Y:S01]  /*27b0*/  LOP3.LUT P3, RZ, R14.reuse, 0x1, RZ, 0xc0, !PT ;  /* 0x000000010eff7812 */ /* 0x040fe2000786c0ff */
[----:B------:R-:W-:Y:S01]  /*27c0*/  FMUL R13, R23, R23 ;  /* 0x00000017170d7220 */ /* 0x000fe20000400000 */
[----:B------:R-:W-:Y:S01]  /*27d0*/  IMAD.MOV.U32 R4, RZ, RZ, -0x46b2bead ;  /* 0xb94d4153ff047424 */ /* 0x000fe200078e00ff */
[----:B------:R-:W-:Y:S01]  /*27e0*/  LOP3.LUT P1, RZ, R14, 0x2, RZ, 0xc0, !PT ;  /* 0x000000020eff7812 */ /* 0x000fe2000782c0ff */
[----:B------:R-:W-:Y:S01]  /*27f0*/  FMUL R14, R17, 0.63661974668502807617 ;  /* 0x3f22f983110e7820 */ /* 0x000fe20000400000 */
[----:B------:R-:W-:Y:S01]  /*2800*/  FSEL R5, R24, 0.041666727513074874878, !P3 ;  /* 0x3d2aaabb18057808 */ /* 0x000fe20005800000 */
[----:B------:R-:W-:Y:S07]  /*2810*/  BSSY B1, `(.L_x_1091) ;  /* 0x0000078000017945 */ /* 0x000fee0003800000 */
[----:B------:R-:W-:-:S04]  /*2820*/  @P3 IMAD.MOV.U32 R12, RZ, RZ, 0x37cbac00 ;  /* 0x37cbac00ff0c3424 */ /* 0x000fc800078e00ff */
[----:B------:R-:W-:Y:S01]  /*2830*/  @P3 FFMA R4, R13, R12, -0.0013887860113754868507 ;  /* 0xbab607ed0d043423 */ /* 0x000fe2000000000c */
[----:B------:R-:W-:-:S03]  /*2840*/  FSEL R12, -R6, -0.4999999701976776123, !P3 ;  /* 0xbeffffff060c7808 */ /* 0x000fc60005800100 */
[----:B------:R-:W-:Y:S01]  /*2850*/  FFMA R5, R13, R4, R5 ;  /* 0x000000040d057223 */ /* 0x000fe20000000005 */
[----:B------:R-:W-:Y:S02]  /*2860*/  FSEL R4, R23, 1, !P3 ;  /* 0x3f80000017047808 */ /* 0x000fe40005800000 */
[----:B------:R-:W-:Y:S01]  /*2870*/  FSETP.GE.AND P3, PT, |R17|, 105615, PT ;  /* 0x47ce47801100780b */ /* 0x000fe20003f66200 */
[----:B------:R0:W1:Y:S01]  /*2880*/  F2I.NTZ R23, R14 ;  /* 0x0000000e00177305 */ /* 0x0000620000203100 */
[C---:B------:R-:W-:Y:S01]  /*2890*/  FFMA R5, R13.reuse, R5, R12 ;  /* 0x000000050d057223 */ /* 0x040fe2000000000c */
[----:B------:R-:W-:-:S04]  /*28a0*/  FFMA R12, R13, R4, RZ ;  /* 0x000000040d0c7223 */ /* 0x000fc800000000ff */
[----:B------:R-:W-:-:S04]  /*28b0*/  FFMA R4, R5, R12, R4 ;  /* 0x0000000c05047223 */ /* 0x000fc80000000004 */
        /* <DEDUP_REMOVED lines=9> */
.L_x_1094:
        /* <DEDUP_REMOVED lines=11> */
[----:B-12---:R-:W-:-:S05]  /*2a00*/  IMAD.WIDE.U32 R22, R14, R27, RZ ;  /* 0x0000001b0e167225 */ /* 0x006fca00078e00ff */
        /* <DEDUP_REMOVED lines=67> */
.L_x_1096:
[----:B------:R-:W-:Y:S05]  /*2e40*/  BSYNC B2 ;  /* 0x0000000000027941 */ /* 0x000fea0003800000 */
.L_x_1095:
        /* <DEDUP_REMOVED lines=18> */
.L_x_1093:
[----:B------:R-:W-:Y:S01]  /*2f70*/  FMUL R22, RZ, R17 ;  /* 0x00000011ff167220 */ /* 0x000fe20000400000 */
[----:B-1----:R-:W-:Y:S02]  /*2f80*/  IMAD.MOV.U32 R23, RZ, RZ, RZ ;  /* 0x000000ffff177224 */ /* 0x002fe400078e00ff */
.L_x_1092:
[----:B0-----:R-:W-:Y:S05]  /*2f90*/  BSYNC B1 ;  /* 0x0000000000017941 */ /* 0x001fea0003800000 */
.L_x_1091:
[----:B-1----:R-:W-:Y:S01]  /*2fa0*/  IADD3 R23, R23, 0x1, RZ ;  /* 0x0000000117177810 */ /* 0x002fe20007ffe0ff */
[----:B------:R-:W-:Y:S01]  /*2fb0*/  FMUL R14, R22, R22 ;  /* 0x00000016160e7220 */ /* 0x000fe20000400000 */
[----:B------:R-:W-:Y:S01]  /*2fc0*/  IMAD.MOV.U32 R5, RZ, RZ, -0x46b2bead ;  /* 0xb94d4153ff057424 */ /* 0x000fe200078e00ff */
[----:B------:R-:W-:Y:S01]  /*2fd0*/  SHF.R.U32.HI R12, RZ, 0x16, R25 ;  /* 0x00000016ff0c7819 */ /* 0x000fe20000011619 */
[----:B------:R-:W-:Y:S01]  /*2fe0*/  IMAD.MOV.U32 R15, RZ, RZ, 0x1 ;  /* 0x00000001ff0f7424 */ /* 0x000fe200078e00ff */
[C---:B------:R-:W-:Y:S02]  /*2ff0*/  LOP3.LUT P3, RZ, R23.reuse, 0x1, RZ, 0xc0, !PT ;  /* 0x0000000117ff7812 */ /* 0x040fe4000786c0ff */
[----:B------:R-:W-:-:S02]  /*3000*/  LOP3.LUT P1, RZ, R23, 0x2, RZ, 0xc0, !PT ;  /* 0x0000000217ff7812 */ /* 0x000fc4000782c0ff */
[----:B------:R-:W-:Y:S02]  /*3010*/  FSEL R24, R24, 0.041666727513074874878, !P3 ;  /* 0x3d2aaabb18187808 */ /* 0x000fe40005800000 */
[----:B------:R-:W-:Y:S02]  /*3020*/  LOP3.LUT R25, R12, R25, RZ, 0x3c, !PT ;  /* 0x000000190c197212 */ /* 0x000fe400078e3cff */
[----:B------:R-:W-:Y:S02]  /*3030*/  IADD3 R12, R8, 0x1, RZ ;  /* 0x00000001080c7810 */ /* 0x000fe40007ffe0ff */
[----:B------:R-:W-:-:S03]  /*3040*/  SHF.R.U32.HI R25, RZ, 0x8, R25 ;  /* 0x00000008ff197819 */ /* 0x000fc60000011619 */
[----:B------:R-:W-:Y:S01]  /*3050*/  @P3 IMAD.MOV.U32 R13, RZ, RZ, 0x37cbac00 ;  /* 0x37cbac00ff0d3424 */ /* 0x000fe200078e00ff */
[----:B------:R-:W-:-:S03]  /*3060*/  I2FP.F32.U32 R25, R25 ;  /* 0x0000001900197245 */ /* 0x000fc60000201000 */
[----:B------:R-:W-:Y:S01]  /*3070*/  @P3 FFMA R5, R14, R13, -0.0013887860113754868507 ;  /* 0xbab607ed0e053423 */ /* 0x000fe2000000000d */
[----:B------:R-:W-:-:S03]  /*3080*/  FSEL R13, -R6, -0.4999999701976776123, !P3 ;  /* 0xbeffffff060d7808 */ /* 0x000fc60005800100 */
[----:B------:R-:W-:Y:S01]  /*3090*/  FFMA R24, R14, R5, R24 ;  /* 0x000000050e187223 */ /* 0x000fe20000000018 */
[----:B------:R-:W-:Y:S02]  /*30a0*/  FSEL R5, R22, 1, !P3 ;  /* 0x3f80000016057808 */ /* 0x000fe40005800000 */
[----:B------:R-:W-:Y:S01]  /*30b0*/  ISETP.GE.AND P3, PT, R12, c[0x0][0x190], PT ;  /* 0x000064000c007a0c */ /* 0x000fe20003f66270 */
[----:B------:R-:W-:Y:S02]  /*30c0*/  FFMA R24, R14, R24, R13 ;  /* 0x000000180e187223 */ /* 0x000fe4000000000d */
[----:B------:R-:W-:Y:S01]  /*30d0*/  FFMA R6, R5, R14, RZ ;  /* 0x0000000e05067223 */ /* 0x000fe200000000ff */
[----:B------:R-:W-:Y:S02]  /*30e0*/  SEL R14, RZ, 0x1, P2 ;  /* 0x00000001ff0e7807 */ /* 0x000fe40001000000 */
[----:B------:R-:W-:Y:S01]  /*30f0*/  SEL R13, RZ, 0x1, P3 ;  /* 0x00000001ff0d7807 */ /* 0x000fe20001800000 */
[----:B------:R-:W-:Y:S01]  /*3100*/  FFMA R5, R24, R6, R5 ;  /* 0x0000000618057223 */ /* 0x000fe20000000005 */
[----:B------:R-:W-:-:S03]  /*3110*/  FMUL R6, R25, 5.9604644775390625e-08 ;  /* 0x3380000019067820 */ /* 0x000fc60000400000 */
[----:B------:R-:W-:Y:S02]  /*3120*/  @P1 FFMA R5, R5, -1, RZ ;  /* 0xbf80000005051823 */ /* 0x000fe400000000ff */
.L_x_1063:
[----:B------:R-:W-:Y:S05]  /*3130*/  BSYNC B0 ;  /* 0x0000000000007941 */ /* 0x000fea0003800000 */
.L_x_1062:
[----:B------:R-:W-:Y:S01]  /*3140*/  LOP3.LUT P1, RZ, R13, 0xff, RZ, 0xc0, !PT ;  /* 0x000000ff0dff7812 */ /* 0x000fe2000782c0ff */
[----:B------:R-:W-:Y:S01]  /*3150*/  BSSY B0, `(.L_x_1097) ;  /* 0x0000161000007945 */ /* 0x000fe20003800000 */
[----:B------:R-:W-:Y:S01]  /*3160*/  LOP3.LUT P2, RZ, R14, 0xff, RZ, 0xc0, !PT ;  /* 0x000000ff0eff7812 */ /* 0x000fe2000784c0ff */
[----:B------:R-:W-:Y:S01]  /*3170*/  IMAD.MOV.U32 R31, RZ, RZ, RZ ;  /* 0x000000ffff1f7224 */ /* 0x000fe200078e00ff */
[----:B------:R-:W-:Y:S02]  /*3180*/  CS2R R22, SRZ ;  /* 0x0000000000167805 */ /* 0x000fe4000001ff00 */
[----:B------:R-:W-:-:S13]  /*3190*/  PLOP3.LUT P0, PT, P2, P1, P0, 0x7f, 0x0 ;  /* 0x000000000000781c */ /* 0x000fda0001702f07 */
[----:B------:R-:W-:Y:S05]  /*31a0*/  @P0 BRA `(.L_x_1098) ;  /* 0x000015b000000947 */ /* 0x000fea0003800000 */
[----:B------:R-:W-:Y:S01]  /*31b0*/  LOP3.LUT P0, RZ, R15, 0xff, RZ, 0xc0, !PT ;  /* 0x000000ff0fff7812 */ /* 0x000fe2000780c0ff */
[----:B------:R-:W-:Y:S01]  /*31c0*/  BSSY B1, `(.L_x_1099) ;  /* 0x0000103000017945 */ /* 0x000fe20003800000 */
[----:B------:R-:W-:Y:S01]  /*31d0*/  IMAD.MOV.U32 R31, RZ, RZ, RZ ;  /* 0x000000ffff1f7224 */ /* 0x000fe200078e00ff */
[----:B------:R-:W-:Y:S01]  /*31e0*/  CS2R R32, SRZ ;  /* 0x0000000000207805 */ /* 0x000fe2000001ff00 */
[----:B------:R-:W-:Y:S02]  /*31f0*/  IMAD.MOV.U32 R24, RZ, RZ, RZ ;  /* 0x000000ffff187224 */ /* 0x000fe400078e00ff */
[----:B------:R-:W-:-:S07]  /*3200*/  IMAD.MOV.U32 R26, RZ, RZ, RZ ;  /* 0x000000ffff1a7224 */ /* 0x000fce00078e00ff */
[----:B------:R-:W-:Y:S05]  /*3210*/  @!P0 BRA `(.L_x_1100) ;  /* 0x00000fd000008947 */ /* 0x000fea0003800000 */
[----:B------:R-:W-:-:S04]  /*3220*/  ISETP.NE.U32.AND P0, PT, RZ, c[0x0][0x2e8], PT ;  /* 0x0000ba00ff007a0c */ /* 0x000fc80003f05070 */
[----:B------:R-:W-:-:S13]  /*3230*/  ISETP.NE.AND.EX P0, PT, RZ, c[0x0][0x2ec], PT, P0 ;  /* 0x0000bb00ff007a0c */ /* 0x000fda0003f05300 */
[----:B------:R-:W-:Y:S05]  /*3240*/  @!P0 BRA `(.L_x_1101) ;  /* 0x000000b000008947 */ /* 0x000fea0003800000 */
[----:B------:R-:W-:Y:S01]  /*3250*/  SHF.R.S32.HI R25, RZ, 0x1f, R12 ;  /* 0x0000001fff197819 */ /* 0x000fe2000001140c */
[----:B------:R-:W-:Y:S01]  /*3260*/  ULDC UR4, c[0x0][0x308] ;  /* 0x0000c20000047ab9 */ /* 0x000fe20000000800 */
[----:B------:R-:W-:Y:S01]  /*3270*/  IMAD.MOV.U32 R23, RZ, RZ, c[0x0][0x308] ;  /* 0x0000c200ff177624 */ /* 0x000fe200078e00ff */
[----:B------:R-:W-:Y:S02]  /*3280*/  USHF.R.S32.HI UR4, URZ, 0x1f, UR4 ;  /* 0x0000001f3f047899 */ /* 0x000fe40008011404 */
[----:B------:R-:W-:Y:S02]  /*3290*/  IMAD R25, R25, c[0x0][0x308], RZ ;  /* 0x0000c20019197a24 */ /* 0x000fe400078e02ff */
[----:B------:R-:W-:-:S04]  /*32a0*/  IMAD.WIDE.U32 R22, R12, R23, c[0x0][0x2e8] ;  /* 0x0000ba000c167625 */ /* 0x000fc800078e0017 */
[----:B------:R-:W-:-:S04]  /*32b0*/  IMAD R25, R12, UR4, R25 ;  /* 0x000000040c197c24 */ /* 0x000fc8000f8e0219 */
[----:B------:R-:W-:-:S05]  /*32c0*/  IMAD.IADD R23, R23, 0x1, R25 ;  /* 0x0000000117177824 */ /* 0x000fca00078e0219 */
[----:B------:R-:W2:Y:S02]  /*32d0*/  LDG.E R22, [R22.64] ;  /* 0x0000000a16167981 */ /* 0x000ea4000c1e1900 */
[----:B--2---:R-:W-:Y:S01]  /*32e0*/  FADD R34, RZ, R22 ;  /* 0x00000016ff227221 */ /* 0x004fe20000000000 */
[----:B------:R-:W-:Y:S05]  /*32f0*/  BRA `(.L_x_1102) ;  /* 0x000000e000007947 */ /* 0x000fea0003800000 */
.L_x_1101:
[----:B------:R-:W-:Y:S01]  /*3300*/  ISETP.NE.U32.AND P1, PT, RZ, c[0x0][0x1f8], PT ;  /* 0x00007e00ff007a0c */ /* 0x000fe20003f25070 */
[----:B------:R-:W-:-:S03]  /*3310*/  IMAD.MOV.U32 R34, RZ, RZ, RZ ;  /* 0x000000ffff227224 */ /* 0x000fc600078e00ff */
        /* <DEDUP_REMOVED lines=11> */
[----:B--2---:R-:W-:Y:S02]  /*33d0*/  FADD R34, RZ, R22 ;  /* 0x00000016ff227221 */ /* 0x004fe40000000000 */
.L_x_1102:
[C---:B------:R-:W-:Y:S01]  /*33e0*/  FSETP.NEU.AND P1, PT, |R17|.reuse, +INF , PT ;  /* 0x7f8000001100780b */ /* 0x040fe20003f2d200 */
[----:B------:R-:W-:Y:S01]  /*33f0*/  BSSY B2, `(.L_x_1103) ;  /* 0x0000022000027945 */ /* 0x000fe20003800000 */
[C---:B------:R-:W-:Y:S02]  /*3400*/  FSETP.NEU.AND P2, PT, |R18|.reuse, +INF , PT ;  /* 0x7f8000001200780b */ /* 0x040fe40003f4d200 */
[----:B------:R-:W-:Y:S02]  /*3410*/  FSETP.LTU.OR P1, PT, |R17|, 105615, !P1 ;  /* 0x47ce47801100780b */ /* 0x000fe40004f29600 */
[----:B------:R-:W-:-:S11]  /*3420*/  FSETP.LTU.OR P2, PT, |R18|, 105615, !P2 ;  /* 0x47ce47801200780b */ /* 0x000fd60005749600 */
[----:B------:R-:W-:Y:S05]  /*3430*/  @P1 BRA `(.L_x_1104) ;  /* 0x000001d000001947 */ /* 0x000fea0003800000 */
[----:B------:R-:W-:Y:S01]  /*3440*/  IMAD.SHL.U32 R22, R17, 0x100, RZ ;  /* 0x0000010011167824 */ /* 0x000fe200078e00ff */
[----:B------:R-:W-:Y:S01]  /*3450*/  CS2R R24, SRZ ;  /* 0x0000000000187805 */ /* 0x000fe2000001ff00 */
[----:B------:R-:W-:Y:S01]  /*3460*/  IMAD.MOV.U32 R33, RZ, RZ, RZ ;  /* 0x000000ffff217224 */ /* 0x000fe200078e00ff */
[----:B------:R-:W-:Y:S02]  /*3470*/  UMOV UR4, URZ ;  /* 0x0000003f00047c82 */ /* 0x000fe40008000000 */
[----:B------:R-:W-:Y:S02]  /*3480*/  LOP3.LUT R35, R22, 0x80000000, RZ, 0xfc, !PT ;  /* 0x8000000016237812 */ /* 0x000fe400078efcff */
.L_x_1105:
[C---:B------:R-:W-:Y:S01]  /*3490*/  IMAD.SHL.U32 R32, R24.reuse, 0x4, RZ ;  /* 0x0000000418207824 */ /* 0x040fe200078e00ff */
[----:B------:R-:W-:-:S04]  /*34a0*/  SHF.L.U64.HI R23, R24, 0x2, R25 ;  /* 0x0000000218177819 */ /* 0x000fc80000010219 */
[----:B------:R-:W-:-:S04]  /*34b0*/  IADD3 R22, P3, R32, c[0x4][0x88], RZ ;  /* 0x0100220020167a10 */ /* 0x000fc80007f7e0ff */
[----:B------:R-:W-:-:S05]  /*34c0*/  IADD3.X R23, R23, c[0x4][0x8c], RZ, P3, !PT ;  /* 0x0100230017177a10 */ /* 0x000fca0001ffe4ff */
[----:B------:R-:W2:Y:S01]  /*34d0*/  LDG.E.CONSTANT R22, [R22.64] ;  /* 0x0000000a16167981 */ /* 0x000ea2000c1e9900 */
[C---:B------:R-:W-:Y:S02]  /*34e0*/  ISETP.EQ.AND P5, PT, R32.reuse, 0x8, PT ;  /* 0x000000082000780c */ /* 0x040fe40003fa2270 */
[C---:B------:R-:W-:Y:S02]  /*34f0*/  ISETP.EQ.AND P4, PT, R32.reuse, RZ, PT ;  /* 0x000000ff2000720c */ /* 0x040fe40003f82270 */
[----:B------:R-:W-:Y:S02]  /*3500*/  ISETP.EQ.AND P6, PT, R32, 0x4, PT ;  /* 0x000000042000780c */ /* 0x000fe40003fc2270 */
[----:B------:R-:W-:-:S04]  /*3510*/  IADD3 R24, R24, 0x1, RZ ;  /* 0x0000000118187810 */ /* 0x000fc80007ffe0ff */
        /* <DEDUP_REMOVED lines=8> */
[----:B------:R-:W-:Y:S01]  /*35a0*/  @P6 IMAD.MOV.U32 R20, RZ, RZ, R26 ;  /* 0x000000ffff146224 */ /* 0x000fe200078e001a */
[C---:B------:R-:W-:Y:S02]  /*35b0*/  ISETP.EQ.AND P4, PT, R32.reuse, 0x10, PT ;  /* 0x000000102000780c */ /* 0x040fe40003f82270 */
[----:B------:R-:W-:-:S09]  /*35c0*/  ISETP.EQ.AND P6, PT, R32, 0x14, PT ;  /* 0x000000142000780c */ /* 0x000fd20003fc2270 */
[--C-:B------:R-:W-:Y:S02]  /*35d0*/  @P3 IMAD.MOV.U32 R28, RZ, RZ, R26.reuse ;  /* 0x000000ffff1c3224 */ /* 0x100fe400078e001a */
[--C-:B------:R-:W-:Y:S02]  /*35e0*/  @P4 IMAD.MOV.U32 R29, RZ, RZ, R26.reuse ;  /* 0x000000ffff1d4224 */ /* 0x100fe400078e001a */
[----:B------:R-:W-:Y:S01]  /*35f0*/  @P6 IMAD.MOV.U32 R30, RZ, RZ, R26 ;  /* 0x000000ffff1e6224 */ /* 0x000fe200078e001a */
[----:B------:R-:W-:Y:S05]  /*3600*/  @P5 BRA `(.L_x_1105) ;  /* 0xfffffe8000005947 */ /* 0x000fea000383ffff */
.L_x_1104:
[----:B------:R-:W-:Y:S05]  /*3610*/  BSYNC B2 ;  /* 0x0000000000027941 */ /* 0x000fea0003800000 */
.L_x_1103:
[----:B------:R-:W-:Y:S01]  /*3620*/  BSSY B2, `(.L_x_1106) ;  /* 0x000001f000027945 */ /* 0x000fe20003800000 */
[----:B------:R-:W-:Y:S05]  /*3630*/  @P2 BRA `(.L_x_1107) ;  /* 0x000001d000002947 */ /* 0x000fea0003800000 */
[----:B------:R-:W-:Y:S01]  /*3640*/  IMAD.SHL.U32 R22, R18, 0x100, RZ ;  /* 0x0000010012167824 */ /* 0x000fe200078e00ff */
[----:B------:R-:W-:Y:S01]  /*3650*/  CS2R R24, SRZ ;  /* 0x0000000000187805 */ /* 0x000fe2000001ff00 */
[----:B------:R-:W-:Y:S01]  /*3660*/  IMAD.MOV.U32 R33, RZ, RZ, RZ ;  /* 0x000000ffff217224 */ /* 0x000fe200078e00ff */
[----:B------:R-:W-:Y:S02]  /*3670*/  UMOV UR4, URZ ;  /* 0x0000003f00047c82 */ /* 0x000fe40008000000 */
[----:B------:R-:W-:-:S02]  /*3680*/  LOP3.LUT R35, R22, 0x80000000, RZ, 0xfc, !PT ;  /* 0x8000000016237812 */ /* 0x000fc400078efcff */
.L_x_1108:
[C---:B------:R-:W-:Y:S01]  /*3690*/  IMAD.SHL.U32 R32, R24.reuse, 0x4, RZ ;  /* 0x0000000418207824 */ /* 0x040fe200078e00ff */
[----:B------:R-:W-:-:S04]  /*36a0*/  SHF.L.U64.HI R23, R24, 0x2, R25 ;  /* 0x0000000218177819 */ /* 0x000fc80000010219 */
[----:B------:R-:W-:-:S04]  /*36b0*/  IADD3 R22, P2, R32, c[0x4][0x88], RZ ;  /* 0x0100220020167a10 */ /* 0x000fc80007f5e0ff */
[----:B------:R-:W-:-:S05]  /*36c0*/  IADD3.X R23, R23, c[0x4][0x8c], RZ, P2, !PT ;  /* 0x0100230017177a10 */ /* 0x000fca00017fe4ff */
[----:B------:R-:W2:Y:S01]  /*36d0*/  LDG.E.CONSTANT R22, [R22.64] ;  /* 0x0000000a16167981 */ /* 0x000ea2000c1e9900 */
[----:B------:R-:W-:Y:S02]  /*36e0*/  ISETP.EQ.AND P6, PT, R32, RZ, PT ;  /* 0x000000ff2000720c */ /* 0x000fe40003fc2270 */
[----:B------:R-:W-:Y:S02]  /*36f0*/  IADD3 R24, R24, 0x1, RZ ;  /* 0x0000000118187810 */ /* 0x000fe40007ffe0ff */
[C---:B------:R-:W-:Y:S02]  /*3700*/  ISETP.EQ.AND P3, PT, R32.reuse, 0x8, PT ;  /* 0x000000082000780c */ /* 0x040fe40003f62270 */
[C---:B------:R-:W-:Y:S02]  /*3710*/  ISETP.EQ.AND P4, PT, R32.reuse, 0xc, PT ;  /* 0x0000000c2000780c */ /* 0x040fe40003f82270 */
[----:B------:R-:W-:Y:S02]  /*3720*/  ISETP.EQ.AND P5, PT, R32, 0x10, PT ;  /* 0x000000102000780c */ /* 0x000fe40003fa2270 */
[----:B------:R-:W-:Y:S01]  /*3730*/  SHF.R.S32.HI R25, RZ, 0x1f, R24 ;  /* 0x0000001fff197819 */ /* 0x000fe20000011418 */
[----:B--2---:R-:W-:-:S05]  /*3740*/  IMAD.WIDE.U32 R26, R22, R35, RZ ;  /* 0x00000023161a7225 */ /* 0x004fca00078e00ff */
[----:B------:R-:W-:-:S04]  /*3750*/  IADD3 R26, P2, R26, R33, RZ ;  /* 0x000000211a1a7210 */ /* 0x000fc80007f5e0ff */
[----:B------:R-:W-:Y:S01]  /*3760*/  IADD3.X R33, R27, UR4, RZ, P2, !PT ;  /* 0x000000041b217c10 */ /* 0x000fe200097fe4ff */
[--C-:B------:R-:W-:Y:S01]  /*3770*/  @P6 IMAD.MOV.U32 R19, RZ, RZ, R26.reuse ;  /* 0x000000ffff136224 */ /* 0x100fe200078e001a */
[C---:B------:R-:W-:Y:S01]  /*3780*/  ISETP.EQ.AND P2, PT, R32.reuse, 0x4, PT ;  /* 0x000000042000780c */ /* 0x040fe20003f42270 */
[--C-:B------:R-:W-:Y:S01]  /*3790*/  @P3 IMAD.MOV.U32 R21, RZ, RZ, R26.reuse ;  /* 0x000000ffff153224 */ /* 0x100fe200078e001a */
[----:B------:R-:W-:Y:S01]  /*37a0*/  ISETP.EQ.AND P6, PT, R32, 0x14, PT ;  /* 0x000000142000780c */ /* 0x000fe20003fc2270 */
[--C-:B------:R-:W-:Y:S02]  /*37b0*/  @P4 IMAD.MOV.U32 R28, RZ, RZ, R26.reuse ;  /* 0x000000ffff1c4224 */ /* 0x100fe400078e001a */
[----:B------:R-:W-:-:S08]  /*37c0*/  @P5 IMAD.MOV.U32 R29, RZ, RZ, R26 ;  /* 0x000000ffff1d5224 */ /* 0x000fd000078e001a */
[--C-:B------:R-:W-:Y:S01]  /*37d0*/  @P2 IMAD.MOV.U32 R20, RZ, RZ, R26.reuse ;  /* 0x000000ffff142224 */ /* 0x100fe200078e001a */
[----:B------:R-:W-:Y:S01]  /*37e0*/  ISETP.NE.AND P2, PT, R24, 0x6, PT ;  /* 0x000000061800780c */ /* 0x000fe20003f45270 */
[----:B------:R-:W-:-:S12]  /*37f0*/  @P6 IMAD.MOV.U32 R30, RZ, RZ, R26 ;  /* 0x000000ffff1e6224 */ /* 0x000fd800078e001a */
[----:B------:R-:W-:Y:S05]  /*3800*/  @P2 BRA `(.L_x_1108) ;  /* 0xfffffe8000002947 */ /* 0x000fea000383ffff */
.L_x_1107:
[----:B------:R-:W-:Y:S05]  /*3810*/  BSYNC B2 ;  /* 0x0000000000027941 */ /* 0x000fea0003800000 */
.L_x_1106:
[----:B------:R-:W-:Y:S01]  /*3820*/  FFMA R22, RZ, R5, RZ ;  /* 0x00000005ff167223 */ /* 0x000fe200000000ff */
[----:B------:R-:W-:Y:S01]  /*3830*/  FFMA R23, RZ, R4, RZ ;  /* 0x00000004ff177223 */ /* 0x000fe200000000ff */
[----:B------:R-:W-:Y:S01]  /*3840*/  IMAD.MOV.U32 R24, RZ, RZ, c[0x0][0x274] ;  /* 0x00009d00ff187624 */ /* 0x000fe200078e00ff */
[----:B------:R-:W-:Y:S01]  /*3850*/  FFMA R35, RZ, R2, RZ ;  /* 0x00000002ff237223 */ /* 0x000fe200000000ff */
[----:B------:R-:W-:Y:S01]  /*3860*/  FSETP.NEU.AND P2, PT, |R18|, +INF , PT ;  /* 0x7f8000001200780b */ /* 0x000fe20003f4d200 */
[----:B------:R-:W-:Y:S01]  /*3870*/  FFMA R23, R3, R23, R22 ;  /* 0x0000001703177223 */ /* 0x000fe20000000016 */
[----:B------:R-:W-:Y:S01]  /*3880*/  FADD R24, -R24, 1 ;  /* 0x3f80000018187421 */ /* 0x000fe20000000100 */
[----:B------:R-:W-:Y:S01]  /*3890*/  ISETP.NE.U32.AND P3, PT, RZ, c[0x0][0x320], PT ;  /* 0x0000c800ff007a0c */ /* 0x000fe20003f65070 */
[----:B------:R-:W-:Y:S01]  /*38a0*/  BSSY B2, `(.L_x_1109) ;  /* 0x0000026000027945 */ /* 0x000fe20003800000 */
[----:B------:R-:W-:Y:S01]  /*38b0*/  FFMA R35, R0, R35, R23 ;  /* 0x0000002300237223 */ /* 0x000fe20000000017 */
[----:B------:R-:W-:Y:S01]  /*38c0*/  FFMA R32, RZ, R24, RZ ;  /* 0x00000018ff207223 */ /* 0x000fe200000000ff */
[----:B------:R-:W-:Y:S01]  /*38d0*/  FSETP.LTU.OR P2, PT, |R18|, 105615, !P2 ;  /* 0x47ce47801200780b */ /* 0x000fe20005749600 */
[----:B------:R-:W-:Y:S01]  /*38e0*/  FFMA R34, R34, 10000, RZ ;  /* 0x461c400022227823 */ /* 0x000fe200000000ff */
[----:B------:R-:W-:Y:S01]  /*38f0*/  ISETP.NE.AND.EX P3, PT, RZ, c[0x0][0x324], PT, P3 ;  /* 0x0000c900ff007a0c */ /* 0x000fe20003f65330 */
[----:B------:R-:W-:Y:S01]  /*3900*/  FFMA R35, R35, c[0x0][0x26c], RZ ;  /* 0x00009b0023237a23 */ /* 0x000fe200000000ff */
[----:B------:R-:W-:Y:S01]  /*3910*/  IMAD.MOV.U32 R33, RZ, RZ, R32 ;  /* 0x000000ffff217224 */ /* 0x000fe200078e0020 */
[----:B------:R-:W-:Y:S05]  /*3920*/  @P1 BRA `(.L_x_1110) ;  /* 0x000001d000001947 */ /* 0x000fea0003800000 */
[----:B------:R-:W-:Y:S01]  /*3930*/  IMAD.SHL.U32 R22, R17, 0x100, RZ ;  /* 0x0000010011167824 */ /* 0x000fe200078e00ff */
[----:B------:R-:W-:Y:S01]  /*3940*/  UMOV UR4, URZ ;  /* 0x0000003f00047c82 */ /* 0x000fe20008000000 */
[----:B------:R-:W-:-:S03]  /*3950*/  IMAD.MOV.U32 R37, RZ, RZ, RZ ;  /* 0x000000ffff257224 */ /* 0x000fc600078e00ff */
[----:B------:R-:W-:Y:S02]  /*3960*/  LOP3.LUT R39, R22, 0x80000000, RZ, 0xfc, !PT ;  /* 0x8000000016277812 */ /* 0x000fe400078efcff */
[----:B------:R-:W-:-:S06]  /*3970*/  CS2R R22, SRZ ;  /* 0x0000000000167805 */ /* 0x000fcc000001ff00 */
.L_x_1111:
[C---:B------:R-:W-:Y:S01]  /*3980*/  IMAD.SHL.U32 R36, R22.reuse, 0x4, RZ ;  /* 0x0000000416247824 */ /* 0x040fe200078e00ff */
[----:B------:R-:W-:-:S04]  /*3990*/  SHF.L.U64.HI R23, R22, 0x2, R23 ;  /* 0x0000000216177819 */ /* 0x000fc80000010217 */
[----:B------:R-:W-:-:S04]  /*39a0*/  IADD3 R24, P4, R36, c[0x4][0x88], RZ ;  /* 0x0100220024187a10 */ /* 0x000fc80007f9e0ff */
[----:B------:R-:W-:-:S05]  /*39b0*/  IADD3.X R25, R23, c[0x4][0x8c], RZ, P4, !PT ;  /* 0x0100230017197a10 */ /* 0x000fca00027fe4ff */
[----:B------:R-:W2:Y:S01]  /*39c0*/  LDG.E.CONSTANT R24, [R24.64] ;  /* 0x0000000a18187981 */ /* 0x000ea2000c1e9900 */
[C---:B------:R-:W-:Y:S02]  /*39d0*/  ISETP.EQ.AND P6, PT, R36.reuse, 0x4, PT ;  /* 0x000000042400780c */ /* 0x040fe40003fc2270 */
[----:B------:R-:W-:Y:S02]  /*39e0*/  ISETP.EQ.AND P5, PT, R36, 0x8, PT ;  /* 0x000000082400780c */ /* 0x000fe40003fa2270 */
[----:B------:R-:W-:Y:S01]  /*39f0*/  IADD3 R22, R22, 0x1, RZ ;  /* 0x0000000116167810 */ /* 0x000fe20007ffe0ff */
[----:B--2---:R-:W-:-:S05]  /*3a00*/  IMAD.WIDE.U32 R26, R24, R39, RZ ;  /* 0x00000027181a7225 */ /* 0x004fca00078e00ff */
[----:B------:R-:W-:-:S04]  /*3a10*/  IADD3 R23, P4, R26, R37, RZ ;  /* 0x000000251a177210 */ /* 0x000fc80007f9e0ff */
[----:B------:R-:W-:Y:S01]  /*3a20*/  IADD3.X R37, R27, UR4, RZ, P4, !PT ;  /* 0x000000041b257c10 */ /* 0x000fe2000a7fe4ff */
[--C-:B------:R-:W-:Y:S01]  /*3a30*/  @P6 IMAD.MOV.U32 R20, RZ, RZ, R23.reuse ;  /* 0x000000ffff146224 */ /* 0x100fe200078e0017 */
[C---:B------:R-:W-:Y:S01]  /*3a40*/  ISETP.EQ.AND P4, PT, R36.reuse, RZ, PT ;  /* 0x000000ff2400720c */ /* 0x040fe20003f82270 */
[----:B------:R-:W-:Y:S01]  /*3a50*/  @P5 IMAD.MOV.U32 R21, RZ, RZ, R23 ;  /* 0x000000ffff155224 */ /* 0x000fe200078e0017 */
[C---:B------:R-:W-:Y:S02]  /*3a60*/  ISETP.EQ.AND P6, PT, R36.reuse, 0x10, PT ;  /* 0x000000102400780c */ /* 0x040fe40003fc2270 */
[----:B------:R-:W-:-:S09]  /*3a70*/  ISETP.EQ.AND P5, PT, R36, 0x14, PT ;  /* 0x000000142400780c */ /* 0x000fd20003fa2270 */
[--C-:B------:R-:W-:Y:S01]  /*3a80*/  @P4 IMAD.MOV.U32 R19, RZ, RZ, R23.reuse ;  /* 0x000000ffff134224 */ /* 0x100fe200078e0017 */
[----:B------:R-:W-:Y:S01]  /*3a90*/  ISETP.EQ.AND P4, PT, R36, 0xc, PT ;  /* 0x0000000c2400780c */ /* 0x000fe20003f82270 */
[--C-:B------:R-:W-:Y:S02]  /*3aa0*/  @P6 IMAD.MOV.U32 R29, RZ, RZ, R23.reuse ;  /* 0x000000ffff1d6224 */ /* 0x100fe400078e0017 */
[----:B------:R-:W-:-:S10]  /*3ab0*/  @P5 IMAD.MOV.U32 R30, RZ, RZ, R23 ;  /* 0x000000ffff1e5224 */ /* 0x000fd400078e0017 */
[----:B------:R-:W-:Y:S01]  /*3ac0*/  @P4 IMAD.MOV.U32 R28, RZ, RZ, R23 ;  /* 0x000000ffff1c4224 */ /* 0x000fe200078e0017 */
[----:B------:R-:W-:Y:S02]  /*3ad0*/  ISETP.NE.AND P4, PT, R22, 0x6, PT ;  /* 0x000000061600780c */ /* 0x000fe40003f85270 */
[----:B------:R-:W-:-:S11]  /*3ae0*/  SHF.R.S32.HI R23, RZ, 0x1f, R22 ;  /* 0x0000001fff177819 */ /* 0x000fd60000011416 */
[----:B------:R-:W-:Y:S05]  /*3af0*/  @P4 BRA `(.L_x_1111) ;  /* 0xfffffe8000004947 */ /* 0x000fea000383ffff */
.L_x_1110:
[----:B------:R-:W-:Y:S05]  /*3b00*/  BSYNC B2 ;  /* 0x0000000000027941 */ /* 0x000fea0003800000 */
.L_x_1109:
[----:B------:R-:W-:Y:S01]  /*3b10*/  BSSY B2, `(.L_x_1112) ;  /* 0x000001f000027945 */ /* 0x000fe20003800000 */
[----:B------:R-:W-:Y:S05]  /*3b20*/  @P2 BRA `(.L_x_1113) ;  /* 0x000001d000002947 */ /* 0x000fea0003800000 */
[----:B------:R-:W-:Y:S01]  /*3b30*/  IMAD.SHL.U32 R22, R18, 0x100, RZ ;  /* 0x0000010012167824 */ /* 0x000fe200078e00ff */
[----:B------:R-:W-:Y:S01]  /*3b40*/  UMOV UR4, URZ ;  /* 0x0000003f00047c82 */ /* 0x000fe20008000000 */
[----:B------:R-:W-:-:S03]  /*3b50*/  IMAD.MOV.U32 R37, RZ, RZ, RZ ;  /* 0x000000ffff257224 */ /* 0x000fc600078e00ff */
[----:B------:R-:W-:Y:S02]  /*3b60*/  LOP3.LUT R39, R22, 0x80000000, RZ, 0xfc, !PT ;  /* 0x8000000016277812 */ /* 0x000fe400078efcff */
[----:B------:R-:W-:-:S06]  /*3b70*/  CS2R R22, SRZ ;  /* 0x0000000000167805 */ /* 0x000fcc000001ff00 */
.L_x_1114:
        /* <DEDUP_REMOVED lines=8> */
[----:B------:R-:W-:Y:S01]  /*3c00*/  ISETP.EQ.AND P5, PT, R36, 0xc, PT ;  /* 0x0000000c2400780c */ /* 0x000fe20003fa2270 */
[----:B--2---:R-:W-:-:S05]  /*3c10*/  IMAD.WIDE.U32 R26, R24, R39, RZ ;  /* 0x00000027181a7225 */ /* 0x004fca00078e00ff */
[----:B------:R-:W-:-:S04]  /*3c20*/  IADD3 R23, P2, R26, R37, RZ ;  /* 0x000000251a177210 */ /* 0x000fc80007f5e0ff */
[----:B------:R-:W-:Y:S01]  /*3c30*/  IADD3.X R37, R27, UR4, RZ, P2, !PT ;  /* 0x000000041b257c10 */ /* 0x000fe200097fe4ff */
[--C-:B------:R-:W-:Y:S01]  /*3c40*/  @P6 IMAD.MOV.U32 R19, RZ, RZ, R23.reuse ;  /* 0x000000ffff136224 */ /* 0x100fe200078e0017 */
[C---:B------:R-:W-:Y:S01]  /*3c50*/  ISETP.EQ.AND P2, PT, R36.reuse, 0x4, PT ;  /* 0x000000042400780c */ /* 0x040fe20003f42270 */
[--C-:B------:R-:W-:Y:S01]  /*3c60*/  @P4 IMAD.MOV.U32 R21, RZ, RZ, R23.reuse ;  /* 0x000000ffff154224 */ /* 0x100fe200078e0017 */
[----:B------:R-:W-:Y:S01]  /*3c70*/  ISETP.EQ.AND P6, PT, R36, 0x10, PT ;  /* 0x000000102400780c */ /* 0x000fe20003fc2270 */
[----:B------:R-:W-:-:S10]  /*3c80*/  @P5 IMAD.MOV.U32 R28, RZ, RZ, R23 ;  /* 0x000000ffff1c5224 */ /* 0x000fd400078e0017 */
[--C-:B------:R-:W-:Y:S01]  /*3c90*/  @P2 IMAD.MOV.U32 R20, RZ, RZ, R23.reuse ;  /* 0x000000ffff142224 */ /* 0x100fe200078e0017 */
[----:B------:R-:W-:Y:S01]  /*3ca0*/  ISETP.EQ.AND P2, PT, R36, 0x14, PT ;  /* 0x000000142400780c */ /* 0x000fe20003f42270 */
[----:B------:R-:W-:-:S12]  /*3cb0*/  @P6 IMAD.MOV.U32 R29, RZ, RZ, R23 ;  /* 0x000000ffff1d6224 */ /* 0x000fd800078e0017 */
[----:B------:R-:W-:Y:S01]  /*3cc0*/  @P2 IMAD.MOV.U32 R30, RZ, RZ, R23 ;  /* 0x000000ffff1e2224 */ /* 0x000fe200078e0017 */
[----:B------:R-:W-:Y:S02]  /*3cd0*/  ISETP.NE.AND P2, PT, R22, 0x6, PT ;  /* 0x000000061600780c */ /* 0x000fe40003f45270 */
[----:B------:R-:W-:-:S11]  /*3ce0*/  SHF.R.S32.HI R23, RZ, 0x1f, R22 ;  /* 0x0000001fff177819 */ /* 0x000fd60000011416 */
[----:B------:R-:W-:Y:S05]  /*3cf0*/  @P2 BRA `(.L_x_1114) ;  /* 0xfffffe8000002947 */ /* 0x000fea000383ffff */
.L_x_1113:
[----:B------:R-:W-:Y:S05]  /*3d00*/  BSYNC B2 ;  /* 0x0000000000027941 */ /* 0x000fea0003800000 */
.L_x_1112:
[----:B------:R-:W-:Y:S01]  /*3d10*/  BSSY B2, `(.L_x_1115) ;  /* 0x000001f000027945 */ /* 0x000fe20003800000 */
[----:B------:R-:W-:Y:S05]  /*3d20*/  @P1 BRA `(.L_x_1116) ;  /* 0x000001d000001947 */ /* 0x000fea0003800000 */
[----:B------:R-:W-:Y:S01]  /*3d30*/  IMAD.SHL.U32 R22, R17, 0x100, RZ ;  /* 0x0000010011167824 */ /* 0x000fe200078e00ff */
[----:B------:R-:W-:Y:S01]  /*3d40*/  UMOV UR4, URZ ;  /* 0x0000003f00047c82 */ /* 0x000fe20008000000 */
[----:B------:R-:W-:-:S03]  /*3d50*/  IMAD.MOV.U32 R37, RZ, RZ, RZ ;  /* 0x000000ffff257224 */ /* 0x000fc600078e00ff */
[----:B------:R-:W-:Y:S02]  /*3d60*/  LOP3.LUT R39, R22, 0x80000000, RZ, 0xfc, !PT ;  /* 0x8000000016277812 */ /* 0x000fe400078efcff */
[----:B------:R-:W-:-:S06]  /*3d70*/  CS2R R22, SRZ ;  /* 0x0000000000167805 */ /* 0x000fcc000001ff00 */
.L_x_1117:
        /* <DEDUP_REMOVED lines=21> */
[----:B------:R-:W-:Y:S01]  /*3ed0*/  @P6 IMAD.MOV.U32 R30, RZ, RZ, R23 ;  /* 0x000000ffff1e6224 */ /* 0x000fe200078e0017 */
[----:B------:R-:W-:-:S11]  /*3ee0*/  SHF.R.S32.HI R23, RZ, 0x1f, R22 ;  /* 0x0000001fff177819 */ /* 0x000fd60000011416 */
[----:B------:R-:W-:Y:S05]  /*3ef0*/  @P1 BRA `(.L_x_1117) ;  /* 0xfffffe8000001947 */ /* 0x000fea000383ffff */
.L_x_1116:
[----:B------:R-:W-:Y:S05]  /*3f00*/  BSYNC B2 ;  /* 0x0000000000027941 */ /* 0x000fea0003800000 */
.L_x_1115:
[----:B------:R-:W-:Y:S01]  /*3f10*/  IMAD.MOV.U32 R24, RZ, RZ, R32 ;  /* 0x000000ffff187224 */ /* 0x000fe200078e0020 */
[----:B------:R-:W-:Y:S01]  /*3f20*/  FFMA R35, R6, R35, RZ ;  /* 0x0000002306237223 */ /* 0x000fe200000000ff */
[----:B------:R-:W-:Y:S05]  /*3f30*/  @!P3 BRA `(.L_x_1118) ;  /* 0x000000800000b947 */ /* 0x000fea0003800000 */
[----:B------:R-:W-:Y:S01]  /*3f40*/  SHF.R.S32.HI R23, RZ, 0x1f, R8 ;  /* 0x0000001fff177819 */ /* 0x000fe20000011408 */
[----:B------:R-:W-:-:S04]  /*3f50*/  IMAD.MOV.U32 R27, RZ, RZ, c[0x0][0x340] ;  /* 0x0000d000ff1b7624 */ /* 0x000fc800078e00ff */
[----:B------:R-:W-:-:S04]  /*3f60*/  IMAD R23, R23, c[0x0][0x340], RZ ;  /* 0x0000d00017177a24 */ /* 0x000fc800078e02ff */
[C---:B------:R-:W-:Y:S02]  /*3f70*/  IMAD R25, R8.reuse, UR9, R23 ;  /* 0x0000000908197c24 */ /* 0x040fe4000f8e0217 */
[----:B------:R-:W-:-:S04]  /*3f80*/  IMAD.WIDE.U32 R22, R8, R27, c[0x0][0x320] ;  /* 0x0000c80008167625 */ /* 0x000fc800078e001b */
[----:B------:R-:W-:-:S05]  /*3f90*/  IMAD.IADD R23, R23, 0x1, R25 ;  /* 0x0000000117177824 */ /* 0x000fca00078e0219 */
[----:B------:R0:W-:Y:S01]  /*3fa0*/  RED.E.ADD.F32.FTZ.RN.STRONG.GPU [R22.64], R35 ;  /* 0x000000231600798e */ /* 0x0001e2000c10e78a */
[----:B------:R-:W-:Y:S05]  /*3fb0*/  BRA `(.L_x_1119) ;  /* 0x000000a000007947 */ /* 0x000fea0003800000 */
.L_x_1118:
[----:B------:R-:W-:-:S04]  /*3fc0*/  ISETP.NE.U32.AND P1, PT, RZ, c[0x0][0x230], PT ;  /* 0x00008c00ff007a0c */ /* 0x000fc80003f25070 */
[----:B------:R-:W-:-:S13]  /*3fd0*/  ISETP.NE.AND.EX P1, PT, RZ, c[0x0][0x234], PT, P1 ;  /* 0x00008d00ff007a0c */ /* 0x000fda0003f25310 */
[----:B------:R-:W-:Y:S05]  /*3fe0*/  @!P1 BRA `(.L_x_1119) ;  /* 0x0000007000009947 */ /* 0x000fea0003800000 */
[----:B------:R-:W-:Y:S01]  /*3ff0*/  SHF.R.S32.HI R23, RZ, 0x1f, R8 ;  /* 0x0000001fff177819 */ /* 0x000fe20000011408 */
[----:B------:R-:W-:-:S04]  /*4000*/  IMAD.MOV.U32 R27, RZ, RZ, c[0x0][0x248] ;  /* 0x00009200ff1b7624 */ /* 0x000fc800078e00ff */
[----:B------:R-:W-:-:S04]  /*4010*/  IMAD R23, R23, c[0x0][0x248], RZ ;  /* 0x0000920017177a24 */ /* 0x000fc800078e02ff */
[C---:B------:R-:W-:Y:S02]  /*4020*/  IMAD R25, R8.reuse, UR8, R23 ;  /* 0x0000000808197c24 */ /* 0x040fe4000f8e0217 */
[----:B------:R-:W-:-:S04]  /*4030*/  IMAD.WIDE.U32 R22, R8, R27, c[0x0][0x230] ;  /* 0x00008c0008167625 */ /* 0x000fc800078e001b */
[----:B------:R-:W-:-:S05]  /*4040*/  IMAD.IADD R23, R23, 0x1, R25 ;  /* 0x0000000117177824 */ /* 0x000fca00078e0219 */
[----:B------:R0:W-:Y:S02]  /*4050*/  RED.E.ADD.F32.FTZ.RN.STRONG.GPU [R22.64], R35 ;  /* 0x000000231600798e */ /* 0x0001e4000c10e78a */
.L_x_1119:
[----:B------:R-:W-:Y:S05]  /*4060*/  @!P0 BRA `(.L_x_1120) ;  /* 0x000000b000008947 */ /* 0x000fea0003800000 */
[----:B0-----:R-:W-:Y:S01]  /*4070*/  SHF.R.S32.HI R23, RZ, 0x1f, R8 ;  /* 0x0000001fff177819 */ /* 0x001fe20000011408 */
[----:B------:R-:W-:Y:S01]  /*4080*/  ULDC UR4, c[0x0][0x308] ;  /* 0x0000c20000047ab9 */ /* 0x000fe20000000800 */
[----:B------:R-:W-:Y:S01]  /*4090*/  IMAD.MOV.U32 R27, RZ, RZ, c[0x0][0x308] ;  /* 0x0000c200ff1b7624 */ /* 0x000fe200078e00ff */
[----:B------:R-:W-:Y:S02]  /*40a0*/  USHF.R.S32.HI UR4, URZ, 0x1f, UR4 ;  /* 0x0000001f3f047899 */ /* 0x000fe40008011404 */
[----:B------:R-:W-:-:S04]  /*40b0*/  IMAD R23, R23, c[0x0][0x308], RZ ;  /* 0x0000c20017177a24 */ /* 0x000fc800078e02ff */
[C---:B------:R-:W-:Y:S02]  /*40c0*/  IMAD R25, R8.reuse, UR4, R23 ;  /* 0x0000000408197c24 */ /* 0x040fe4000f8e0217 */
[----:B------:R-:W-:-:S04]  /*40d0*/  IMAD.WIDE.U32 R22, R8, R27, c[0x0][0x2e8] ;  /* 0x0000ba0008167625 */ /* 0x000fc800078e001b */
[----:B------:R-:W-:-:S05]  /*40e0*/  IMAD.IADD R23, R23, 0x1, R25 ;  /* 0x0000000117177824 */ /* 0x000fca00078e0219 */
[----:B------:R0:W-:Y:S01]  /*40f0*/  RED.E.ADD.F32.FTZ.RN.STRONG.GPU [R22.64], R34 ;  /* 0x000000221600798e */ /* 0x0001e2000c10e78a */
[----:B------:R-:W-:Y:S01]  /*4100*/  FFMA R26, RZ, c[0x0][0x274], RZ ;  /* 0x00009d00ff1a7a23 */ /* 0x000fe200000000ff */
[----:B------:R-:W-:Y:S05]  /*4110*/  BRA `(.L_x_1100) ;  /* 0x000000d000007947 */ /* 0x000fea0003800000 */
.L_x_1120:
[----:B------:R-:W-:Y:S01]  /*4120*/  ISETP.NE.U32.AND P0, PT, RZ, c[0x0][0x1f8], PT ;  /* 0x00007e00ff007a0c */ /* 0x000fe20003f05070 */
[----:B------:R-:W-:-:S03]  /*4130*/  FFMA R26, RZ, c[0x0][0x274], RZ ;  /* 0x00009d00ff1a7a23 */ /* 0x000fc600000000ff */
[----:B------:R-:W-:-:S13]  /*4140*/  ISETP.NE.AND.EX P0, PT, RZ, c[0x0][0x1fc], PT, P0 ;  /* 0x00007f00ff007a0c */ /* 0x000fda0003f05300 */
        /* <DEDUP_REMOVED lines=9> */
[----:B------:R0:W-:Y:S02]  /*41e0*/  RED.E.ADD.F32.FTZ.RN.STRONG.GPU [R22.64], R34 ;  /* 0x000000221600798e */ /* 0x0001e4000c10e78a */
.L_x_1100:
[----:B------:R-:W-:Y:S05]  /*41f0*/  BSYNC B1 ;  /* 0x0000000000017941 */ /* 0x000fea0003800000 */
.L_x_1099:
[----:B------:R-:W-:Y:S01]  /*4200*/  FSETP.GT.AND P0, PT, R16, RZ, PT ;  /* 0x000000ff1000720b */ /* 0x000fe20003f04000 */
[----:B------:R-:W-:Y:S01]  /*4210*/  BSSY B1, `(.L_x_1121) ;  /* 0x0000030000017945 */ /* 0x000fe20003800000 */
[----:B------:R-:W-:Y:S02]  /*4220*/  IMAD.MOV.U32 R25, RZ, RZ, RZ ;  /* 0x000000ffff197224 */ /* 0x000fe400078e00ff */
[----:B------:R-:W-:-:S09]  /*4230*/  IMAD.MOV.U32 R27, RZ, RZ, RZ ;  /* 0x000000ffff1b7224 */ /* 0x000fd200078e00ff */
        /* <DEDUP_REMOVED lines=11> */
[----:B------:R-:W-:Y:S02]  /*42f0*/  MOV R27, 0x4310 ;  /* 0x00004310001b7802 */ /* 0x000fe40000000f00 */
[----:B------:R-:W-:Y:S05]  /*4300*/  CALL.REL.NOINC `($__internal_36_$__cuda_sm3x_div_rn_noftz_f32_slowpath) ;  /* 0x0000088000007944 */ /* 0x000fea0003c00000 */
[----:B------:R-:W-:Y:S02]  /*4310*/  IMAD.MOV.U32 R25, RZ, RZ, R31 ;  /* 0x000000ffff197224 */ /* 0x000fe400078e001f */
.L_x_1124:
[----:B------:R-:W-:Y:S05]  /*4320*/  BSYNC B2 ;  /* 0x0000000000027941 */ /* 0x000fea0003800000 */
.L_x_1123:
        /* <DEDUP_REMOVED lines=13> */
.L_x_1126:
[----:B------:R-:W-:Y:S05]  /*4400*/  BSYNC B2 ;  /* 0x0000000000027941 */ /* 0x000fea0003800000 */
.L_x_1125:
        /* <DEDUP_REMOVED lines=12> */
.L_x_1128:
[----:B------:R-:W-:Y:S05]  /*44d0*/  BSYNC B2 ;  /* 0x0000000000027941 */ /* 0x000fea0003800000 */
.L_x_1127:
[----:B------:R-:W-:Y:S01]  /*44e0*/  FFMA R27, RZ, R25, RZ ;  /* 0x00000019ff1b7223 */ /* 0x000fe200000000ff */
[----:B------:R-:W-:Y:S01]  /*44f0*/  FFMA R25, RZ, R9, RZ ;  /* 0x00000009ff197223 */ /* 0x000fe200000000ff */
[----:B------:R-:W-:Y:S02]  /*4500*/  FFMA R31, RZ, R31, RZ ;  /* 0x0000001fff1f7223 */ /* 0x000fe400000000ff */
.L_x_1122:
[----:B------:R-:W-:Y:S05]  /*4510*/  BSYNC B1 ;  /* 0x0000000000017941 */ /* 0x000fea0003800000 */
.L_x_1121:
[----:B------:R-:W-:Y:S01]  /*4520*/  ISETP.NE.U32.AND P0, PT, RZ, c[0x0][0x2b0], PT ;  /* 0x0000ac00ff007a0c */ /* 0x000fe20003f05070 */
[----:B0-----:R-:W-:Y:S01]  /*4530*/  FADD R22, -R27, R24 ;  /* 0x000000181b167221 */ /* 0x001fe20000000100 */
[C---:B------:R-:W-:Y:S01]  /*4540*/  FADD R23, -R25.reuse, R33 ;  /* 0x0000002119177221 */ /* 0x040fe20000000100 */
[--C-:B------:R-:W-:Y:S01]  /*4550*/  FADD R25, R25, R26.reuse ;  /* 0x0000001a19197221 */ /* 0x100fe20000000000 */
[----:B------:R-:W-:Y:S01]  /*4560*/  ISETP.NE.AND.EX P0, PT, RZ, c[0x0][0x2b4], PT, P0 ;  /* 0x0000ad00ff007a0c */ /* 0x000fe20003f05300 */
[----:B------:R-:W-:Y:S01]  /*4570*/  FADD R27, R27, R26 ;  /* 0x0000001a1b1b7221 */ /* 0x000fe20000000000 */
[--C-:B------:R-:W-:Y:S01]  /*4580*/  FADD R26, R26, R31.reuse ;  /* 0x0000001f1a1a7221 */ /* 0x100fe20000000000 */
[----:B------:R-:W-:Y:S01]  /*4590*/  FADD R31, R32, -R31 ;  /* 0x8000001f201f7221 */ /* 0x000fe20000000000 */
[----:B------:R-:W-:Y:S01]  /*45a0*/  FADD R25, RZ, R25 ;  /* 0x00000019ff197221 */ /* 0x000fe20000000000 */
[----:B------:R-:W-:Y:S01]  /*45b0*/  FADD R27, RZ, R27 ;  /* 0x0000001bff1b7221 */ /* 0x000fe20000000000 */
[----:B------:R-:W-:-:S07]  /*45c0*/  FADD R33, RZ, R26 ;  /* 0x0000001aff217221 */ /* 0x000fce0000000000 */
        /* <DEDUP_REMOVED lines=13> */
.L_x_1129:
[----:B------:R-:W-:-:S04]  /*46a0*/  ISETP.NE.U32.AND P0, PT, RZ, c[0x0][0x1c0], PT ;  /* 0x00007000ff007a0c */ /* 0x000fc80003f05070 */
[----:B------:R-:W-:-:S13]  /*46b0*/  ISETP.NE.AND.EX P0, PT, RZ, c[0x0][0x1c4], PT, P0 ;  /* 0x00007100ff007a0c */ /* 0x000fda0003f05300 */
[----:B------:R-:W-:Y:S05]  /*46c0*/  @!P0 BRA `(.L_x_1098) ;  /* 0x0000009000008947 */ /* 0x000fea0003800000 */
[----:B------:R-:W-:Y:S01]  /*46d0*/  SHF.R.S32.HI R9, RZ, 0x1f, R12 ;  /* 0x0000001fff097819 */ /* 0x000fe2000001140c */
[----:B------:R-:W-:-:S04]  /*46e0*/  IMAD.MOV.U32 R11, RZ, RZ, c[0x0][0x1d8] ;  /* 0x00007600ff0b7624 */ /* 0x000fc800078e00ff */
[----:B------:R-:W-:Y:S02]  /*46f0*/  IMAD R9, R9, c[0x0][0x1d8], RZ ;  /* 0x0000760009097a24 */ /* 0x000fe400078e02ff */
[----:B------:R-:W-:-:S04]  /*4700*/  IMAD.WIDE.U32 R10, R12, R11, c[0x0][0x1c0] ;  /* 0x000070000c0a7625 */ /* 0x000fc800078e000b */
[----:B------:R-:W-:-:S04]  /*4710*/  IMAD R9, R12, UR5, R9 ;  /* 0x000000050c097c24 */ /* 0x000fc8000f8e0209 */
[----:B------:R-:W-:-:S05]  /*4720*/  IMAD.IADD R11, R11, 0x1, R9 ;  /* 0x000000010b0b7824 */ /* 0x000fca00078e0209 */
[----:B------:R0:W-:Y:S04]  /*4730*/  RED.E.ADD.F32.FTZ.RN.STRONG.GPU [R10.64], R27 ;  /* 0x0000001b0a00798e */ /* 0x0001e8000c10e78a */
[----:B------:R0:W-:Y:S04]  /*4740*/  RED.E.ADD.F32.FTZ.RN.STRONG.GPU [R10.64+0x4], R25 ;  /* 0x000004190a00798e */ /* 0x0001e8000c10e78a */
[----:B------:R0:W-:Y:S02]  /*4750*/  RED.E.ADD.F32.FTZ.RN.STRONG.GPU [R10.64+0x8], R33 ;  /* 0x000008210a00798e */ /* 0x0001e4000c10e78a */
.L_x_1098:
[----:B------:R-:W-:Y:S05]  /*4760*/  BSYNC B0 ;  /* 0x0000000000007941 */ /* 0x000fea0003800000 */
.L_x_1097:
[----:B------:R-:W-:Y:S01]  /*4770*/  ISETP.NE.U32.AND P0, PT, RZ, c[0x0][0x2b0], PT ;  /* 0x0000ac00ff007a0c */ /* 0x000fe20003f05070 */
[----:B------:R-:W-:Y:S01]  /*4780*/  FADD R23, RZ, R23 ;  /* 0x00000017ff177221 */ /* 0x000fe20000000000 */
[----:B0-----:R-:W-:Y:S01]  /*4790*/  FADD R25, RZ, R22 ;  /* 0x00000016ff197221 */ /* 0x001fe20000000000 */
[----:B------:R-:W-:Y:S01]  /*47a0*/  FADD R31, RZ, R31 ;  /* 0x0000001fff1f7221 */ /* 0x000fe20000000000 */
        /* <DEDUP_REMOVED lines=14> */
.L_x_1130:
        /* <DEDUP_REMOVED lines=12> */
.L_x_1131:
        /* <DEDUP_REMOVED lines=11> */
.L_x_1132:
[----:B------:R-:W-:Y:S05]  /*4a00*/  EXIT ;  /* 0x000000000000794d */ /* 0x000fea0003800000 */
        .weak           $__internal_35_$__cuda_sm20_sqrt_rn_f32_slowpath
        .type           $__internal_35_$__cuda_sm20_sqrt_rn_f32_slowpath,@function
        .size           $__internal_35_$__cuda_sm20_sqrt_rn_f32_slowpath,($__internal_36_$__cuda_sm3x_div_rn_noftz_f32_slowpath - $__internal_35_$__cuda_sm20_sqrt_rn_f32_slowpath)
$__internal_35_$__cuda_sm20_sqrt_rn_f32_slowpath:
[----:B------:R-:W-:-:S13]  /*4a10*/  LOP3.LUT P1, RZ, R27, 0x7fffffff, RZ, 0xc0, !PT ;  /* 0x7fffffff1bff7812 */ /* 0x000fda000782c0ff */
[----:B------:R-:W-:Y:S01]  /*4a20*/  @!P1 IMAD.MOV.U32 R14, RZ, RZ, R27 ;  /* 0x000000ffff0e9224 */ /* 0x000fe200078e001b */
[----:B------:R-:W-:Y:S05]  /*4a30*/  @!P1 BRA `(.L_x_1134) ;  /* 0x0000011000009947 */ /* 0x000fea0003800000 */
[----:B------:R-:W-:Y:S01]  /*4a40*/  FSETP.GEU.FTZ.AND P1, PT, R27, RZ, PT ;  /* 0x000000ff1b00720b */ /* 0x000fe20003f3e000 */
[----:B------:R-:W-:-:S12]  /*4a50*/  IMAD.MOV.U32 R13, RZ, RZ, R27 ;  /* 0x000000ffff0d7224 */ /* 0x000fd800078e001b */
        /* <DEDUP_REMOVED lines=14> */
[----:B------:R-:W-:-:S04]  /*4b40*/  @P1 FMUL.FTZ R14, R23, 2.3283064365386962891e-10 ;  /* 0x2f800000170e1820 */ /* 0x000fc80000410000 */
.L_x_1134:
[----:B------:R-:W-:Y:S02]  /*4b50*/  IMAD.MOV.U32 R16, RZ, RZ, R14 ;  /* 0x000000ffff107224 */ /* 0x000fe400078e000e */
[----:B------:R-:W-:Y:S02]  /*4b60*/  IMAD.MOV.U32 R14, RZ, RZ, R26 ;  /* 0x000000ffff0e7224 */ /* 0x000fe400078e001a */
[----:B------:R-:W-:-:S04]  /*4b70*/  IMAD.MOV.U32 R15, RZ, RZ, 0x0 ;  /* 0x00000000ff0f7424 */ /* 0x000fc800078e00ff */
[----:B------:R-:W-:Y:S05]  /*4b80*/  RET.REL.NODEC R14 `(swellParticles_cuda_kernel_backward) ;  /* 0xffffb4700e007950 */ /* 0x000fea0003c3ffff */
        .weak           $__internal_36_$__cuda_sm3x_div_rn_noftz_f32_slowpath
        .type           $__internal_36_$__cuda_sm3x_div_rn_noftz_f32_slowpath,@function
        .size           $__internal_36_$__cuda_sm3x_div_rn_noftz_f32_slowpath,(.L_x_1270 - $__internal_36_$__cuda_sm3x_div_rn_noftz_f32_slowpath)
$__internal_36_$__cuda_sm3x_div_rn_noftz_f32_slowpath:
        /* <DEDUP_REMOVED lines=35> */
.L_x_1136:
[----:B------:R-:W-:Y:S01]  /*4dc0*/  LEA R34, R31, 0xc0800000, 0x17 ;  /* 0xc08000001f227811 */ /* 0x000fe200078eb8ff */
[----:B------:R-:W-:Y:S04]  /*4dd0*/  BSSY B4, `(.L_x_1141) ;  /* 0x0000036000047945 */ /* 0x000fe80003800000 */
[----:B------:R-:W-:Y:S01]  /*4de0*/  IMAD.IADD R36, R35, 0x1, -R34 ;  /* 0x0000000123247824 */ /* 0x000fe200078e0a22 */
[----:B------:R-:W-:-:S03]  /*4df0*/  IADD3 R34, R38, -0x7f, RZ ;  /* 0xffffff8126227810 */ /* 0x000fc60007ffe0ff */
[----:B------:R-:W0:Y:S01]  /*4e00*/  MUFU.RCP R35, R36 ;  /* 0x0000002400237308 */ /* 0x000e220000001000 */
[----:B------:R-:W-:Y:S01]  /*4e10*/  FADD.FTZ R37, -R36, -RZ ;  /* 0x800000ff24257221 */ /* 0x000fe20000010100 */
[----:B------:R-:W-:-:S03]  /*4e20*/  IMAD R22, R34, -0x800000, R22 ;  /* 0xff80000022167824 */ /* 0x000fc600078e0216 */
[----:B0-----:R-:W-:-:S04]  /*4e30*/  FFMA R38, R35, R37, 1 ;  /* 0x3f80000023267423 */ /* 0x001fc80000000025 */
[----:B------:R-:W-:Y:S01]  /*4e40*/  FFMA R35, R35, R38, R35 ;  /* 0x0000002623237223 */ /* 0x000fe20000000023 */
[----:B------:R-:W-:-:S03]  /*4e50*/  IADD3 R38, R34, 0x7f, -R31 ;  /* 0x0000007f22267810 */ /* 0x000fc60007ffe81f */
[----:B------:R-:W-:Y:S02]  /*4e60*/  FFMA R34, R22, R35, RZ ;  /* 0x0000002316227223 */ /* 0x000fe400000000ff */
[----:B------:R-:W-:Y:S02]  /*4e70*/  IMAD.IADD R38, R38, 0x1, R23 ;  /* 0x0000000126267824 */ /* 0x000fe400078e0217 */
        /* <DEDUP_REMOVED lines=20> */
[C---:B------:R-:W-:Y:S02]  /*4fc0*/  ISETP.NE.AND P2, PT, R36.reuse, RZ, PT ;  /* 0x000000ff2400720c */ /* 0x040fe40003f45270 */
[----:B------:R-:W-:Y:S02]  /*4fd0*/  LOP3.LUT R31, R31, 0x7fffff, RZ, 0xc0, !PT ;  /* 0x007fffff1f1f7812 */ /* 0x000fe400078ec0ff */
[----:B------:R-:W-:Y:S02]  /*4fe0*/  FSETP.NEU.FTZ.AND P0, PT, R23, R34, PT ;  /* 0x000000221700720b */ /* 0x000fe40003f1d000 */
[----:B------:R-:W-:Y:S02]  /*4ff0*/  IADD3 R34, R36, 0x20, RZ ;  /* 0x0000002024227810 */ /* 0x000fe40007ffe0ff */
[----:B------:R-:W-:-:S02]  /*5000*/  LOP3.LUT R31, R31, 0x800000, RZ, 0xfc, !PT ;  /* 0x008000001f1f7812 */ /* 0x000fc400078efcff */
[----:B------:R-:W-:Y:S01]  /*5010*/  ISETP.NE.AND P1, PT, R36, RZ, PT ;  /* 0x000000ff2400720c */ /* 0x000fe20003f25270 */
[----:B------:R-:W-:Y:S01]  /*5020*/  IMAD.MOV R36, RZ, RZ, -R36 ;  /* 0x000000ffff247224 */ /* 0x000fe200078e0a24 */
[----:B------:R-:W-:-:S04]  /*5030*/  SHF.L.U32 R34, R31, R34, RZ ;  /* 0x000000221f227219 */ /* 0x000fc800000006ff */
[----:B------:R-:W-:Y:S02]  /*5040*/  SEL R36, R36, RZ, P2 ;  /* 0x000000ff24247207 */ /* 0x000fe40001000000 */
[----:B------:R-:W-:Y:S02]  /*5050*/  ISETP.NE.AND P1, PT, R34, RZ, P1 ;  /* 0x000000ff2200720c */ /* 0x000fe40000f25270 */
[----:B------:R-:W-:Y:S02]  /*5060*/  SHF.R.U32.HI R36, RZ, R36, R31 ;  /* 0x00000024ff247219 */ /* 0x000fe4000001161f */
[----:B------:R-:W-:Y:S02]  /*5070*/  PLOP3.LUT P0, PT, P0, P1, PT, 0xa8, 0x0 ;  /* 0x000000000000781c */ /* 0x000fe40000703570 */
[----:B------:R-:W-:Y:S02]  /*5080*/  SHF.R.U32.HI R34, RZ, 0x1, R36 ;  /* 0x00000001ff227819 */ /* 0x000fe40000011624 */
[----:B------:R-:W-:-:S04]  /*5090*/  SEL R23, RZ, 0x1, !P0 ;  /* 0x00000001ff177807 */ /* 0x000fc80004000000 */
[----:B------:R-:W-:-:S04]  /*50a0*/  LOP3.LUT R23, R23, 0x1, R34, 0xf8, !PT ;  /* 0x0000000117177812 */ /* 0x000fc800078ef822 */
[----:B------:R-:W-:-:S05]  /*50b0*/  LOP3.LUT R23, R23, R36, RZ, 0xc0, !PT ;  /* 0x0000002417177212 */ /* 0x000fca00078ec0ff */
[----:B------:R-:W-:-:S05]  /*50c0*/  IMAD.IADD R23, R34, 0x1, R23 ;  /* 0x0000000122177824 */ /* 0x000fca00078e0217 */
[----:B------:R-:W-:Y:S01]  /*50d0*/  LOP3.LUT R22, R23, R22, RZ, 0xfc, !PT ;  /* 0x0000001617167212 */ /* 0x000fe200078efcff */
[----:B------:R-:W-:Y:S05]  /*50e0*/  BRA `(.L_x_1144) ;  /* 0x0000004000007947 */ /* 0x000fea0003800000 */
.L_x_1143:
[----:B------:R-:W-:-:S04]  /*50f0*/  LOP3.LUT R22, R22, 0x80000000, RZ, 0xc0, !PT ;  /* 0x8000000016167812 */ /* 0x000fc800078ec0ff */
[----:B------:R-:W-:Y:S01]  /*5100*/  LOP3.LUT R22, R22, 0x7f800000, RZ, 0xfc, !PT ;  /* 0x7f80000016167812 */ /* 0x000fe200078efcff */
[----:B------:R-:W-:Y:S05]  /*5110*/  BRA `(.L_x_1144) ;  /* 0x0000001000007947 */ /* 0x000fea0003800000 */
.L_x_1142:
[----:B------:R-:W-:Y:S02]  /*5120*/  IMAD R22, R38, 0x800000, R22 ;  /* 0x0080000026167824 */ /* 0x000fe400078e0216 */
.L_x_1144:
[----:B------:R-:W-:Y:S05]  /*5130*/  BSYNC B4 ;  /* 0x0000000000047941 */ /* 0x000fea0003800000 */
.L_x_1141:
[----:B------:R-:W-:Y:S05]  /*5140*/  BRA `(.L_x_1145) ;  /* 0x0000008000007947 */ /* 0x000fea0003800000 */
.L_x_1140:
[----:B------:R-:W-:-:S04]  /*5150*/  LOP3.LUT R22, R35, 0x80000000, R22, 0x48, !PT ;  /* 0x8000000023167812 */ /* 0x000fc800078e4816 */
[----:B------:R-:W-:Y:S01]  /*5160*/  LOP3.LUT R22, R22, 0x7f800000, RZ, 0xfc, !PT ;  /* 0x7f80000016167812 */ /* 0x000fe200078efcff */
[----:B------:R-:W-:Y:S05]  /*5170*/  BRA `(.L_x_1145) ;  /* 0x0000005000007947 */ /* 0x000fea0003800000 */
.L_x_1139:
[----:B------:R-:W-:Y:S01]  /*5180*/  LOP3.LUT R22, R35, 0x80000000, R22, 0x48, !PT ;  /* 0x8000000023167812 */ /* 0x000fe200078e4816 */
[----:B------:R-:W-:Y:S05]  /*5190*/  BRA `(.L_x_1145) ;  /* 0x0000003000007947 */ /* 0x000fea0003800000 */
.L_x_1138:
[----:B------:R-:W0:Y:S01]  /*51a0*/  MUFU.RSQ R22, -QNAN ;  /* 0xffc0000000167908 */ /* 0x000e220000001400 */
[----:B------:R-:W-:Y:S05]  /*51b0*/  BRA `(.L_x_1145) ;  /* 0x0000001000007947 */ /* 0x000fea0003800000 */
.L_x_1137:
[----:B------:R-:W-:Y:S02]  /*51c0*/  FADD.FTZ R22, R22, R16 ;  /* 0x0000001016167221 */ /* 0x000fe40000010000 */
.L_x_1145:
[----:B------:R-:W-:Y:S05]  /*51d0*/  BSYNC B3 ;  /* 0x0000000000037941 */ /* 0x000fea0003800000 */
.L_x_1135:
[----:B0-----:R-:W-:Y:S02]  /*51e0*/  IMAD.MOV.U32 R31, RZ, RZ, R22 ;  /* 0x000000ffff1f7224 */ /* 0x001fe400078e0016 */
[----:B------:R-:W-:Y:S02]  /*51f0*/  IMAD.MOV.U32 R22, RZ, RZ, R27 ;  /* 0x000000ffff167224 */ /* 0x000fe400078e001b */
[----:B------:R-:W-:-:S04]  /*5200*/  IMAD.MOV.U32 R23, RZ, RZ, 0x0 ;  /* 0x00000000ff177424 */ /* 0x000fc800078e00ff */
[----:B------:R-:W-:Y:S05]  /*5210*/  RET.REL.NODEC R22 `(swellParticles_cuda_kernel_backward) ;  /* 0xffffade016007950 */ /* 0x000fea0003c3ffff */
.L_x_1146:
        /* <DEDUP_REMOVED lines=14> */
.L_x_1270:


//--------------------- .text.swellParticles_cuda_kernel_forward --------------------------
	.section	.text.swellParticles_cuda_kernel_forward,"ax",@progbits
	.sectioninfo	@"SHI_REGISTERS=36"
	.align	128
        .global         swellParticles_cuda_kernel_forward
        .type           swellParticles_cuda_kernel_forward,@function
        .size           swellParticles_cuda_kernel_forward,(.L_x_1271 - swellParticles_cuda_kernel_forward)
        .other          swellParticles_cuda_kernel_forward,@"STO_CUDA_ENTRY STV_DEFAULT"
swellParticles_cuda_kernel_forward:
.text.swellParticles_cuda_kernel_forward:
[----:B------:R-:W-:-:S03]  /*0000*/  IMAD.MOV.U32 R1, RZ, RZ, c[0x0][0x28] ;  /* 0x00000a00ff017624 */ /* 0x000fc600078e00ff */
[----:B------:R-:W0:Y:S01]  /*0010*/  S2R R2, SR_TID.X ;  /* 0x0000000000027919 */ /* 0x000e220000002100 */
[----:B------:R-:W-:Y:S01]  /*0020*/  IMAD.MOV.U32 R3, RZ, RZ, RZ ;  /* 0x000000ffff037224 */ /* 0x000fe200078e00ff */
[----:B------:R-:W-:Y:S02]  /*0030*/  IADD3 R1, R1, -0x20, RZ ;  /* 0xffffffe001017810 */ /* 0x000fe40007ffe0ff */
[----:B------:R-:W0:Y:S02]  /*0040*/  S2R R9, SR_CTAID.X ;  /* 0x0000000000097919 */ /* 0x000e240000002500 */
[----:B0-----:R-:W-:-:S05]  /*0050*/  IMAD.WIDE.U32 R8, R9, c[0x0][0x0], R2 ;  /* 0x0000000009087a25 */ /* 0x001fca00078e0002 */
[----:B------:R-:W-:-:S04]  /*0060*/  ISETP.GE.U32.AND P0, PT, R8, c[0x0][0x178], PT ;  /* 0x00005e0008007a0c */ /* 0x000fc80003f06070 */
[----:B------:R-:W-:-:S13]  /*0070*/  ISETP.GE.U32.AND.EX P0, PT, R9, c[0x0][0x17c], PT, P0 ;  /* 0x00005f0009007a0c */ /* 0x000fda0003f06100 */
[----:B------:R-:W-:Y:S05]  /*0080*/  @P0 EXIT ;  /* 0x000000000000094d */ /* 0x000fea0003800000 */
[----:B------:R-:W-:Y:S01]  /*0090*/  IMAD.MOV.U32 R0, RZ, RZ, R8 ;  /* 0x000000ffff007224 */ /* 0x000fe200078e0008 */
[----:B------:R-:W-:Y:S02]  /*00a0*/  ULDC UR5, c[0x0][0x1d8] ;  /* 0x0000760000057ab9 */ /* 0x000fe40000000800 */
[----:B------:R-:W-:Y:S02]  /*00b0*/  USHF.R.S32.HI UR5, URZ, 0x1f, UR5 ;  /* 0x0000001f3f057899 */ /* 0x000fe40008011405 */
[----:B------:R-:W-:Y:S02]  /*00c0*/  ULDC.64 UR8, c[0x0][0x118] ;  /* 0x0000460000087ab9 */ /* 0x000fe40000000a00 */
.L_x_1173:
[----:B0-----:R-:W-:Y:S01]  /*00d0*/  SHF.R.S32.HI R3, RZ, 0x1f, R0 ;  /* 0x0000001fff037819 */ /* 0x001fe20000011400 */
[----:B------:R-:W-:Y:S02]  /*00e0*/  IMAD.MOV.U32 R2, RZ, RZ, c[0x0][0x1a0] ;  /* 0x00006800ff027624 */ /* 0x000fe400078e00ff */
[----:B------:R-:W-:Y:S02]  /*00f0*/  IMAD.MOV.U32 R17, RZ, RZ, c[0x0][0x1d8] ;  /* 0x00007600ff117624 */ /* 0x000fe400078e00ff */
[----:B------:R-:W-:Y:S01]  /*0100*/  IMAD R7, R3, c[0x0][0x1d8], RZ ;  /* 0x0000760003077a24 */ /* 0x000fe200078e02ff */
[----:B------:R-:W-:Y:S01]  /*0110*/  SHF.R.S32.HI R14, RZ, 0x1f, R2 ;  /* 0x0000001fff0e7819 */ /* 0x000fe20000011402 */
[----:B------:R-:W-:-:S02]  /*0120*/  IMAD.MOV.U32 R15, RZ, RZ, c[0x0][0x1a0] ;  /* 0x00006800ff0f7624 */ /* 0x000fc400078e00ff */
[----:B------:R-:W-:Y:S02]  /*0130*/  IMAD R11, R3, c[0x0][0x1a0], RZ ;  /* 0x00006800030b7a24 */ /* 0x000fe400078e02ff */
[----:B------:R-:W-:-:S04]  /*0140*/  IMAD.WIDE.U32 R4, R0, R17, c[0x0][0x1b8] ;  /* 0x00006e0000047625 */ /* 0x000fc800078e0011 */
[C---:B------:R-:W-:Y:S02]  /*0150*/  IMAD R13, R0.reuse, UR5, R7 ;  /* 0x00000005000d7c24 */ /* 0x040fe4000f8e0207 */
[----:B------:R-:W-:-:S04]  /*0160*/  IMAD.WIDE.U32 R6, R0, R15, c[0x0][0x180] ;  /* 0x0000600000067625 */ /* 0x000fc800078e000f */
[----:B------:R-:W-:Y:S02]  /*0170*/  IMAD R11, R14, R0, R11 ;  /* 0x000000000e0b7224 */ /* 0x000fe400078e020b */
[----:B------:R-:W-:Y:S02]  /*0180*/  IMAD.IADD R5, R5, 0x1, R13 ;  /* 0x0000000105057824 */ /* 0x000fe400078e020d */
[----:B------:R-:W-:Y:S02]  /*0190*/  IMAD.MOV.U32 R10, RZ, RZ, R6 ;  /* 0x000000ffff0a7224 */ /* 0x000fe400078e0006 */
[----:B------:R-:W-:Y:S01]  /*01a0*/  IMAD.IADD R11, R7, 0x1, R11 ;  /* 0x00000001070b7824 */ /* 0x000fe200078e020b */
[----:B------:R-:W2:Y:S04]  /*01b0*/  LDG.E R8, [R4.64+0x4] ;  /* 0x0000040804087981 */ /* 0x000ea8000c1e1900 */
[----:B------:R-:W3:Y:S01]  /*01c0*/  LDG.E R10, [R10.64] ;  /* 0x000000080a0a7981 */ /* 0x000ee2000c1e1900 */
[----:B------:R-:W-:Y:S01]  /*01d0*/  ULDC UR6, c[0x0][0x0] ;  /* 0x0000000000067ab9 */ /* 0x000fe20000000800 */
[----:B------:R-:W-:Y:S01]  /*01e0*/  IMAD.MOV.U32 R6, RZ, RZ, R0 ;  /* 0x000000ffff067224 */ /* 0x000fe200078e0000 */
[----:B------:R-:W-:Y:S01]  /*01f0*/  ULDC UR7, c[0x0][0xc] ;  /* 0x0000030000077ab9 */ /* 0x000fe20000000800 */
[----:B------:R-:W-:Y:S01]  /*0200*/  BSSY B0, `(.L_x_1147) ;  /* 0x0000244000007945 */ /* 0x000fe20003800000 */
[----:B------:R-:W-:-:S02]  /*0210*/  UIMAD.WIDE.U32 UR6, UR6, UR7, URZ ;  /* 0x00000007060672a5 */ /* 0x000fc4000f8e003f */
[----:B------:R-:W-:Y:S02]  /*0220*/  UMOV UR4, URZ ;  /* 0x0000003f00047c82 */ /* 0x000fe40008000000 */
[----:B------:R-:W-:Y:S02]  /*0230*/  UIADD3 UR4, UR7, UR4, URZ ;  /* 0x0000000407047290 */ /* 0x000fe4000fffe03f */
[----:B------:R-:W-:-:S04]  /*0240*/  IADD3 R0, P0, R0, UR6, RZ ;  /* 0x0000000600007c10 */ /* 0x000fc8000ff1e0ff */
[----:B------:R-:W-:Y:S02]  /*0250*/  IADD3.X R9, R9, UR4, RZ, P0, !PT ;  /* 0x0000000409097c10 */ /* 0x000fe400087fe4ff */
[----:B------:R-:W-:-:S04]  /*0260*/  ISETP.GE.U32.AND P0, PT, R0, c[0x0][0x178], PT ;  /* 0x00005e0000007a0c */ /* 0x000fc80003f06070 */
[----:B------:R-:W-:Y:S02]  /*0270*/  ISETP.GE.U32.AND.EX P0, PT, R9, c[0x0][0x17c], PT, P0 ;  /* 0x00005f0009007a0c */ /* 0x000fe40003f06100 */
[----:B--2---:R-:W-:-:S04]  /*0280*/  FSETP.GT.AND P1, PT, R8, c[0x0][0x270], PT ;  /* 0x00009c0008007a0b */ /* 0x004fc80003f24000 */
[----:B---3--:R-:W-:-:S13]  /*0290*/  ISETP.NE.OR P1, PT, R10, 0x1, !P1 ;  /* 0x000000010a00780c */ /* 0x008fda0004f25670 */
[----:B------:R-:W-:Y:S05]  /*02a0*/  @P1 BRA `(.L_x_1148) ;  /* 0x0000239000001947 */ /* 0x000fea0003800000 */
[----:B------:R-:W-:-:S04]  /*02b0*/  IADD3 R10, R6, 0x1, RZ ;  /* 0x00000001060a7810 */ /* 0x000fc80007ffe0ff */
[----:B------:R-:W-:-:S13]  /*02c0*/  ISETP.GE.AND P1, PT, R10, c[0x0][0x190], PT ;  /* 0x000064000a007a0c */ /* 0x000fda0003f26270 */
[----:B------:R-:W-:Y:S05]  /*02d0*/  @P1 BRA `(.L_x_1148) ;  /* 0x0000236000001947 */ /* 0x000fea0003800000 */
[----:B------:R-:W-:Y:S01]  /*02e0*/  SHF.R.S32.HI R2, RZ, 0x1f, R10 ;  /* 0x0000001fff027819 */ /* 0x000fe2000001140a */
[----:B------:R-:W-:-:S04]  /*02f0*/  IMAD.WIDE.U32 R12, R10, R15, c[0x0][0x180] ;  /* 0x000060000a0c7625 */ /* 0x000fc800078e000f */
[----:B------:R-:W-:-:S04]  /*0300*/  IMAD R7, R2, c[0x0][0x1a0], RZ ;  /* 0x0000680002077a24 */ /* 0x000fc800078e02ff */
[----:B------:R-:W-:-:S04]  /*0310*/  IMAD R7, R10, R14, R7 ;  /* 0x0000000e0a077224 */ /* 0x000fc800078e0207 */
[----:B------:R-:W-:-:S05]  /*0320*/  IMAD.IADD R13, R13, 0x1, R7 ;  /* 0x000000010d0d7824 */ /* 0x000fca00078e0207 */
[----:B------:R-:W2:Y:S02]  /*0330*/  LDG.E R12, [R12.64] ;  /* 0x000000080c0c7981 */ /* 0x000ea4000c1e1900 */
[----:B--2---:R-:W-:-:S13]  /*0340*/  ISETP.NE.AND P1, PT, R12, RZ, PT ;  /* 0x000000ff0c00720c */ /* 0x004fda0003f25270 */
[----:B------:R-:W-:Y:S05]  /*0350*/  @P1 BRA `(.L_x_1148) ;  /* 0x000022e000001947 */ /* 0x000fea0003800000 */
[----:B------:R-:W-:Y:S01]  /*0360*/  IMAD R7, R2, c[0x0][0x1d8], RZ ;  /* 0x0000760002077a24 */ /* 0x000fe200078e02ff */
[----:B------:R-:W2:Y:S01]  /*0370*/  LDG.E R14, [R4.64+0x8] ;  /* 0x00000808040e7981 */ /* 0x000ea2000c1e1900 */
[----:B------:R-:W-:-:S04]  /*0380*/  IMAD.WIDE.U32 R12, R10, R17, c[0x0][0x1b8] ;  /* 0x00006e000a0c7625 */ /* 0x000fc800078e0011 */
[----:B------:R-:W-:Y:S02]  /*0390*/  IMAD R7, R10, UR5, R7 ;  /* 0x000000050a077c24 */ /* 0x000fe4000f8e0207 */
[----:B------:R-:W-:Y:S02]  /*03a0*/  IMAD.MOV.U32 R16, RZ, RZ, R12 ;  /* 0x000000ffff107224 */ /* 0x000fe400078e000c */
[----:B------:R-:W-:Y:S01]  /*03b0*/  IMAD.IADD R17, R13, 0x1, R7 ;  /* 0x000000010d117824 */ /* 0x000fe200078e0207 */
        /* <DEDUP_REMOVED lines=16> */
[----:B------:R-:W-:Y:S05]  /*04c0*/  CALL.REL.NOINC `($__internal_37_$__cuda_sm20_sqrt_rn_f32_slowpath) ;  /* 0x000021b000007944 */ /* 0x000fea0003c00000 */
[----:B------:R-:W-:Y:S05]  /*04d0*/  BRA `(.L_x_1151) ;  /* 0x0000004000007947 */ /* 0x000fea0003800000 */
.L_x_1150:
[----:B01----:R-:W-:Y:S01]  /*04e0*/  FMUL.FTZ R2, R7, R18 ;  /* 0x0000001207027220 */ /* 0x003fe20000410000 */
[----:B------:R-:W-:-:S03]  /*04f0*/  FMUL.FTZ R4, R18, 0.5 ;  /* 0x3f00000012047820 */ /* 0x000fc60000410000 */
[----:B------:R-:W-:-:S04]  /*0500*/  FFMA R5, -R2, R2, R7 ;  /* 0x0000000202057223 */ /* 0x000fc80000000107 */
[----:B------:R-:W-:Y:S02]  /*0510*/  FFMA R2, R5, R4, R2 ;  /* 0x0000000405027223 */ /* 0x000fe40000000002 */
.L_x_1151:
[----:B------:R-:W-:Y:S05]  /*0520*/  BSYNC B1 ;  /* 0x0000000000017941 */ /* 0x000fea0003800000 */
.L_x_1149:
[----:B------:R-:W-:Y:S01]  /*0530*/  IMAD.MOV.U32 R5, RZ, RZ, 0x2c9277b5 ;  /* 0x2c9277b5ff057424 */ /* 0x000fe200078e00ff */
[----:B------:R-:W-:-:S03]  /*0540*/  FSETP.GE.AND P1, PT, R2, c[0x0][0x268], PT ;  /* 0x00009a0002007a0b */ /* 0x000fc60003f26000 */
[----:B------:R-:W-:Y:S01]  /*0550*/  IMAD R4, R6, R5, -0x53a9b4fb ;  /* 0xac564b0506047424 */ /* 0x000fe200078e0205 */
[----:B------:R-:W-:-:S04]  /*0560*/  FSETP.LEU.OR P1, PT, R11, c[0x0][0x270], !P1 ;  /* 0x00009c000b007a0b */ /* 0x000fc80004f2b400 */
[----:B------:R-:W-:-:S04]  /*0570*/  LEA.HI R5, R4, 0x4, RZ, 0x4 ;  /* 0x0000000404057811 */ /* 0x000fc800078f20ff */
[----:B------:R-:W-:-:S04]  /*0580*/  SHF.R.U32.HI R5, RZ, R5, R4 ;  /* 0x00000005ff057219 */ /* 0x000fc80000011604 */
[----:B------:R-:W-:-:S05]  /*0590*/  LOP3.LUT R5, R5, R4, RZ, 0x3c, !PT ;  /* 0x0000000405057212 */ /* 0x000fca00078e3cff */
[----:B------:R-:W-:-:S05]  /*05a0*/  IMAD R5, R5, 0x108ef2d9, RZ ;  /* 0x108ef2d905057824 */ /* 0x000fca00078e02ff */
[----:B------:R-:W-:-:S04]  /*05b0*/  SHF.R.U32.HI R4, RZ, 0x16, R5 ;  /* 0x00000016ff047819 */ /* 0x000fc80000011605 */
[----:B------:R-:W-:-:S04]  /*05c0*/  LOP3.LUT R17, R4, R5, RZ, 0x3c, !PT ;  /* 0x0000000504117212 */ /* 0x000fc800078e3cff */
[----:B------:R-:W-:-:S04]  /*05d0*/  SHF.R.U32.HI R4, RZ, 0x8, R17 ;  /* 0x00000008ff047819 */ /* 0x000fc80000011611 */
[----:B------:R-:W-:-:S05]  /*05e0*/  I2FP.F32.U32 R4, R4 ;  /* 0x0000000400047245 */ /* 0x000fca0000201000 */
[----:B------:R-:W-:-:S05]  /*05f0*/  FMUL R4, R4, 5.9604644775390625e-08 ;  /* 0x3380000004047820 */ /* 0x000fca0000400000 */
[----:B------:R-:W-:-:S13]  /*0600*/  FSETP.GEU.OR P1, PT, R4, c[0x0][0x260], P1 ;  /* 0x0000980004007a0b */ /* 0x000fda0000f2e400 */
[----:B------:R-:W-:Y:S05]  /*0610*/  @P1 BRA `(.L_x_1148) ;  /* 0x0000202000001947 */ /* 0x000fea0003800000 */
[----:B------:R-:W-:Y:S01]  /*0620*/  ULDC UR4, c[0x0][0x248] ;  /* 0x0000920000047ab9 */ /* 0x000fe20000000800 */
[----:B------:R-:W-:Y:S01]  /*0630*/  IMAD.MOV.U32 R5, RZ, RZ, c[0x0][0x248] ;  /* 0x00009200ff057624 */ /* 0x000fe200078e00ff */
[----:B------:R-:W-:Y:S01]  /*0640*/  USHF.R.S32.HI UR4, URZ, 0x1f, UR4 ;  /* 0x0000001f3f047899 */ /* 0x000fe20008011404 */
[----:B------:R-:W-:Y:S02]  /*0650*/  IMAD R7, R3, c[0x0][0x248], RZ ;  /* 0x0000920003077a24 */ /* 0x000fe400078e02ff */
[----:B------:R-:W-:-:S04]  /*0660*/  IMAD.WIDE.U32 R4, R6, R5, c[0x0][0x228] ;  /* 0x00008a0006047625 */ /* 0x000fc800078e0005 */
[----:B------:R-:W-:Y:S01]  /*0670*/  IMAD R7, R6, UR4, R7 ;  /* 0x0000000406077c24 */ /* 0x000fe2000f8e0207 */
[----:B------:R-:W-:Y:S01]  /*0680*/  ULDC UR4, c[0x0][0x210] ;  /* 0x0000840000047ab9 */ /* 0x000fe20000000800 */
[----:B------:R-:W-:Y:S01]  /*0690*/  IMAD.MOV.U32 R18, RZ, RZ, R4 ;  /* 0x000000ffff127224 */ /* 0x000fe200078e0004 */
[----:B------:R-:W-:Y:S01]  /*06a0*/  USHF.R.S32.HI UR4, URZ, 0x1f, UR4 ;  /* 0x0000001f3f047899 */ /* 0x000fe20008011404 */
[----:B------:R-:W-:Y:S02]  /*06b0*/  IMAD.IADD R19, R5, 0x1, R7 ;  /* 0x0000000105137824 */ /* 0x000fe400078e0207 */
[----:B------:R-:W-:-:S03]  /*06c0*/  IMAD.MOV.U32 R5, RZ, RZ, c[0x0][0x210] ;  /* 0x00008400ff057624 */ /* 0x000fc600078e00ff */
[----:B------:R0:W2:Y:S01]  /*06d0*/  LDG.E R2, [R18.64] ;  /* 0x0000000812027981 */ /* 0x0000a2000c1e1900 */
[----:B------:R-:W-:Y:S02]  /*06e0*/  IMAD R3, R3, c[0x0][0x210], RZ ;  /* 0x0000840003037a24 */ /* 0x000fe400078e02ff */
[----:B------:R-:W-:-:S04]  /*06f0*/  IMAD.WIDE.U32 R4, R6, R5, c[0x0][0x1f0] ;  /* 0x00007c0006047625 */ /* 0x000fc800078e0005 */
[----:B------:R-:W-:-:S04]  /*0700*/  IMAD R3, R6, UR4, R3 ;  /* 0x0000000406037c24 */ /* 0x000fc8000f8e0203 */
[----:B------:R-:W-:Y:S02]  /*0710*/  IMAD.IADD R5, R5, 0x1, R3 ;  /* 0x0000000105057824 */ /* 0x000fe400078e0203 */
[----:B------:R-:W-:-:S03]  /*0720*/  IMAD R3, R17, 0x2c9277b5, RZ ;  /* 0x2c9277b511037824 */ /* 0x000fc600078e02ff */
[----:B------:R1:W5:Y:S01]  /*0730*/  LDG.E R16, [R4.64] ;  /* 0x0000000804107981 */ /* 0x000362000c1e1900 */
[----:B------:R-:W-:Y:S01]  /*0740*/  BSSY B1, `(.L_x_1152) ;  /* 0x0000069000017945 */ /* 0x000fe20003800000 */
[----:B------:R-:W-:-:S04]  /*0750*/  IADD3 R6, R3, 0x57b3a6f, RZ ;  /* 0x057b3a6f03067810 */ /* 0x000fc80007ffe0ff */
[----:B------:R-:W-:-:S04]  /*0760*/  LEA.HI R7, R6, 0x4, RZ, 0x4 ;  /* 0x0000000406077811 */ /* 0x000fc800078f20ff */
[----:B------:R-:W-:Y:S02]  /*0770*/  SHF.R.U32.HI R7, RZ, R7, R6 ;  /* 0x00000007ff077219 */ /* 0x000fe40000011606 */
[----:B-1----:R-:W-:Y:S02]  /*0780*/  IADD3 R4, R3, 0x320db224, RZ ;  /* 0x320db22403047810 */ /* 0x002fe40007ffe0ff */
[----:B------:R-:W-:Y:S02]  /*0790*/  LOP3.LUT R7, R7, R6, RZ, 0x3c, !PT ;  /* 0x0000000607077212 */ /* 0x000fe400078e3cff */
[----:B------:R-:W-:-:S03]  /*07a0*/  LEA.HI R5, R4, 0x4, RZ, 0x4 ;  /* 0x0000000404057811 */ /* 0x000fc600078f20ff */
[----:B------:R-:W-:Y:S01]  /*07b0*/  IMAD R7, R7, 0x108ef2d9, RZ ;  /* 0x108ef2d907077824 */ /* 0x000fe200078e02ff */
[----:B------:R-:W-:-:S04]  /*07c0*/  SHF.R.U32.HI R5, RZ, R5, R4 ;  /* 0x00000005ff057219 */ /* 0x000fc80000011604 */
[----:B------:R-:W-:Y:S02]  /*07d0*/  SHF.R.U32.HI R6, RZ, 0x16, R7 ;  /* 0x00000016ff067819 */ /* 0x000fe40000011607 */
[----:B------:R-:W-:Y:S02]  /*07e0*/  LOP3.LUT R5, R5, R4, RZ, 0x3c, !PT ;  /* 0x0000000405057212 */ /* 0x000fe400078e3cff */
[----:B------:R-:W-:-:S04]  /*07f0*/  LOP3.LUT R6, R6, R7, RZ, 0x3c, !PT ;  /* 0x0000000706067212 */ /* 0x000fc800078e3cff */
[----:B------:R-:W-:Y:S02]  /*0800*/  SHF.R.U32.HI R7, RZ, 0x8, R6 ;  /* 0x00000008ff077819 */ /* 0x000fe40000011606 */
[----:B------:R-:W-:Y:S02]  /*0810*/  IADD3 R6, R3, -0x27173d46, RZ ;  /* 0xd8e8c2ba03067810 */ /* 0x000fe40007ffe0ff */
[----:B------:R-:W-:Y:S02]  /*0820*/  I2FP.F32.U32 R7, R7 ;  /* 0x0000000700077245 */ /* 0x000fe40000201000 */
[----:B------:R-:W-:-:S03]  /*0830*/  LEA.HI R3, R6, 0x4, RZ, 0x4 ;  /* 0x0000000406037811 */ /* 0x000fc600078f20ff */
[----:B------:R-:W-:Y:S01]  /*0840*/  FMUL R7, R7, 5.9604644775390625e-08 ;  /* 0x3380000007077820 */ /* 0x000fe20000400000 */
[----:B------:R-:W-:-:S03]  /*0850*/  SHF.R.U32.HI R3, RZ, R3, R6 ;  /* 0x00000003ff037219 */ /* 0x000fc60000011606 */
[----:B------:R-:W-:Y:S01]  /*0860*/  FMUL R17, R7, 3.1400001049041748047 ;  /* 0x4048f5c307117820 */ /* 0x000fe20000400000 */
[----:B------:R-:W-:Y:S01]  /*0870*/  LOP3.LUT R3, R3, R6, RZ, 0x3c, !PT ;  /* 0x0000000603037212 */ /* 0x000fe200078e3cff */
[----:B------:R-:W-:Y:S02]  /*0880*/  IMAD R6, R5, 0x108ef2d9, RZ ;  /* 0x108ef2d905067824 */ /* 0x000fe400078e02ff */
[C---:B0-----:R-:W-:Y:S01]  /*0890*/  FMUL R18, R17.reuse, 0.63661974668502807617 ;  /* 0x3f22f98311127820 */ /* 0x041fe20000400000 */
[----:B------:R-:W-:Y:S01]  /*08a0*/  FSETP.GE.AND P1, PT, |R17|, 105615, PT ;  /* 0x47ce47801100780b */ /* 0x000fe20003f26200 */
[----:B------:R-:W-:Y:S01]  /*08b0*/  IMAD R4, R3, 0x108ef2d9, RZ ;  /* 0x108ef2d903047824 */ /* 0x000fe200078e02ff */
[----:B------:R-:W-:Y:S01]  /*08c0*/  SHF.R.U32.HI R7, RZ, 0x16, R6 ;  /* 0x00000016ff077819 */ /* 0x000fe20000011606 */
[----:B------:R-:W0:Y:S03]  /*08d0*/  F2I.NTZ R3, R18 ;  /* 0x0000001200037305 */ /* 0x000e260000203100 */
[----:B------:R-:W-:-:S02]  /*08e0*/  SHF.R.U32.HI R5, RZ, 0x16, R4 ;  /* 0x00000016ff057819 */ /* 0x000fc40000011604 */
[----:B------:R-:W-:Y:S02]  /*08f0*/  LOP3.LUT R7, R7, R6, RZ, 0x3c, !PT ;  /* 0x0000000607077212 */ /* 0x000fe400078e3cff */
[----:B------:R-:W-:Y:S02]  /*0900*/  LOP3.LUT R5, R5, R4, RZ, 0x3c, !PT ;  /* 0x0000000405057212 */ /* 0x000fe400078e3cff */
[----:B------:R-:W-:Y:S02]  /*0910*/  SHF.R.U32.HI R7, RZ, 0x8, R7 ;  /* 0x00000008ff077819 */ /* 0x000fe40000011607 */
[----:B------:R-:W-:Y:S02]  /*0920*/  SHF.R.U32.HI R5, RZ, 0x8, R5 ;  /* 0x00000008ff057819 */ /* 0x000fe40000011605 */
[----:B------:R-:W-:Y:S02]  /*0930*/  I2FP.F32.U32 R7, R7 ;  /* 0x0000000700077245 */ /* 0x000fe40000201000 */
[----:B------:R-:W-:Y:S01]  /*0940*/  I2FP.F32.U32 R5, R5 ;  /* 0x0000000500057245 */ /* 0x000fe20000201000 */
[----:B0-----:R-:W-:Y:S01]  /*0950*/  IMAD.MOV.U32 R21, RZ, RZ, R3 ;  /* 0x000000ffff157224 */ /* 0x001fe200078e0003 */
[----:B------:R-:W-:Y:S01]  /*0960*/  I2FP.F32.S32 R4, R3 ;  /* 0x0000000300047245 */ /* 0x000fe20000201400 */
[----:B------:R-:W-:-:S02]  /*0970*/  FMUL R7, R7, 5.9604644775390625e-08 ;  /* 0x3380000007077820 */ /* 0x000fc40000400000 */
[----:B------:R-:W-:Y:S02]  /*0980*/  FMUL R5, R5, 5.9604644775390625e-08 ;  /* 0x3380000005057820 */ /* 0x000fe40000400000 */
[----:B------:R-:W-:-:S04]  /*0990*/  FFMA R19, R4, -1.5707962512969970703, R17 ;  /* 0xbfc90fda04137823 */ /* 0x000fc80000000011 */
[----:B------:R-:W-:-:S04]  /*09a0*/  FFMA R19, R4, -7.5497894158615963534e-08, R19 ;  /* 0xb3a2216804137823 */ /* 0x000fc80000000013 */
[----:B------:R-:W-:Y:S01]  /*09b0*/  FFMA R18, R4, -5.3903029534742383927e-15, R19 ;  /* 0xa7c234c504127823 */ /* 0x000fe20000000013 */
[----:B------:R-:W-:Y:S01]  /*09c0*/  FMUL R19, R7, 6.2800002098083496094 ;  /* 0x40c8f5c307137820 */ /* 0x000fe20000400000 */
[----:B--2---:R-:W-:-:S04]  /*09d0*/  FMUL R2, R5, R2 ;  /* 0x0000000205027220 */ /* 0x004fc80000400000 */
[----:B------:R-:W-:Y:S01]  /*09e0*/  FMUL R20, R2, c[0x0][0x26c] ;  /* 0x00009b0002147a20 */ /* 0x000fe20000400000 */
[----:B------:R-:W-:Y:S01]  /*09f0*/  IMAD.MOV.U32 R2, RZ, RZ, R18 ;  /* 0x000000ffff027224 */ /* 0x000fe200078e0012 */
[----:B------:R-:W-:Y:S05]  /*0a00*/  @!P1 BRA `(.L_x_1153) ;  /* 0x000003c000009947 */ /* 0x000fea0003800000 */
[----:B------:R-:W-:-:S13]  /*0a10*/  FSETP.NEU.AND P2, PT, |R17|, +INF , PT ;  /* 0x7f8000001100780b */ /* 0x000fda0003f4d200 */
[----:B------:R-:W-:Y:S05]  /*0a20*/  @!P2 BRA `(.L_x_1154) ;  /* 0x000003800000a947 */ /* 0x000fea0003800000 */
[----:B------:R-:W-:Y:S01]  /*0a30*/  IMAD.SHL.U32 R3, R17, 0x100, RZ ;  /* 0x0000010011037824 */ /* 0x000fe200078e00ff */
[----:B------:R-:W-:Y:S01]  /*0a40*/  CS2R R22, SRZ ;  /* 0x0000000000167805 */ /* 0x000fe2000001ff00 */
[----:B------:R-:W-:Y:S01]  /*0a50*/  IMAD.MOV.U32 R2, RZ, RZ, R1 ;  /* 0x000000ffff027224 */ /* 0x000fe200078e0001 */
[----:B------:R-:W-:Y:S02]  /*0a60*/  UMOV UR4, URZ ;  /* 0x0000003f00047c82 */ /* 0x000fe40008000000 */
[----:B------:R-:W-:Y:S01]  /*0a70*/  LOP3.LUT R25, R3, 0x80000000, RZ, 0xfc, !PT ;  /* 0x8000000003197812 */ /* 0x000fe200078efcff */
[----:B------:R-:W-:Y:S02]  /*0a80*/  ULDC.64 UR6, c[0x4][0x88] ;  /* 0x0100220000067ab9 */ /* 0x000fe40000000a00 */
.L_x_1155:
[----:B------:R-:W-:Y:S02]  /*0a90*/  IMAD.U32 R4, RZ, RZ, UR6 ;  /* 0x00000006ff047e24 */ /* 0x000fe4000f8e00ff */
[----:B------:R-:W-:-:S05]  /*0aa0*/  IMAD.U32 R5, RZ, RZ, UR7 ;  /* 0x00000007ff057e24 */ /* 0x000fca000f8e00ff */
[----:B------:R-:W2:Y:S01]  /*0ab0*/  LDG.E.CONSTANT R4, [R4.64] ;  /* 0x0000000804047981 */ /* 0x000ea2000c1e9900 */
[----:B------:R-:W-:Y:S01]  /*0ac0*/  IADD3 R23, R23, 0x1, RZ ;  /* 0x0000000117177810 */ /* 0x000fe20007ffe0ff */
[----:B------:R-:W-:-:S03]  /*0ad0*/  UIADD3 UR6, UP0, UR6, 0x4, URZ ;  /* 0x0000000406067890 */ /* 0x000fc6000ff1e03f */
[----:B------:R-:W-:Y:S01]  /*0ae0*/  ISETP.NE.AND P2, PT, R23, 0x6, PT ;  /* 0x000000061700780c */ /* 0x000fe20003f45270 */
[----:B------:R-:W-:Y:S01]  /*0af0*/  UIADD3.X UR7, URZ, UR7, URZ, UP0, !UPT ;  /* 0x000000073f077290 */ /* 0x000fe200087fe43f */
[----:B--2---:R-:W-:-:S05]  /*0b00*/  IMAD.WIDE.U32 R6, R4, R25, RZ ;  /* 0x0000001904067225 */ /* 0x004fca00078e00ff */
[----:B------:R-:W-:-:S04]  /*0b10*/  IADD3 R3, P3, R6, R22, RZ ;  /* 0x0000001606037210 */ /* 0x000fc80007f7e0ff */
[----:B------:R-:W-:Y:S01]  /*0b20*/  IADD3.X R22, R7, UR4, RZ, P3, !PT ;  /* 0x0000000407167c10 */ /* 0x000fe20009ffe4ff */
[----:B------:R0:W-:Y:S02]  /*0b30*/  STL [R2], R3 ;  /* 0x0000000302007387 */ /* 0x0001e40000100800 */
[----:B0-----:R-:W-:Y:S01]  /*0b40*/  IADD3 R2, R2, 0x4, RZ ;  /* 0x0000000402027810 */ /* 0x001fe20007ffe0ff */
[----:B------:R-:W-:Y:S05]  /*0b50*/  @P2 BRA `(.L_x_1155) ;  /* 0xffffff3000002947 */ /* 0x000fea000383ffff */
[----:B------:R-:W-:Y:S01]  /*0b60*/  SHF.R.U32.HI R2, RZ, 0x17, R17 ;  /* 0x00000017ff027819 */ /* 0x000fe20000011611 */
[----:B------:R0:W-:Y:S03]  /*0b70*/  STL [R1+0x18], R22 ;  /* 0x0000181601007387 */ /* 0x0001e60000100800 */
[----:B------:R-:W-:-:S04]  /*0b80*/  LOP3.LUT R2, R2, 0xff, RZ, 0xc0, !PT ;  /* 0x000000ff02027812 */ /* 0x000fc800078ec0ff */
[----:B------:R-:W-:-:S04]  /*0b90*/  IADD3 R2, R2, -0x80, RZ ;  /* 0xffffff8002027810 */ /* 0x000fc80007ffe0ff */
[----:B------:R-:W-:Y:S02]  /*0ba0*/  LOP3.LUT P2, R7, R2, 0x1f, RZ, 0xc0, !PT ;  /* 0x0000001f02077812 */ /* 0x000fe4000784c0ff */
[----:B------:R-:W-:-:S04]  /*0bb0*/  SHF.R.U32.HI R2, RZ, 0x5, R2 ;  /* 0x00000005ff027819 */ /* 0x000fc80000011602 */
[C---:B------:R-:W-:Y:S02]  /*0bc0*/  IADD3 R24, -R2.reuse, 0x4, RZ ;  /* 0x0000000402187810 */ /* 0x040fe40007ffe1ff */
[----:B------:R-:W-:-:S05]  /*0bd0*/  IADD3 R2, -R2, 0x6, RZ ;  /* 0x0000000602027810 */ /* 0x000fca0007ffe1ff */
[--C-:B------:R-:W-:Y:S02]  /*0be0*/  @P2 IMAD R24, R24, 0x4, R1.reuse ;  /* 0x0000000418182824 */ /* 0x100fe400078e0201 */
[----:B------:R-:W-:-:S03]  /*0bf0*/  IMAD R23, R2, 0x4, R1 ;  /* 0x0000000402177824 */ /* 0x000fc600078e0201 */
[----:B------:R-:W2:Y:S04]  /*0c00*/  @P2 LDL R5, [R24] ;  /* 0x0000000018052983 */ /* 0x000ea80000100800 */
[----:B------:R-:W3:Y:S04]  /*0c10*/  LDL R2, [R23] ;  /* 0x0000000017027983 */ /* 0x000ee80000100800 */
[----:B------:R-:W4:Y:S01]  /*0c20*/  LDL R3, [R23+-0x4] ;  /* 0xfffffc0017037983 */ /* 0x000f220000100800 */
[----:B------:R-:W-:Y:S02]  /*0c30*/  @P2 IADD3 R4, -R7, 0x20, RZ ;  /* 0x0000002007042810 */ /* 0x000fe40007ffe1ff */
[----:B0-----:R-:W-:-:S02]  /*0c40*/  LOP3.LUT P3, R22, R17, 0x80000000, RZ, 0xc0, !PT ;  /* 0x8000000011167812 */ /* 0x001fc4000786c0ff */
[-C--:B--2---:R-:W-:Y:S02]  /*0c50*/  @P2 SHF.R.U32.HI R6, RZ, R4.reuse, R5 ;  /* 0x00000004ff062219 */ /* 0x084fe40000011605 */
[-C--:B---3--:R-:W-:Y:S02]  /*0c60*/  @P2 SHF.L.U32 R5, R2, R7.reuse, RZ ;  /* 0x0000000702052219 */ /* 0x088fe400000006ff */
[----:B----4-:R-:W-:Y:S02]  /*0c70*/  @P2 SHF.R.U32.HI R4, RZ, R4, R3 ;  /* 0x00000004ff042219 */ /* 0x010fe40000011603 */
[----:B------:R-:W-:-:S03]  /*0c80*/  @P2 SHF.L.U32 R7, R3, R7, RZ ;  /* 0x0000000703072219 */ /* 0x000fc600000006ff */
[----:B------:R-:W-:Y:S02]  /*0c90*/  @P2 IMAD.IADD R2, R4, 0x1, R5 ;  /* 0x0000000104022824 */ /* 0x000fe400078e0205 */
[----:B------:R-:W-:-:S04]  /*0ca0*/  @P2 IMAD.IADD R3, R6, 0x1, R7 ;  /* 0x0000000106032824 */ /* 0x000fc800078e0207 */
[C---:B------:R-:W-:Y:S01]  /*0cb0*/  IMAD.SHL.U32 R4, R3.reuse, 0x4, RZ ;  /* 0x0000000403047824 */ /* 0x040fe200078e00ff */
[----:B------:R-:W-:-:S04]  /*0cc0*/  SHF.L.U32.HI R5, R3, 0x2, R2 ;  /* 0x0000000203057819 */ /* 0x000fc80000010602 */
[----:B------:R-:W-:-:S04]  /*0cd0*/  SHF.R.U32.HI R25, RZ, 0x1f, R5 ;  /* 0x0000001fff197819 */ /* 0x000fc80000011605 */
[----:B------:R-:W-:Y:S02]  /*0ce0*/  ISETP.NE.AND P2, PT, R25, RZ, PT ;  /* 0x000000ff1900720c */ /* 0x000fe40003f45270 */
[----:B------:R-:W-:-:S05]  /*0cf0*/  LEA.HI R3, R2, R25, RZ, 0x2 ;  /* 0x0000001902037211 */ /* 0x000fca00078f10ff */
[----:B------:R-:W-:-:S04]  /*0d00*/  IMAD.MOV R2, RZ, RZ, -R3 ;  /* 0x000000ffff027224 */ /* 0x000fc800078e0a03 */
[----:B------:R-:W-:Y:S02]  /*0d10*/  @P3 IMAD.MOV.U32 R3, RZ, RZ, R2 ;  /* 0x000000ffff033224 */ /* 0x000fe400078e0002 */
[----:B------:R-:W-:Y:S02]  /*0d20*/  @P2 LOP3.LUT R5, RZ, R5, RZ, 0x33, !PT ;  /* 0x00000005ff052212 */ /* 0x000fe400078e33ff */
[----:B------:R-:W-:Y:S02]  /*0d30*/  @P2 LOP3.LUT R4, RZ, R4, RZ, 0x33, !PT ;  /* 0x00000004ff042212 */ /* 0x000fe400078e33ff */
[----:B------:R-:W-:-:S04]  /*0d40*/  @P2 LOP3.LUT R22, R22, 0x80000000, RZ, 0x3c, !PT ;  /* 0x8000000016162812 */ /* 0x000fc800078e3cff */
[----:B------:R-:W0:Y:S01]  /*0d50*/  I2F.F64.S64 R4, R4 ;  /* 0x0000000400047312 */ /* 0x000e220000301c00 */
[----:B------:R-:W-:Y:S01]  /*0d60*/  ISETP.NE.AND P2, PT, R22, RZ, PT ;  /* 0x000000ff1600720c */ /* 0x000fe20003f45270 */
[----:B0-----:R-:W0:-:S10]  /*0d70*/  DMUL R6, R4, c[0x2][0x0] ;  /* 0x0080000004067a28 */ /* 0x001e140000000000 */
[----:B0-----:R-:W0:Y:S02]  /*0d80*/  F2F.F32.F64 R6, R6 ;  /* 0x0000000600067310 */ /* 0x001e240000301000 */
[----:B0-----:R-:W-:Y:S01]  /*0d90*/  FSEL R2, R6, -R6, !P2 ;  /* 0x8000000606027208 */ /* 0x001fe20005000000 */
[----:B------:R-:W-:Y:S05]  /*0da0*/  BRA `(.L_x_1153) ;  /* 0x0000002000007947 */ /* 0x000fea0003800000 */
.L_x_1154:
[----:B------:R-:W-:Y:S01]  /*0db0*/  FMUL R2, RZ, R17 ;  /* 0x00000011ff027220 */ /* 0x000fe20000400000 */
[----:B------:R-:W-:Y:S02]  /*0dc0*/  IMAD.MOV.U32 R3, RZ, RZ, RZ ;  /* 0x000000ffff037224 */ /* 0x000fe400078e00ff */
.L_x_1153:
[----:B------:R-:W-:Y:S05]  /*0dd0*/  BSYNC B1 ;  /* 0x0000000000017941 */ /* 0x000fea0003800000 */
.L_x_1152:
[----:B------:R-:W-:Y:S01]  /*0de0*/  FMUL R6, R19, 0.63661974668502807617 ;  /* 0x3f22f98313067820 */ /* 0x000fe20000400000 */
[C---:B------:R-:W-:Y:S01]  /*0df0*/  LOP3.LUT P2, RZ, R3.reuse, 0x1, RZ, 0xc0, !PT ;  /* 0x0000000103ff7812 */ /* 0x040fe2000784c0ff */
[----:B------:R-:W-:Y:S01]  /*0e00*/  IMAD.MOV.U32 R22, RZ, RZ, 0x3c0885e4 ;  /* 0x3c0885e4ff167424 */ /* 0x000fe200078e00ff */
[C---:B------:R-:W-:Y:S01]  /*0e10*/  FMUL R26, R2.reuse, R2 ;  /* 0x00000002021a7220 */ /* 0x040fe20000400000 */
[----:B------:R-:W-:Y:S01]  /*0e20*/  IMAD.MOV.U32 R23, RZ, RZ, 0x3e2aaaa8 ;  /* 0x3e2aaaa8ff177424 */ /* 0x000fe200078e00ff */
[----:B------:R-:W-:Y:S01]  /*0e30*/  FSEL R27, R2, 1, !P2 ;  /* 0x3f800000021b7808 */ /* 0x000fe20005000000 */
[----:B------:R-:W0:Y:S01]  /*0e40*/  F2I.NTZ R6, R6 ;  /* 0x0000000600067305 */ /* 0x000e220000203100 */
[----:B------:R-:W-:Y:S01]  /*0e50*/  IMAD.MOV.U32 R4, RZ, RZ, -0x46b2bead ;  /* 0xb94d4153ff047424 */ /* 0x000fe200078e00ff */
[----:B------:R-:W-:Y:S01]  /*0e60*/  FSEL R5, R22, 0.041666727513074874878, !P2 ;  /* 0x3d2aaabb16057808 */ /* 0x000fe20005000000 */
[----:B------:R-:W-:Y:S01]  /*0e70*/  BSSY B1, `(.L_x_1156) ;  /* 0x000004f000017945 */ /* 0x000fe20003800000 */
[----:B------:R-:W-:Y:S01]  /*0e80*/  LOP3.LUT P3, RZ, R3, 0x2, RZ, 0xc0, !PT ;  /* 0x0000000203ff7812 */ /* 0x000fe2000786c0ff */
[----:B------:R-:W-:-:S03]  /*0e90*/  FFMA R2, R27, R26, RZ ;  /* 0x0000001a1b027223 */ /* 0x000fc600000000ff */
[----:B------:R-:W-:-:S04]  /*0ea0*/  @P2 IMAD.MOV.U32 R7, RZ, RZ, 0x37cbac00 ;  /* 0x37cbac00ff072424 */ /* 0x000fc800078e00ff */
[C---:B------:R-:W-:Y:S01]  /*0eb0*/  @P2 FFMA R4, R26.reuse, R7, -0.0013887860113754868507 ;  /* 0xbab607ed1a042423 */ /* 0x040fe20000000007 */
[----:B------:R-:W-:Y:S02]  /*0ec0*/  FSEL R7, -R23, -0.4999999701976776123, !P2 ;  /* 0xbeffffff17077808 */ /* 0x000fe40005000100 */
[----:B------:R-:W-:Y:S01]  /*0ed0*/  FSETP.GE.AND P2, PT, |R19|, 105615, PT ;  /* 0x47ce47801300780b */ /* 0x000fe20003f46200 */
[C---:B------:R-:W-:Y:S01]  /*0ee0*/  FFMA R4, R26.reuse, R4, R5 ;  /* 0x000000041a047223 */ /* 0x040fe20000000005 */
[----:B0-----:R-:W-:Y:S01]  /*0ef0*/  I2FP.F32.S32 R24, R6 ;  /* 0x0000000600187245 */ /* 0x001fe20000201400 */
[----:B------:R-:W-:Y:S02]  /*0f00*/  IMAD.MOV.U32 R25, RZ, RZ, R6 ;  /* 0x000000ffff197224 */ /* 0x000fe400078e0006 */
[----:B------:R-:W-:Y:S02]  /*0f10*/  FFMA R4, R26, R4, R7 ;  /* 0x000000041a047223 */ /* 0x000fe40000000007 */
[----:B------:R-:W-:-:S02]  /*0f20*/  FFMA R3, R24, -1.5707962512969970703, R19 ;  /* 0xbfc90fda18037823 */ /* 0x000fc40000000013 */
[----:B------:R-:W-:Y:S02]  /*0f30*/  FFMA R27, R4, R2, R27 ;  /* 0x00000002041b7223 */ /* 0x000fe4000000001b */
[C---:B------:R-:W-:Y:S02]  /*0f40*/  FFMA R3, R24.reuse, -7.5497894158615963534e-08, R3 ;  /* 0xb3a2216818037823 */ /* 0x040fe40000000003 */
[----:B------:R-:W-:Y:S02]  /*0f50*/  @P3 FFMA R27, R27, -1, RZ ;  /* 0xbf8000001b1b3823 */ /* 0x000fe400000000ff */
[----:B------:R-:W-:-:S04]  /*0f60*/  FFMA R24, R24, -5.3903029534742383927e-15, R3 ;  /* 0xa7c234c518187823 */ /* 0x000fc80000000003 */
[----:B------:R-:W-:Y:S01]  /*0f70*/  IMAD.MOV.U32 R7, RZ, RZ, R24 ;  /* 0x000000ffff077224 */ /* 0x000fe200078e0018 */
[----:B------:R-:W-:Y:S05]  /*0f80*/  @!P2 BRA `(.L_x_1157) ;  /* 0x000003d00000a947 */ /* 0x000fea0003800000 */
[----:B------:R-:W-:-:S13]  /*0f90*/  FSETP.NEU.AND P3, PT, |R19|, +INF , PT ;  /* 0x7f8000001300780b */ /* 0x000fda0003f6d200 */
[----:B------:R-:W-:Y:S05]  /*0fa0*/  @!P3 BRA `(.L_x_1158) ;  /* 0x000003900000b947 */ /* 0x000fea0003800000 */
[----:B------:R-:W-:Y:S01]  /*0fb0*/  SHF.R.U32.HI R2, RZ, 0x17, R19 ;  /* 0x00000017ff027819 */ /* 0x000fe20000011613 */
[----:B------:R-:W-:Y:S01]  /*0fc0*/  IMAD.MOV.U32 R26, RZ, RZ, RZ ;  /* 0x000000ffff1a7224 */ /* 0x000fe200078e00ff */
[----:B------:R-:W-:Y:S01]  /*0fd0*/  SHF.L.U32 R31, R19, 0x8, RZ ;  /* 0x00000008131f7819 */ /* 0x000fe200000006ff */
[----:B------:R-:W-:Y:S01]  /*0fe0*/  UMOV UR4, URZ ;  /* 0x0000003f00047c82 */ /* 0x000fe20008000000 */
[----:B------:R-:W-:Y:S02]  /*0ff0*/  LOP3.LUT R2, R2, 0xff, RZ, 0xc0, !PT ;  /* 0x000000ff02027812 */ /* 0x000fe400078ec0ff */
[----:B------:R-:W-:Y:S02]  /*1000*/  LOP3.LUT R31, R31, 0x80000000, RZ, 0xfc, !PT ;  /* 0x800000001f1f7812 */ /* 0x000fe400078efcff */
[----:B------:R-:W-:Y:S02]  /*1010*/  IADD3 R29, R2, -0x80, RZ ;  /* 0xffffff80021d7810 */ /* 0x000fe40007ffe0ff */
[----:B------:R-:W-:-:S02]  /*1020*/  CS2R R2, SRZ ;  /* 0x0000000000027805 */ /* 0x000fc4000001ff00 */
[----:B------:R-:W-:-:S04]  /*1030*/  SHF.R.U32.HI R30, RZ, 0x5, R29 ;  /* 0x00000005ff1e7819 */ /* 0x000fc8000001161d */
.L_x_1159:
[C---:B0-----:R-:W-:Y:S01]  /*1040*/  IMAD.SHL.U32 R28, R2.reuse, 0x4, RZ ;  /* 0x00000004021c7824 */ /* 0x041fe200078e00ff */
[----:B------:R-:W-:-:S04]  /*1050*/  SHF.L.U64.HI R3, R2, 0x2, R3 ;  /* 0x0000000202037819 */ /* 0x000fc80000010203 */
[----:B------:R-:W-:-:S04]  /*1060*/  IADD3 R4, P3, R28, c[0x4][0x88], RZ ;  /* 0x010022001c047a10 */ /* 0x000fc80007f7e0ff */
[----:B------:R-:W-:-:S05]  /*1070*/  IADD3.X R5, R3, c[0x4][0x8c], RZ, P3, !PT ;  /* 0x0100230003057a10 */ /* 0x000fca0001ffe4ff */
[----:B------:R-:W2:Y:S01]  /*1080*/  LDG.E.CONSTANT R4, [R4.64] ;  /* 0x0000000804047981 */ /* 0x000ea2000c1e9900 */
[----:B------:R-:W-:Y:S01]  /*1090*/  IMAD.IADD R28, R1, 0x1, R28 ;  /* 0x00000001011c7824 */ /* 0x000fe200078e021c */
[----:B------:R-:W-:-:S04]  /*10a0*/  IADD3 R2, R2, 0x1, RZ ;  /* 0x0000000102027810 */ /* 0x000fc80007ffe0ff */
[----:B------:R-:W-:Y:S02]  /*10b0*/  ISETP.NE.AND P3, PT, R2, 0x6, PT ;  /* 0x000000060200780c */ /* 0x000fe40003f65270 */
[----:B------:R-:W-:Y:S01]  /*10c0*/  SHF.R.S32.HI R3, RZ, 0x1f, R2 ;  /* 0x0000001fff037819 */ /* 0x000fe20000011402 */
[----:B--2---:R-:W-:-:S05]  /*10d0*/  IMAD.WIDE.U32 R6, R4, R31, RZ ;  /* 0x0000001f04067225 */ /* 0x004fca00078e00ff */
[----:B------:R-:W-:-:S04]  /*10e0*/  IADD3 R33, P4, R6, R26, RZ ;  /* 0x0000001a06217210 */ /* 0x000fc80007f9e0ff */
[----:B------:R-:W-:Y:S01]  /*10f0*/  IADD3.X R26, R7, UR4, RZ, P4, !PT ;  /* 0x00000004071a7c10 */ /* 0x000fe2000a7fe4ff */
[----:B------:R0:W-:Y:S01]  /*1100*/  STL [R28], R33 ;  /* 0x000000211c007387 */ /* 0x0001e20000100800 */
[----:B------:R-:W-:Y:S05]  /*1110*/  @P3 BRA `(.L_x_1159) ;  /* 0xffffff2000003947 */ /* 0x000fea000383ffff */
[----:B------:R-:W-:Y:S01]  /*1120*/  LOP3.LUT P3, R7, R29, 0x1f, RZ, 0xc0, !PT ;  /* 0x0000001f1d077812 */ /* 0x000fe2000786c0ff */
[----:B------:R1:W-:Y:S01]  /*1130*/  STL [R1+0x18], R26 ;  /* 0x0000181a01007387 */ /* 0x0003e20000100800 */
[C---:B0-----:R-:W-:Y:S02]  /*1140*/  IADD3 R28, -R30.reuse, 0x4, RZ ;  /* 0x000000041e1c7810 */ /* 0x041fe40007ffe1ff */
[----:B------:R-:W-:-:S05]  /*1150*/  IADD3 R30, -R30, 0x6, RZ ;  /* 0x000000061e1e7810 */ /* 0x000fca0007ffe1ff */
[----:B------:R-:W-:-:S04]  /*1160*/  IMAD R30, R30, 0x4, R1 ;  /* 0x000000041e1e7824 */ /* 0x000fc800078e0201 */
[----:B------:R-:W-:Y:S01]  /*1170*/  @P3 IMAD R28, R28, 0x4, R1 ;  /* 0x000000041c1c3824 */ /* 0x000fe200078e0201 */
[----:B------:R-:W2:Y:S04]  /*1180*/  LDL R6, [R30] ;  /* 0x000000001e067983 */ /* 0x000ea80000100800 */
[----:B------:R-:W3:Y:S04]  /*1190*/  @P3 LDL R5, [R28] ;  /* 0x000000001c053983 */ /* 0x000ee80000100800 */
[----:B------:R-:W4:Y:S01]  /*11a0*/  LDL R3, [R30+-0x4] ;  /* 0xfffffc001e037983 */ /* 0x000f220000100800 */
[----:B------:R-:W-:-:S04]  /*11b0*/  @P3 IADD3 R2, -R7, 0x20, RZ ;  /* 0x0000002007023810 */ /* 0x000fc80007ffe1ff */
[-C--:B---3--:R-:W-:Y:S02]  /*11c0*/  @P3 SHF.R.U32.HI R4, RZ, R2.reuse, R5 ;  /* 0x00000002ff043219 */ /* 0x088fe40000011605 */
[-C--:B--2---:R-:W-:Y:S02]  /*11d0*/  @P3 SHF.L.U32 R5, R6, R7.reuse, RZ ;  /* 0x0000000706053219 */ /* 0x084fe400000006ff */
[----:B----4-:R-:W-:Y:S02]  /*11e0*/  @P3 SHF.R.U32.HI R2, RZ, R2, R3 ;  /* 0x00000002ff023219 */ /* 0x010fe40000011603 */
[----:B------:R-:W-:-:S03]  /*11f0*/  @P3 SHF.L.U32 R7, R3, R7, RZ ;  /* 0x0000000703073219 */ /* 0x000fc600000006ff */
[----:B------:R-:W-:Y:S02]  /*1200*/  @P3 IMAD.IADD R6, R2, 0x1, R5 ;  /* 0x0000000102063824 */ /* 0x000fe400078e0205 */
[----:B------:R-:W-:-:S05]  /*1210*/  @P3 IMAD.IADD R3, R4, 0x1, R7 ;  /* 0x0000000104033824 */ /* 0x000fca00078e0207 */
[----:B------:R-:W-:-:S04]  /*1220*/  SHF.L.U32.HI R4, R3, 0x2, R6 ;  /* 0x0000000203047819 */ /* 0x000fc80000010606 */
[----:B------:R-:W-:-:S04]  /*1230*/  SHF.R.U32.HI R29, RZ, 0x1f, R4 ;  /* 0x0000001fff1d7819 */ /* 0x000fc80000011604 */
[----:B------:R-:W-:Y:S01]  /*1240*/  ISETP.NE.AND P4, PT, R29, RZ, PT ;  /* 0x000000ff1d00720c */ /* 0x000fe20003f85270 */
[----:B------:R-:W-:-:S12]  /*1250*/  IMAD.SHL.U32 R2, R3, 0x4, RZ ;  /* 0x0000000403027824 */ /* 0x000fd800078e00ff */
[----:B------:R-:W-:Y:S02]  /*1260*/  @P4 LOP3.LUT R4, RZ, R4, RZ, 0x33, !PT ;  /* 0x00000004ff044212 */ /* 0x000fe400078e33ff */
[----:B------:R-:W-:-:S03]  /*1270*/  @P4 LOP3.LUT R2, RZ, R2, RZ, 0x33, !PT ;  /* 0x00000002ff024212 */ /* 0x000fc600078e33ff */
[----:B------:R-:W-:-:S06]  /*1280*/  IMAD.MOV.U32 R3, RZ, RZ, R4 ;  /* 0x000000ffff037224 */ /* 0x000fcc00078e0004 */
[----:B------:R-:W0:Y:S01]  /*1290*/  I2F.F64.S64 R2, R2 ;  /* 0x0000000200027312 */ /* 0x000e220000301c00 */
[----:B------:R-:W-:Y:S01]  /*12a0*/  LOP3.LUT P3, R7, R19, 0x80000000, RZ, 0xc0, !PT ;  /* 0x8000000013077812 */ /* 0x000fe2000786c0ff */
[----:B0-----:R-:W0:-:S03]  /*12b0*/  DMUL R4, R2, c[0x2][0x0] ;  /* 0x0080000002047a28 */ /* 0x001e060000000000 */
[----:B------:R-:W-:Y:S02]  /*12c0*/  @P4 LOP3.LUT R7, R7, 0x80000000, RZ, 0x3c, !PT ;  /* 0x8000000007074812 */ /* 0x000fe400078e3cff */
[----:B------:R-:W-:-:S05]  /*12d0*/  LEA.HI R6, R6, R29, RZ, 0x2 ;  /* 0x0000001d06067211 */ /* 0x000fca00078f10ff */
[----:B0-----:R-:W0:Y:S01]  /*12e0*/  F2F.F32.F64 R4, R4 ;  /* 0x0000000400047310 */ /* 0x001e220000301000 */
[----:B------:R-:W-:Y:S01]  /*12f0*/  ISETP.NE.AND P4, PT, R7, RZ, PT ;  /* 0x000000ff0700720c */ /* 0x000fe20003f85270 */
[----:B------:R-:W-:-:S04]  /*1300*/  IMAD.MOV R7, RZ, RZ, -R6 ;  /* 0x000000ffff077224 */ /* 0x000fc800078e0a06 */
[----:B------:R-:W-:Y:S01]  /*1310*/  @P3 IMAD.MOV.U32 R6, RZ, RZ, R7 ;  /* 0x000000ffff063224 */ /* 0x000fe200078e0007 */
[----:B0-----:R-:W-:Y:S01]  /*1320*/  FSEL R7, R4, -R4, !P4 ;  /* 0x8000000404077208 */ /* 0x001fe20006000000 */
[----:B------:R-:W-:Y:S05]  /*1330*/  BRA `(.L_x_1157) ;  /* 0x0000002000007947 */ /* 0x000fea0003800000 */
.L_x_1158:
[----:B------:R-:W-:Y:S01]  /*1340*/  FMUL R7, RZ, R19 ;  /* 0x00000013ff077220 */ /* 0x000fe20000400000 */
[----:B------:R-:W-:Y:S02]  /*1350*/  IMAD.MOV.U32 R6, RZ, RZ, RZ ;  /* 0x000000ffff067224 */ /* 0x000fe400078e00ff */
.L_x_1157:
[----:B-1----:R-:W-:Y:S05]  /*1360*/  BSYNC B1 ;  /* 0x0000000000017941 */ /* 0x002fea0003800000 */
.L_x_1156:
[----:B------:R-:W-:Y:S01]  /*1370*/  IADD3 R6, R6, 0x1, RZ ;  /* 0x0000000106067810 */ /* 0x000fe20007ffe0ff */
[----:B------:R-:W-:Y:S01]  /*1380*/  FMUL R4, R7, R7 ;  /* 0x0000000707047220 */ /* 0x000fe20000400000 */
[----:B------:R-:W-:Y:S01]  /*1390*/  IMAD.MOV.U32 R2, RZ, RZ, -0x46b2bead ;  /* 0xb94d4153ff027424 */ /* 0x000fe200078e00ff */
[----:B------:R-:W-:Y:S01]  /*13a0*/  FMUL R27, R20, R27 ;  /* 0x0000001b141b7220 */ /* 0x000fe20000400000 */
[C---:B------:R-:W-:Y:S01]  /*13b0*/  LOP3.LUT P4, RZ, R6.reuse, 0x1, RZ, 0xc0, !PT ;  /* 0x0000000106ff7812 */ /* 0x040fe2000788c0ff */
[----:B------:R-:W-:Y:S01]  /*13c0*/  BSSY B1, `(.L_x_1160) ;  /* 0x000004d000017945 */ /* 0x000fe20003800000 */
[----:B------:R-:W-:Y:S01]  /*13d0*/  LOP3.LUT P3, RZ, R6, 0x2, RZ, 0xc0, !PT ;  /* 0x0000000206ff7812 */ /* 0x000fe2000786c0ff */
[----:B------:R-:W-:Y:S01]  /*13e0*/  IMAD.MOV.U32 R6, RZ, RZ, R21 ;  /* 0x000000ffff067224 */ /* 0x000fe200078e0015 */
[----:B------:R-:W-:-:S02]  /*13f0*/  FSEL R3, R22, 0.041666727513074874878, !P4 ;  /* 0x3d2aaabb16037808 */ /* 0x000fc40006000000 */
[----:B------:R-:W-:Y:S01]  /*1400*/  FSEL R26, R7, 1, !P4 ;  /* 0x3f800000071a7808 */ /* 0x000fe20006000000 */
[----:B------:R-:W-:-:S06]  /*1410*/  IMAD.MOV.U32 R7, RZ, RZ, R18 ;  /* 0x000000ffff077224 */ /* 0x000fcc00078e0012 */
[----:B------:R-:W-:-:S04]  /*1420*/  @P4 IMAD.MOV.U32 R5, RZ, RZ, 0x37cbac00 ;  /* 0x37cbac00ff054424 */ /* 0x000fc800078e00ff */
[----:B------:R-:W-:Y:S01]  /*1430*/  @P4 FFMA R2, R4, R5, -0.0013887860113754868507 ;  /* 0xbab607ed04024423 */ /* 0x000fe20000000005 */
[----:B------:R-:W-:-:S03]  /*1440*/  FSEL R5, -R23, -0.4999999701976776123, !P4 ;  /* 0xbeffffff17057808 */ /* 0x000fc60006000100 */
[----:B------:R-:W-:Y:S01]  /*1450*/  FFMA R2, R4, R2, R3 ;  /* 0x0000000204027223 */ /* 0x000fe20000000003 */
[----:B------:R-:W-:-:S03]  /*1460*/  FFMA R3, R26, R4, RZ ;  /* 0x000000041a037223 */ /* 0x000fc600000000ff */
[----:B------:R-:W-:-:S04]  /*1470*/  FFMA R5, R4, R2, R5 ;  /* 0x0000000204057223 */ /* 0x000fc80000000005 */
[----:B------:R-:W-:-:S04]  /*1480*/  FFMA R26, R5, R3, R26 ;  /* 0x00000003051a7223 */ /* 0x000fc8000000001a */
[----:B------:R-:W-:-:S04]  /*1490*/  @P3 FFMA R26, R26, -1, RZ ;  /* 0xbf8000001a1a3823 */ /* 0x000fc800000000ff */
[----:B------:R-:W-:Y:S01]  /*14a0*/  FMUL R26, R27, R26 ;  /* 0x0000001a1b1a7220 */ /* 0x000fe20000400000 */
[----:B------:R-:W-:Y:S05]  /*14b0*/  @!P1 BRA `(.L_x_1161) ;  /* 0x000003d000009947 */ /* 0x000fea0003800000 */
[----:B------:R-:W-:-:S13]  /*14c0*/  FSETP.NEU.AND P3, PT, |R17|, +INF , PT ;  /* 0x7f8000001100780b */ /* 0x000fda0003f6d200 */
[----:B------:R-:W-:Y:S05]  /*14d0*/  @!P3 BRA `(.L_x_1162) ;  /* 0x000003900000b947 */ /* 0x000fea0003800000 */
[----:B------:R-:W-:Y:S01]  /*14e0*/  SHF.R.U32.HI R2, RZ, 0x17, R17 ;  /* 0x00000017ff027819 */ /* 0x000fe20000011611 */
[----:B------:R-:W-:Y:S01]  /*14f0*/  IMAD.SHL.U32 R31, R17, 0x100, RZ ;  /* 0x00000100111f7824 */ /* 0x000fe200078e00ff */
[----:B------:R-:W-:Y:S01]  /*1500*/  UMOV UR4, URZ ;  /* 0x0000003f00047c82 */ /* 0x000fe20008000000 */
[----:B------:R-:W-:Y:S01]  /*1510*/  IMAD.MOV.U32 R27, RZ, RZ, RZ ;  /* 0x000000ffff1b7224 */ /* 0x000fe200078e00ff */
[----:B------:R-:W-:Y:S02]  /*1520*/  LOP3.LUT R2, R2, 0xff, RZ, 0xc0, !PT ;  /* 0x000000ff02027812 */ /* 0x000fe400078ec0ff */
[----:B------:R-:W-:Y:S02]  /*1530*/  LOP3.LUT R31, R31, 0x80000000, RZ, 0xfc, !PT ;  /* 0x800000001f1f7812 */ /* 0x000fe400078efcff */
[----:B------:R-:W-:Y:S02]  /*1540*/  IADD3 R30, R2, -0x80, RZ ;  /* 0xffffff80021e7810 */ /* 0x000fe40007ffe0ff */
[----:B------:R-:W-:-:S02]  /*1550*/  CS2R R2, SRZ ;  /* 0x0000000000027805 */ /* 0x000fc4000001ff00 */
[----:B------:R-:W-:-:S04]  /*1560*/  SHF.R.U32.HI R29, RZ, 0x5, R30 ;  /* 0x00000005ff1d7819 */ /* 0x000fc8000001161e */
.L_x_1163:
        /* <DEDUP_REMOVED lines=16> */
[C---:B------:R-:W-:Y:S02]  /*1670*/  IADD3 R4, -R29.reuse, 0x4, RZ ;  /* 0x000000041d047810 */ /* 0x040fe40007ffe1ff */
[----:B------:R-:W-:-:S05]  /*1680*/  IADD3 R2, -R29, 0x6, RZ ;  /* 0x000000061d027810 */ /* 0x000fca0007ffe1ff */
[----:B0-----:R-:W-:-:S04]  /*1690*/  IMAD R28, R2, 0x4, R1 ;  /* 0x00000004021c7824 */ /* 0x001fc800078e0201 */
        /* <DEDUP_REMOVED lines=19> */
[----:B-1----:R-:W-:Y:S01]  /*17d0*/  LOP3.LUT P3, R27, R17, 0x80000000, RZ, 0xc0, !PT ;  /* 0x80000000111b7812 */ /* 0x002fe2000786c0ff */
[----:B0-----:R-:W0:Y:S01]  /*17e0*/  DMUL R4, R2, c[0x2][0x0] ;  /* 0x0080000002047a28 */ /* 0x001e220000000000 */
[----:B------:R-:W-:-:S09]  /*17f0*/  LEA.HI R6, R6, R7, RZ, 0x2 ;  /* 0x0000000706067211 */ /* 0x000fd200078f10ff */
[----:B0-----:R-:W0:Y:S01]  /*1800*/  F2F.F32.F64 R4, R4 ;  /* 0x0000000400047310 */ /* 0x001e220000301000 */
[----:B------:R-:W-:Y:S02]  /*1810*/  @P4 LOP3.LUT R27, R27, 0x80000000, RZ, 0x3c, !PT ;  /* 0x800000001b1b4812 */ /* 0x000fe400078e3cff */
[----:B------:R-:W-:Y:S02]  /*1820*/  IADD3 R7, -R6, RZ, RZ ;  /* 0x000000ff06077210 */ /* 0x000fe40007ffe1ff */
[----:B------:R-:W-:-:S03]  /*1830*/  ISETP.NE.AND P4, PT, R27, RZ, PT ;  /* 0x000000ff1b00720c */ /* 0x000fc60003f85270 */
[----:B------:R-:W-:Y:S01]  /*1840*/  @P3 IMAD.MOV.U32 R6, RZ, RZ, R7 ;  /* 0x000000ffff063224 */ /* 0x000fe200078e0007 */
[----:B0-----:R-:W-:Y:S01]  /*1850*/  FSEL R7, R4, -R4, !P4 ;  /* 0x8000000404077208 */ /* 0x001fe20006000000 */
[----:B------:R-:W-:Y:S05]  /*1860*/  BRA `(.L_x_1161) ;  /* 0x0000002000007947 */ /* 0x000fea0003800000 */
.L_x_1162:
[----:B------:R-:W-:Y:S01]  /*1870*/  FMUL R7, RZ, R17 ;  /* 0x00000011ff077220 */ /* 0x000fe20000400000 */
[----:B------:R-:W-:Y:S02]  /*1880*/  IMAD.MOV.U32 R6, RZ, RZ, RZ ;  /* 0x000000ffff067224 */ /* 0x000fe400078e00ff */
.L_x_1161:
[----:B------:R-:W-:Y:S05]  /*1890*/  BSYNC B1 ;  /* 0x0000000000017941 */ /* 0x000fea0003800000 */
.L_x_1160:
[C---:B------:R-:W-:Y:S01]  /*18a0*/  LOP3.LUT P4, RZ, R6.reuse, 0x1, RZ, 0xc0, !PT ;  /* 0x0000000106ff7812 */ /* 0x040fe2000788c0ff */
[C---:B------:R-:W-:Y:S01]  /*18b0*/  FMUL R4, R7.reuse, R7 ;  /* 0x0000000707047220 */ /* 0x040fe20000400000 */
[----:B------:R-:W-:Y:S01]  /*18c0*/  IMAD.MOV.U32 R2, RZ, RZ, -0x46b2bead ;  /* 0xb94d4153ff027424 */ /* 0x000fe200078e00ff */
[----:B------:R-:W-:Y:S01]  /*18d0*/  LOP3.LUT P3, RZ, R6, 0x2, RZ, 0xc0, !PT ;  /* 0x0000000206ff7812 */ /* 0x000fe2000786c0ff */
[----:B------:R-:W-:Y:S01]  /*18e0*/  BSSY B1, `(.L_x_1164) ;  /* 0x0000048000017945 */ /* 0x000fe20003800000 */
[----:B------:R-:W-:Y:S02]  /*18f0*/  FSEL R3, R22, 0.041666727513074874878, !P4 ;  /* 0x3d2aaabb16037808 */ /* 0x000fe40006000000 */
[----:B------:R-:W-:-:S06]  /*1900*/  FSEL R27, R7, 1, !P4 ;  /* 0x3f800000071b7808 */ /* 0x000fcc0006000000 */
[----:B------:R-:W-:-:S04]  /*1910*/  @P4 IMAD.MOV.U32 R5, RZ, RZ, 0x37cbac00 ;  /* 0x37cbac00ff054424 */ /* 0x000fc800078e00ff */
[----:B------:R-:W-:Y:S01]  /*1920*/  @P4 FFMA R2, R4, R5, -0.0013887860113754868507 ;  /* 0xbab607ed04024423 */ /* 0x000fe20000000005 */
[----:B------:R-:W-:-:S03]  /*1930*/  FSEL R5, -R23, -0.4999999701976776123, !P4 ;  /* 0xbeffffff17057808 */ /* 0x000fc60006000100 */
[----:B------:R-:W-:Y:S01]  /*1940*/  FFMA R2, R4, R2, R3 ;  /* 0x0000000204027223 */ /* 0x000fe20000000003 */
[----:B------:R-:W-:-:S03]  /*1950*/  FFMA R3, R27, R4, RZ ;  /* 0x000000041b037223 */ /* 0x000fc600000000ff */
[----:B------:R-:W-:-:S04]  /*1960*/  FFMA R2, R4, R2, R5 ;  /* 0x0000000204027223 */ /* 0x000fc80000000005 */
[----:B------:R-:W-:-:S04]  /*1970*/  FFMA R27, R2, R3, R27 ;  /* 0x00000003021b7223 */ /* 0x000fc8000000001b */
[----:B------:R-:W-:Y:S01]  /*1980*/  @P3 FFMA R27, R27, -1, RZ ;  /* 0xbf8000001b1b3823 */ /* 0x000fe200000000ff */
[----:B------:R-:W-:Y:S05]  /*1990*/  @!P2 BRA `(.L_x_1165) ;  /* 0x000003c00000a947 */ /* 0x000fea0003800000 */
[----:B------:R-:W-:-:S13]  /*19a0*/  FSETP.NEU.AND P2, PT, |R19|, +INF , PT ;  /* 0x7f8000001300780b */ /* 0x000fda0003f4d200 */
[----:B------:R-:W-:Y:S05]  /*19b0*/  @!P2 BRA `(.L_x_1166) ;  /* 0x000003800000a947 */ /* 0x000fea0003800000 */
[----:B------:R-:W-:Y:S01]  /*19c0*/  SHF.R.U32.HI R2, RZ, 0x17, R19 ;  /* 0x00000017ff027819 */ /* 0x000fe20000011613 */
[----:B------:R-:W-:Y:S01]  /*19d0*/  IMAD.SHL.U32 R3, R19, 0x100, RZ ;  /* 0x0000010013037824 */ /* 0x000fe200078e00ff */
[----:B------:R-:W-:Y:S01]  /*19e0*/  CS2R R4, SRZ ;  /* 0x0000000000047805 */ /* 0x000fe2000001ff00 */
[----:B------:R-:W-:Y:S01]  /*19f0*/  IMAD.MOV.U32 R24, RZ, RZ, RZ ;  /* 0x000000ffff187224 */ /* 0x000fe200078e00ff */
[----:B------:R-:W-:Y:S01]  /*1a00*/  LOP3.LUT R2, R2, 0xff, RZ, 0xc0, !PT ;  /* 0x000000ff02027812 */ /* 0x000fe200078ec0ff */
[----:B------:R-:W-:Y:S01]  /*1a10*/  UMOV UR4, URZ ;  /* 0x0000003f00047c82 */ /* 0x000fe20008000000 */
[----:B------:R-:W-:Y:S02]  /*1a20*/  LOP3.LUT R33, R3, 0x80000000, RZ, 0xfc, !PT ;  /* 0x8000000003217812 */ /* 0x000fe400078efcff */
[----:B------:R-:W-:-:S04]  /*1a30*/  IADD3 R29, R2, -0x80, RZ ;  /* 0xffffff80021d7810 */ /* 0x000fc80007ffe0ff */
[----:B------:R-:W-:Y:S02]  /*1a40*/  SHF.R.U32.HI R25, RZ, 0x5, R29 ;  /* 0x00000005ff197819 */ /* 0x000fe4000001161d */
.L_x_1167:
        /* <DEDUP_REMOVED lines=23> */
[----:B------:R-:W-:-:S02]  /*1bc0*/  @P2 IADD3 R3, -R6, 0x20, RZ ;  /* 0x0000002006032810 */ /* 0x000fc40007ffe1ff */
[----:B------:R-:W-:Y:S02]  /*1bd0*/  LOP3.LUT P3, R19, R19, 0x80000000, RZ, 0xc0, !PT ;  /* 0x8000000013137812 */ /* 0x000fe4000786c0ff */
        /* <DEDUP_REMOVED lines=11> */
[----:B------:R-:W-:-:S06]  /*1c90*/  @P2 LOP3.LUT R2, RZ, R2, RZ, 0x33, !PT ;  /* 0x00000002ff022212 */ /* 0x000fcc00078e33ff */
[----:B------:R-:W0:Y:S02]  /*1ca0*/  I2F.F64.S64 R2, R2 ;  /* 0x0000000200027312 */ /* 0x000e240000301c00 */
[----:B0-----:R-:W0:Y:S01]  /*1cb0*/  DMUL R4, R2, c[0x2][0x0] ;  /* 0x0080000002047a28 */ /* 0x001e220000000000 */
[----:B------:R-:W-:-:S09]  /*1cc0*/  LEA.HI R25, R25, R6, RZ, 0x2 ;  /* 0x0000000619197211 */ /* 0x000fd200078f10ff */
[----:B0-----:R-:W1:Y:S01]  /*1cd0*/  F2F.F32.F64 R4, R4 ;  /* 0x0000000400047310 */ /* 0x001e620000301000 */
[----:B------:R-:W-:Y:S01]  /*1ce0*/  @P2 LOP3.LUT R19, R19, 0x80000000, RZ, 0x3c, !PT ;  /* 0x8000000013132812 */ /* 0x000fe200078e3cff */
[----:B------:R-:W-:-:S03]  /*1cf0*/  IMAD.MOV R6, RZ, RZ, -R25 ;  /* 0x000000ffff067224 */ /* 0x000fc600078e0a19 */
[----:B------:R-:W-:Y:S01]  /*1d00*/  ISETP.NE.AND P2, PT, R19, RZ, PT ;  /* 0x000000ff1300720c */ /* 0x000fe20003f45270 */
[----:B------:R-:W-:-:S03]  /*1d10*/  @P3 IMAD.MOV.U32 R25, RZ, RZ, R6 ;  /* 0x000000ffff193224 */ /* 0x000fc600078e0006 */
[----:B-1----:R-:W-:Y:S01]  /*1d20*/  FSEL R24, R4, -R4, !P2 ;  /* 0x8000000404187208 */ /* 0x002fe20005000000 */
[----:B------:R-:W-:Y:S05]  /*1d30*/  BRA `(.L_x_1165) ;  /* 0x0000002000007947 */ /* 0x000fea0003800000 */
.L_x_1166:
[----:B------:R-:W-:Y:S01]  /*1d40*/  FMUL R24, RZ, R19 ;  /* 0x00000013ff187220 */ /* 0x000fe20000400000 */
[----:B------:R-:W-:Y:S02]  /*1d50*/  IMAD.MOV.U32 R25, RZ, RZ, RZ ;  /* 0x000000ffff197224 */ /* 0x000fe400078e00ff */
.L_x_1165:
[----:B------:R-:W-:Y:S05]  /*1d60*/  BSYNC B1 ;  /* 0x0000000000017941 */ /* 0x000fea0003800000 */
.L_x_1164:
[C---:B------:R-:W-:Y:S01]  /*1d70*/  LOP3.LUT P3, RZ, R25.reuse, 0x1, RZ, 0xc0, !PT ;  /* 0x0000000119ff7812 */ /* 0x040fe2000786c0ff */
[----:B------:R-:W-:Y:S01]  /*1d80*/  FMUL R5, R24, R24 ;  /* 0x0000001818057220 */ /* 0x000fe20000400000 */
[----:B------:R-:W-:Y:S01]  /*1d90*/  IMAD.MOV.U32 R3, RZ, RZ, -0x46b2bead ;  /* 0xb94d4153ff037424 */ /* 0x000fe200078e00ff */
[----:B------:R-:W-:Y:S01]  /*1da0*/  LOP3.LUT P2, RZ, R25, 0x2, RZ, 0xc0, !PT ;  /* 0x0000000219ff7812 */ /* 0x000fe2000784c0ff */
[----:B------:R-:W-:Y:S01]  /*1db0*/  FMUL R19, R20, R27 ;  /* 0x0000001b14137220 */ /* 0x000fe20000400000 */
[----:B------:R-:W-:Y:S01]  /*1dc0*/  FSEL R4, R22, 0.041666727513074874878, !P3 ;  /* 0x3d2aaabb16047808 */ /* 0x000fe20005800000 */
[----:B------:R-:W-:Y:S01]  /*1dd0*/  BSSY B1, `(.L_x_1168) ;  /* 0x0000048000017945 */ /* 0x000fe20003800000 */
[----:B------:R-:W-:-:S06]  /*1de0*/  FSEL R6, -R23, -0.4999999701976776123, !P3 ;  /* 0xbeffffff17067808 */ /* 0x000fcc0005800100 */
[----:B------:R-:W-:-:S04]  /*1df0*/  @P3 IMAD.MOV.U32 R2, RZ, RZ, 0x37cbac00 ;  /* 0x37cbac00ff023424 */ /* 0x000fc800078e00ff */
[----:B------:R-:W-:Y:S01]  /*1e00*/  @P3 FFMA R3, R5, R2, -0.0013887860113754868507 ;  /* 0xbab607ed05033423 */ /* 0x000fe20000000002 */
[----:B------:R-:W-:-:S03]  /*1e10*/  FSEL R2, R24, 1, !P3 ;  /* 0x3f80000018027808 */ /* 0x000fc60005800000 */
[C---:B------:R-:W-:Y:S02]  /*1e20*/  FFMA R3, R5.reuse, R3, R4 ;  /* 0x0000000305037223 */ /* 0x040fe40000000004 */
[----:B------:R-:W-:Y:S02]  /*1e30*/  FFMA R4, R2, R5, RZ ;  /* 0x0000000502047223 */ /* 0x000fe400000000ff */
        /* <DEDUP_REMOVED lines=12> */
[----:B------:R-:W-:Y:S01]  /*1f00*/  CS2R R2, SRZ ;  /* 0x0000000000027805 */ /* 0x000fe2000001ff00 */
[----:B------:R-:W-:Y:S02]  /*1f10*/  LOP3.LUT R27, R5, 0x80000000, RZ, 0xfc, !PT ;  /* 0x80000000051b7812 */ /* 0x000fe400078efcff */
[----:B------:R-:W-:-:S03]  /*1f20*/  IADD3 R25, R4, -0x80, RZ ;  /* 0xffffff8004197810 */ /* 0x000fc60007ffe0ff */
.L_x_1171:
        /* <DEDUP_REMOVED lines=16> */
[----:B------:R-:W-:-:S04]  /*2030*/  SHF.R.U32.HI R2, RZ, 0x5, R25 ;  /* 0x00000005ff027819 */ /* 0x000fc80000011619 */
[C---:B0-----:R-:W-:Y:S02]  /*2040*/  IADD3 R24, -R2.reuse, 0x4, RZ ;  /* 0x0000000402187810 */ /* 0x041fe40007ffe1ff */
[----:B------:R-:W-:-:S05]  /*2050*/  IADD3 R2, -R2, 0x6, RZ ;  /* 0x0000000602027810 */ /* 0x000fca0007ffe1ff */
[--C-:B------:R-:W-:Y:S02]  /*2060*/  @P1 IMAD R24, R24, 0x4, R1.reuse ;  /* 0x0000000418181824 */ /* 0x100fe400078e0201 */
[----:B------:R-:W-:-:S03]  /*2070*/  IMAD R7, R2, 0x4, R1 ;  /* 0x0000000402077824 */ /* 0x000fc600078e0201 */
[----:B------:R-:W2:Y:S04]  /*2080*/  @P1 LDL R4, [R24] ;  /* 0x0000000018041983 */ /* 0x000ea80000100800 */
[----:B------:R-:W3:Y:S04]  /*2090*/  LDL R21, [R7] ;  /* 0x0000000007157983 */ /* 0x000ee80000100800 */
[----:B------:R-:W4:Y:S01]  /*20a0*/  LDL R2, [R7+-0x4] ;  /* 0xfffffc0007027983 */ /* 0x000f220000100800 */
[----:B------:R-:W-:Y:S02]  /*20b0*/  @P1 IADD3 R3, -R6, 0x20, RZ ;  /* 0x0000002006031810 */ /* 0x000fe40007ffe1ff */
[----:B------:R-:W-:-:S02]  /*20c0*/  LOP3.LUT P2, R17, R17, 0x80000000, RZ, 0xc0, !PT ;  /* 0x8000000011117812 */ /* 0x000fc4000784c0ff */
[-C--:B--2---:R-:W-:Y:S02]  /*20d0*/  @P1 SHF.R.U32.HI R5, RZ, R3.reuse, R4 ;  /* 0x00000003ff051219 */ /* 0x084fe40000011604 */
[-C--:B---3--:R-:W-:Y:S02]  /*20e0*/  @P1 SHF.L.U32 R4, R21, R6.reuse, RZ ;  /* 0x0000000615041219 */ /* 0x088fe400000006ff */
[----:B----4-:R-:W-:Y:S02]  /*20f0*/  @P1 SHF.R.U32.HI R3, RZ, R3, R2 ;  /* 0x00000003ff031219 */ /* 0x010fe40000011602 */
[----:B------:R-:W-:-:S03]  /*2100*/  @P1 SHF.L.U32 R6, R2, R6, RZ ;  /* 0x0000000602061219 */ /* 0x000fc600000006ff */
[----:B------:R-:W-:Y:S01]  /*2110*/  @P1 IMAD.IADD R21, R3, 0x1, R4 ;  /* 0x0000000103151824 */ /* 0x000fe200078e0204 */
[----:B------:R-:W-:-:S04]  /*2120*/  @P1 IADD3 R2, R5, R6, RZ ;  /* 0x0000000605021210 */ /* 0x000fc80007ffe0ff */
[C---:B------:R-:W-:Y:S01]  /*2130*/  SHF.L.U32.HI R3, R2.reuse, 0x2, R21 ;  /* 0x0000000202037819 */ /* 0x040fe20000010615 */
[----:B------:R-:W-:-:S03]  /*2140*/  IMAD.SHL.U32 R2, R2, 0x4, RZ ;  /* 0x0000000402027824 */ /* 0x000fc600078e00ff */
        /* <DEDUP_REMOVED lines=11> */
[----:B0-----:R-:W1:Y:S02]  /*2200*/  F2F.F32.F64 R4, R4 ;  /* 0x0000000400047310 */ /* 0x001e640000301000 */
[----:B-1----:R-:W-:Y:S01]  /*2210*/  FSEL R18, R4, -R4, !P1 ;  /* 0x8000000404127208 */ /* 0x002fe20004800000 */
[----:B------:R-:W-:Y:S05]  /*2220*/  BRA `(.L_x_1169) ;  /* 0x0000002000007947 */ /* 0x000fea0003800000 */
.L_x_1170:
[----:B------:R-:W-:Y:S01]  /*2230*/  FMUL R18, RZ, R17 ;  /* 0x00000011ff127220 */ /* 0x000fe20000400000 */
[----:B------:R-:W-:Y:S02]  /*2240*/  IMAD.MOV.U32 R21, RZ, RZ, RZ ;  /* 0x000000ffff157224 */ /* 0x000fe400078e00ff */
.L_x_1169:
[----:B------:R-:W-:Y:S05]  /*2250*/  BSYNC B1 ;  /* 0x0000000000017941 */ /* 0x000fea0003800000 */
.L_x_1168:
[----:B------:R-:W-:Y:S01]  /*2260*/  IADD3 R21, R21, 0x1, RZ ;  /* 0x0000000115157810 */ /* 0x000fe20007ffe0ff */
[----:B------:R-:W-:Y:S01]  /*2270*/  IMAD.MOV.U32 R2, RZ, RZ, c[0x0][0x274] ;  /* 0x00009d00ff027624 */ /* 0x000fe200078e00ff */
[----:B------:R-:W-:Y:S01]  /*2280*/  FMUL R13, R13, c[0x0][0x274] ;  /* 0x00009d000d0d7a20 */ /* 0x000fe20000400000 */
[----:B------:R-:W-:Y:S01]  /*2290*/  FMUL R11, R11, c[0x0][0x274] ;  /* 0x00009d000b0b7a20 */ /* 0x000fe20000400000 */
[----:B------:R-:W-:Y:S01]  /*22a0*/  LOP3.LUT P2, RZ, R21, 0x1, RZ, 0xc0, !PT ;  /* 0x0000000115ff7812 */ /* 0x000fe2000784c0ff */
[----:B------:R-:W-:Y:S01]  /*22b0*/  FADD R4, -R2, 1 ;  /* 0x3f80000002047421 */ /* 0x000fe20000000100 */
[----:B------:R-:W-:Y:S01]  /*22c0*/  FMUL R2, R18, R18 ;  /* 0x0000001212027220 */ /* 0x000fe20000400000 */
[----:B------:R-:W-:Y:S01]  /*22d0*/  IMAD.MOV.U32 R3, RZ, RZ, -0x46b2bead ;  /* 0xb94d4153ff037424 */ /* 0x000fe200078e00ff */
[----:B------:R-:W-:Y:S01]  /*22e0*/  FSEL R5, R22, 0.041666727513074874878, !P2 ;  /* 0x3d2aaabb16057808 */ /* 0x000fe20005000000 */
[C---:B------:R-:W-:Y:S01]  /*22f0*/  FFMA R7, R4.reuse, R12, R13 ;  /* 0x0000000c04077223 */ /* 0x040fe2000000000d */
[----:B------:R-:W-:Y:S01]  /*2300*/  FMUL R13, R15, c[0x0][0x274] ;  /* 0x00009d000f0d7a20 */ /* 0x000fe20000400000 */
[----:B------:R-:W-:Y:S01]  /*2310*/  FFMA R8, R4, R8, R11 ;  /* 0x0000000804087223 */ /* 0x000fe2000000000b */
[----:B------:R-:W-:Y:S01]  /*2320*/  FSEL R23, -R23, -0.4999999701976776123, !P2 ;  /* 0xbeffffff17177808 */ /* 0x000fe20005000100 */
[----:B------:R-:W-:Y:S01]  /*2330*/  ULDC UR6, c[0x0][0x1a0] ;  /* 0x0000680000067ab9 */ /* 0x000fe20000000800 */
[----:B------:R-:W-:Y:S01]  /*2340*/  SHF.R.S32.HI R15, RZ, 0x1f, R10 ;  /* 0x0000001fff0f7819 */ /* 0x000fe2000001140a */
[----:B------:R-:W-:Y:S01]  /*2350*/  FADD R19, R19, R8 ;  /* 0x0000000813137221 */ /* 0x000fe20000000000 */
[----:B------:R-:W-:Y:S01]  /*2360*/  USHF.R.S32.HI UR6, URZ, 0x1f, UR6 ;  /* 0x0000001f3f067899 */ /* 0x000fe20008011406 */
[----:B------:R-:W-:Y:S01]  /*2370*/  @P2 IMAD.MOV.U32 R17, RZ, RZ, 0x37cbac00 ;  /* 0x37cbac00ff112424 */ /* 0x000fe200078e00ff */
[----:B------:R-:W-:Y:S01]  /*2380*/  LOP3.LUT P1, RZ, R21, 0x2, RZ, 0xc0, !PT ;  /* 0x0000000215ff7812 */ /* 0x000fe2000782c0ff */
[----:B------:R-:W-:Y:S01]  /*2390*/  ULDC UR7, c[0x0][0x210] ;  /* 0x0000840000077ab9 */ /* 0x000fe20000000800 */
[C---:B------:R-:W-:Y:S01]  /*23a0*/  IMAD R11, R15.reuse, c[0x0][0x210], RZ ;  /* 0x000084000f0b7a24 */ /* 0x040fe200078e02ff */
[C---:B------:R-:W-:Y:S01]  /*23b0*/  @P2 FFMA R3, R2.reuse, R17, -0.0013887860113754868507 ;  /* 0xbab607ed02032423 */ /* 0x040fe20000000011 */
[----:B------:R-:W-:Y:S01]  /*23c0*/  USHF.R.S32.HI UR7, URZ, 0x1f, UR7 ;  /* 0x0000001f3f077899 */ /* 0x000fe20008011407 */
[C---:B------:R-:W-:Y:S01]  /*23d0*/  IMAD R17, R15.reuse, c[0x0][0x1d8], RZ ;  /* 0x000076000f117a24 */ /* 0x040fe200078e02ff */
[----:B------:R-:W-:Y:S01]  /*23e0*/  ULDC UR4, c[0x0][0x248] ;  /* 0x0000920000047ab9 */ /* 0x000fe20000000800 */
[----:B------:R-:W-:Y:S01]  /*23f0*/  FFMA R3, R2, R3, R5 ;  /* 0x0000000302037223 */ /* 0x000fe20000000005 */
[----:B------:R-:W-:Y:S01]  /*2400*/  IMAD.MOV.U32 R5, RZ, RZ, c[0x0][0x210] ;  /* 0x00008400ff057624 */ /* 0x000fe200078e00ff */
[----:B------:R-:W-:Y:S01]  /*2410*/  FADD R26, R26, R7 ;  /* 0x000000071a1a7221 */ /* 0x000fe20000000000 */
[----:B------:R-:W-:Y:S01]  /*2420*/  USHF.R.S32.HI UR4, URZ, 0x1f, UR4 ;  /* 0x0000001f3f047899 */ /* 0x000fe20008011404 */
[----:B------:R-:W-:Y:S01]  /*2430*/  FFMA R8, R2, R3, R23 ;  /* 0x0000000302087223 */ /* 0x000fe20000000017 */
[----:B------:R-:W-:Y:S01]  /*2440*/  IMAD R3, R15, c[0x0][0x1a0], RZ ;  /* 0x000068000f037a24 */ /* 0x000fe200078e02ff */
[----:B------:R-:W-:Y:S01]  /*2450*/  FFMA R13, R4, R14, R13 ;  /* 0x0000000e040d7223 */ /* 0x000fe2000000000d */
[----:B------:R-:W-:-:S02]  /*2460*/  IMAD.MOV.U32 R23, RZ, RZ, c[0x0][0x1a0] ;  /* 0x00006800ff177624 */ /* 0x000fc400078e00ff */
[----:B------:R-:W-:Y:S01]  /*2470*/  IMAD R21, R10, UR6, R3 ;  /* 0x000000060a157c24 */ /* 0x000fe2000f8e0203 */
[----:B------:R-:W-:Y:S01]  /*2480*/  FSEL R3, R18, 1, !P2 ;  /* 0x3f80000012037808 */ /* 0x000fe20005000000 */
[----:B------:R-:W-:Y:S02]  /*2490*/  IMAD.MOV.U32 R7, RZ, RZ, c[0x0][0x1d8] ;  /* 0x00007600ff077624 */ /* 0x000fe400078e00ff */
[----:B------:R-:W-:Y:S02]  /*24a0*/  IMAD.WIDE.U32 R22, R10, R23, c[0x0][0x180] ;  /* 0x000060000a167625 */ /* 0x000fe400078e0017 */
[----:B------:R-:W-:Y:S02]  /*24b0*/  FFMA R2, R3, R2, RZ ;  /* 0x0000000203027223 */ /* 0x000fe400000000ff */
[----:B------:R-:W-:Y:S02]  /*24c0*/  IMAD R15, R15, c[0x0][0x248], RZ ;  /* 0x000092000f0f7a24 */ /* 0x000fe400078e02ff */
[----:B------:R-:W-:Y:S01]  /*24d0*/  FFMA R3, R8, R2, R3 ;  /* 0x0000000208037223 */ /* 0x000fe20000000003 */
[----:B------:R-:W-:-:S02]  /*24e0*/  IMAD R27, R10, UR5, R17 ;  /* 0x000000050a1b7c24 */ /* 0x000fc4000f8e0211 */
[----:B------:R-:W-:Y:S01]  /*24f0*/  IMAD.MOV.U32 R25, RZ, RZ, c[0x0][0x248] ;  /* 0x00009200ff197624 */ /* 0x000fe200078e00ff */
[----:B------:R-:W-:Y:S01]  /*2500*/  @P1 FFMA R3, R3, -1, RZ ;  /* 0xbf80000003031823 */ /* 0x000fe200000000ff */
[----:B------:R-:W-:-:S03]  /*2510*/  IMAD.WIDE.U32 R4, R10, R5, c[0x0][0x1f0] ;  /* 0x00007c000a047625 */ /* 0x000fc600078e0005 */
[----:B------:R-:W-:Y:S01]  /*2520*/  FFMA R13, R20, R3, R13 ;  /* 0x00000003140d7223 */ /* 0x000fe2000000000d */
[----:B------:R-:W-:Y:S01]  /*2530*/  IMAD R17, R10, UR7, R11 ;  /* 0x000000070a117c24 */ /* 0x000fe2000f8e020b */
[----:B-----5:R-:W-:Y:S01]  /*2540*/  FMUL R3, R16, 10000 ;  /* 0x461c400010037820 */ /* 0x020fe20000400000 */
[----:B------:R-:W-:-:S04]  /*2550*/  IMAD.WIDE.U32 R6, R10, R7, c[0x0][0x1b8] ;  /* 0x00006e000a067625 */ /* 0x000fc800078e0007 */
[----:B------:R-:W-:Y:S02]  /*2560*/  IMAD.IADD R11, R23, 0x1, R21 ;  /* 0x00000001170b7824 */ /* 0x000fe400078e0215 */
[C---:B------:R-:W-:Y:S02]  /*2570*/  IMAD R21, R10.reuse, UR4, R15 ;  /* 0x000000040a157c24 */ /* 0x040fe4000f8e020f */
[----:B------:R-:W-:-:S04]  /*2580*/  IMAD.WIDE.U32 R14, R10, R25, c[0x0][0x228] ;  /* 0x00008a000a0e7625 */ /* 0x000fc800078e0019 */
[----:B------:R-:W-:Y:S02]  /*2590*/  IMAD.IADD R5, R5, 0x1, R17 ;  /* 0x0000000105057824 */ /* 0x000fe400078e0211 */
[----:B------:R-:W-:Y:S02]  /*25a0*/  IMAD.MOV.U32 R10, RZ, RZ, R22 ;  /* 0x000000ffff0a7224 */ /* 0x000fe400078e0016 */
[----:B------:R-:W-:Y:S02]  /*25b0*/  IMAD.MOV.U32 R17, RZ, RZ, 0x1 ;  /* 0x00000001ff117424 */ /* 0x000fe400078e00ff */
[----:B------:R-:W-:Y:S02]  /*25c0*/  IMAD.IADD R7, R7, 0x1, R27 ;  /* 0x0000000107077824 */ /* 0x000fe400078e021b */
[----:B------:R-:W-:Y:S01]  /*25d0*/  IMAD.IADD R15, R15, 0x1, R21 ;  /* 0x000000010f0f7824 */ /* 0x000fe200078e0215 */
[----:B------:R0:W-:Y:S04]  /*25e0*/  STG.E [R10.64], R17 ;  /* 0x000000110a007986 */ /* 0x0001e8000c101908 */
[----:B------:R0:W-:Y:S04]  /*25f0*/  STG.E [R6.64], R26 ;  /* 0x0000001a06007986 */ /* 0x0001e8000c101908 */
[----:B------:R0:W-:Y:S04]  /*2600*/  STG.E [R6.64+0x4], R19 ;  /* 0x0000041306007986 */ /* 0x0001e8000c101908 */
[----:B------:R0:W-:Y:S04]  /*2610*/  STG.E [R6.64+0x8], R13 ;  /* 0x0000080d06007986 */ /* 0x0001e8000c101908 */
[----:B------:R0:W-:Y:S04]  /*2620*/  STG.E [R4.64], R3 ;  /* 0x0000000304007986 */ /* 0x0001e8000c101908 */
[----:B------:R0:W-:Y:S02]  /*2630*/  STG.E [R14.64], RZ ;  /* 0x000000ff0e007986 */ /* 0x0001e4000c101908 */
.L_x_1148:
[----:B------:R-:W-:Y:S05]  /*2640*/  BSYNC B0 ;  /* 0x0000000000007941 */ /* 0x000fea0003800000 */
.L_x_1147:
[----:B------:R-:W-:Y:S01]  /*2650*/  @P0 CALL.REL.NOINC `(.L_x_1172) ;  /* 0x0000001000000944 */ /* 0x000fe20003c00000 */
[----:B------:R-:W-:Y:S05]  /*2660*/  BRA `(.L_x_1173) ;  /* 0xffffda6000007947 */ /* 0x000fea000383ffff */
.L_x_1172:
[----:B------:R-:W-:Y:S05]  /*2670*/  EXIT ;  /* 0x000000000000794d */ /* 0x000fea0003800000 */
        .weak           $__internal_37_$__cuda_sm20_sqrt_rn_f32_slowpath
        .type           $__internal_37_$__cuda_sm20_sqrt_rn_f32_slowpath,@function
        .size           $__internal_37_$__cuda_sm20_sqrt_rn_f32_slowpath,(.L_x_1271 - $__internal_37_$__cuda_sm20_sqrt_rn_f32_slowpath)
$__internal_37_$__cuda_sm20_sqrt_rn_f32_slowpath:
        /* <DEDUP_REMOVED lines=20> */
.L_x_1174:
[----:B------:R-:W-:Y:S02]  /*27c0*/  IMAD.MOV.U32 R2, RZ, RZ, R4 ;  /* 0x000000ffff027224 */ /* 0x000fe400078e0004 */
[----:B------:R-:W-:Y:S02]  /*27d0*/  IMAD.MOV.U32 R4, RZ, RZ, R18 ;  /* 0x000000ffff047224 */ /* 0x000fe400078e0012 */
[----:B------:R-:W-:-:S04]  /*27e0*/  IMAD.MOV.U32 R5, RZ, RZ, 0x0 ;  /* 0x00000000ff057424 */ /* 0x000fc800078e00ff */
[----:B------:R-:W-:Y:S05]  /*27f0*/  RET.REL.NODEC R4 `(swellParticles_cuda_kernel_forward) ;  /* 0xffffd80004007950 */ /* 0x000fea0003c3ffff */
.L_x_1175:
        /* <DEDUP_REMOVED lines=16> */
.L_x_1271:


//--------------------- .text.sleepParticles_cuda_kernel_backward --------------------------
	.section	.text.sleepParticles_cuda_kernel_backward,"ax",@progbits
	.sectioninfo	@"SHI_REGISTERS=30"
	.align	128
        .global         sleepParticles_cuda_kernel_backward
        .type           sleepParticles_cuda_kernel_backward,@function
        .size           sleepParticles_cuda_kernel_backward,(.L_x_1273 - sleepParticles_cuda_kernel_backward)
        .other          sleepParticles_cuda_kernel_backward,@"STO_CUDA_ENTRY STV_DEFAULT"
sleepParticles_cuda_kernel_backward:
.text.sleepParticles_cuda_kernel_backward:
        /* <DEDUP_REMOVED lines=9> */
[----:B------:R-:W-:-:S07]  /*0090*/  MOV R3, c[0x0][0x268] ;  /* 0x00009a0000037a02 */ /* 0x000fce0000000f00 */
[----:B------:R-:W1:Y:S01]  /*00a0*/  FCHK P0, RZ, c[0x0][0x268] ;  /* 0x00009a00ff007b02 */ /* 0x000e620000000000 */
[----:B0-----:R-:W-:-:S04]  /*00b0*/  FFMA R3, R0, -R3, 1 ;  /* 0x3f80000000037423 */ /* 0x001fc80000000803 */
[----:B------:R-:W-:-:S04]  /*00c0*/  FFMA R3, R0, R3, R0 ;  /* 0x0000000300037223 */ /* 0x000fc80000000000 */
[----:B------:R-:W-:-:S04]  /*00d0*/  FFMA R0, RZ, R3, RZ ;  /* 0x00000003ff007223 */ /* 0x000fc800000000ff */
[----:B------:R-:W-:-:S04]  /*00e0*/  FFMA R2, R0, -c[0x0][0x268], RZ ;  /* 0x80009a0000027a23 */ /* 0x000fc800000000ff */
[----:B------:R-:W-:Y:S01]  /*00f0*/  FFMA R0, R3, R2, R0 ;  /* 0x0000000203007223 */ /* 0x000fe20000000000 */
[----:B-1----:R-:W-:Y:S05]  /*0100*/  @!P0 BRA `(.L_x_1176) ;  /* 0x0000005000008947 */ /* 0x002fea0003800000 */
[----:B------:R-:W-:Y:S01]  /*0110*/  IMAD.MOV.U32 R6, RZ, RZ, RZ ;  /* 0x000000ffff067224 */ /* 0x000fe200078e00ff */
[----:B------:R-:W-:Y:S01]  /*0120*/  MOV R18, 0x150 ;  /* 0x0000015000127802 */ /* 0x000fe20000000f00 */
[----:B------:R-:W-:Y:S02]  /*0130*/  IMAD.MOV.U32 R7, RZ, RZ, c[0x0][0x268] ;  /* 0x00009a00ff077624 */ /* 0x000fe400078e00ff */
[----:B------:R-:W-:Y:S05]  /*0140*/  CALL.REL.NOINC `($__internal_39_$__cuda_sm3x_div_rn_noftz_f32_slowpath) ;  /* 0x000010e000007944 */ /* 0x000fea0003c00000 */
[----:B------:R-:W-:-:S04]  /*0150*/  MOV R0, R20 ;  /* 0x0000001400007202 */ /* 0x000fc80000000f00 */
.L_x_1176:
[----:B------:R-:W-:Y:S01]  /*0160*/  ULDC UR6, c[0x0][0x0] ;  /* 0x0000000000067ab9 */ /* 0x000fe20000000800 */
[----:B------:R-:W-:Y:S01]  /*0170*/  FADD R0, RZ, R0 ;  /* 0x00000000ff007221 */ /* 0x000fe20000000000 */
[----:B------:R-:W-:Y:S02]  /*0180*/  ULDC UR7, c[0x0][0xc] ;  /* 0x0000030000077ab9 */ /* 0x000fe40000000800 */
[----:B------:R-:W-:Y:S02]  /*0190*/  UIMAD.WIDE.U32 UR6, UR6, UR7, URZ ;  /* 0x00000007060672a5 */ /* 0x000fe4000f8e003f */
        /* <DEDUP_REMOVED lines=11> */
[----:B------:R-:W-:Y:S02]  /*0250*/  UIADD3 UR4, UR7, UR4, URZ ;  /* 0x0000000407047290 */ /* 0x000fe4000fffe03f */
[----:B------:R-:W-:Y:S02]  /*0260*/  ULDC.64 UR12, c[0x0][0x118] ;  /* 0x00004600000c7ab9 */ /* 0x000fe40000000a00 */
.L_x_1201:
[----:B------:R-:W-:Y:S01]  /*0270*/  SHF.R.S32.HI R14, RZ, 0x1f, R12 ;  /* 0x0000001fff0e7819 */ /* 0x000fe2000001140c */
[----:B01----:R-:W-:-:S04]  /*0280*/  IMAD.MOV.U32 R3, RZ, RZ, c[0x0][0x1a8] ;  /* 0x00006a00ff037624 */ /* 0x003fc800078e00ff */
[----:B------:R-:W-:Y:S02]  /*0290*/  IMAD R5, R14, c[0x0][0x1a8], RZ ;  /* 0x00006a000e057a24 */ /* 0x000fe400078e02ff */
[----:B------:R-:W-:-:S04]  /*02a0*/  IMAD.WIDE.U32 R2, R12, R3, c[0x0][0x188] ;  /* 0x000062000c027625 */ /* 0x000fc800078e0003 */
[----:B------:R-:W-:-:S04]  /*02b0*/  IMAD R5, R12, UR9, R5 ;  /* 0x000000090c057c24 */ /* 0x000fc8000f8e0205 */
[----:B------:R-:W-:-:S05]  /*02c0*/  IMAD.IADD R3, R3, 0x1, R5 ;  /* 0x0000000103037824 */ /* 0x000fca00078e0205 */
[----:B------:R-:W2:Y:S01]  /*02d0*/  LDG.E R2, [R2.64] ;  /* 0x0000000c02027981 */ /* 0x000ea2000c1e1900 */
[----:B------:R-:W-:Y:S01]  /*02e0*/  MOV R15, R12 ;  /* 0x0000000c000f7202 */ /* 0x000fe20000000f00 */
[----:B------:R-:W-:Y:S01]  /*02f0*/  YIELD ;  /* 0x0000000000007946 */ /* 0x000fe20003800000 */
[----:B------:R-:W-:Y:S01]  /*0300*/  IADD3 R12, P0, R12, UR6, RZ ;  /* 0x000000060c0c7c10 */ /* 0x000fe2000ff1e0ff */
[----:B------:R-:W-:Y:S03]  /*0310*/  BSSY B0, `(.L_x_1177) ;  /* 0x00000d6000007945 */ /* 0x000fe60003800000 */
[----:B------:R-:W-:Y:S02]  /*0320*/  IADD3.X R13, R13, UR4, RZ, P0, !PT ;  /* 0x000000040d0d7c10 */ /* 0x000fe400087fe4ff */
[----:B------:R-:W-:-:S04]  /*0330*/  ISETP.GE.U32.AND P0, PT, R12, c[0x0][0x178], PT ;  /* 0x00005e000c007a0c */ /* 0x000fc80003f06070 */
[----:B------:R-:W-:Y:S02]  /*0340*/  ISETP.GE.U32.AND.EX P0, PT, R13, c[0x0][0x17c], PT, P0 ;  /* 0x00005f000d007a0c */ /* 0x000fe40003f06100 */
[----:B--2---:R-:W-:-:S04]  /*0350*/  LOP3.LUT R4, R2, 0x1, RZ, 0xc0, !PT ;  /* 0x0000000102047812 */ /* 0x004fc800078ec0ff */
[----:B------:R-:W-:-:S13]  /*0360*/  ISETP.NE.U32.AND P1, PT, R4, 0x1, PT ;  /* 0x000000010400780c */ /* 0x000fda0003f25070 */
[----:B------:R-:W-:Y:S05]  /*0370*/  @P1 BRA `(.L_x_1178) ;  /* 0x00000cf000001947 */ /* 0x000fea0003800000 */
[C---:B------:R-:W-:Y:S02]  /*0380*/  IMAD R2, R14.reuse, c[0x0][0x218], RZ ;  /* 0x000086000e027a24 */ /* 0x040fe400078e02ff */
[----:B------:R-:W-:Y:S02]  /*0390*/  IMAD R4, R14, c[0x0][0x1e0], RZ ;  /* 0x000078000e047a24 */ /* 0x000fe400078e02ff */
[----:B------:R-:W-:-:S04]  /*03a0*/  IMAD.WIDE.U32 R10, R15, c[0x0][0x218], RZ ;  /* 0x000086000f0a7a25 */ /* 0x000fc800078e00ff */
[----:B------:R-:W-:Y:S01]  /*03b0*/  IMAD.WIDE.U32 R8, R15, c[0x0][0x1e0], RZ ;  /* 0x000078000f087a25 */ /* 0x000fe200078e00ff */
[----:B------:R-:W-:-:S03]  /*03c0*/  IADD3 R6, P1, R10, c[0x0][0x1f8], RZ ;  /* 0x00007e000a067a10 */ /* 0x000fc60007f3e0ff */
[C---:B------:R-:W-:Y:S01]  /*03d0*/  IMAD R3, R15.reuse, UR10, R2 ;  /* 0x0000000a0f037c24 */ /* 0x040fe2000f8e0202 */
[----:B------:R-:W-:Y:S01]  /*03e0*/  IADD3 R18, P2, R8, c[0x0][0x1c0], RZ ;  /* 0x0000700008127a10 */ /* 0x000fe20007f5e0ff */
[----:B------:R-:W-:Y:S02]  /*03f0*/  IMAD R17, R15, UR11, R4 ;  /* 0x0000000b0f117c24 */ /* 0x000fe4000f8e0204 */
[----:B------:R-:W-:Y:S02]  /*0400*/  IMAD.IADD R16, R11, 0x1, R3 ;  /* 0x000000010b107824 */ /* 0x000fe400078e0203 */
[----:B------:R-:W-:-:S03]  /*0410*/  IMAD.IADD R17, R9, 0x1, R17 ;  /* 0x0000000109117824 */ /* 0x000fc600078e0211 */
[----:B------:R-:W-:Y:S02]  /*0420*/  IADD3.X R7, R16, c[0x0][0x1fc], RZ, P1, !PT ;  /* 0x00007f0010077a10 */ /* 0x000fe40000ffe4ff */
[----:B------:R-:W-:-:S03]  /*0430*/  IADD3.X R19, R17, c[0x0][0x1c4], RZ, P2, !PT ;  /* 0x0000710011137a10 */ /* 0x000fc600017fe4ff */
[----:B------:R-:W2:Y:S04]  /*0440*/  LDG.E R2, [R6.64+0x4] ;  /* 0x0000040c06027981 */ /* 0x000ea8000c1e1900 */
[----:B------:R-:W2:Y:S04]  /*0450*/  LDG.E R3, [R18.64+0x4] ;  /* 0x0000040c12037981 */ /* 0x000ea8000c1e1900 */
[----:B------:R-:W3:Y:S04]  /*0460*/  LDG.E R4, [R18.64] ;  /* 0x0000000c12047981 */ /* 0x000ee8000c1e1900 */
[----:B------:R-:W3:Y:S04]  /*0470*/  LDG.E R5, [R6.64] ;  /* 0x0000000c06057981 */ /* 0x000ee8000c1e1900 */
[----:B------:R-:W4:Y:S04]  /*0480*/  LDG.E R20, [R18.64+0x8] ;  /* 0x0000080c12147981 */ /* 0x000f28000c1e1900 */
[----:B------:R-:W4:Y:S01]  /*0490*/  LDG.E R21, [R6.64+0x8] ;  /* 0x0000080c06157981 */ /* 0x000f22000c1e1900 */
[----:B------:R-:W-:Y:S01]  /*04a0*/  BSSY B1, `(.L_x_1179) ;  /* 0x0000012000017945 */ /* 0x000fe20003800000 */
[----:B--2---:R-:W-:Y:S01]  /*04b0*/  FADD R3, -R3, R2 ;  /* 0x0000000203037221 */ /* 0x004fe20000000100 */
[----:B---3--:R-:W-:-:S03]  /*04c0*/  FADD R4, -R4, R5 ;  /* 0x0000000504047221 */ /* 0x008fc60000000100 */
[----:B------:R-:W-:-:S04]  /*04d0*/  FMUL R5, R3, R3 ;  /* 0x0000000303057220 */ /* 0x000fc80000400000 */
[----:B------:R-:W-:Y:S01]  /*04e0*/  FFMA R5, R4, R4, R5 ;  /* 0x0000000404057223 */ /* 0x000fe20000000005 */
[----:B----4-:R-:W-:-:S04]  /*04f0*/  FADD R2, -R20, R21 ;  /* 0x0000001514027221 */ /* 0x010fc80000000100 */
[----:B------:R-:W-:-:S05]  /*0500*/  FFMA R20, R2, R2, R5 ;  /* 0x0000000202147223 */ /* 0x000fca0000000005 */
[----:B------:R-:W-:Y:S01]  /*0510*/  IADD3 R5, R20, -0xd000000, RZ ;  /* 0xf300000014057810 */ /* 0x000fe20007ffe0ff */
[----:B------:R0:W1:Y:S03]  /*0520*/  MUFU.RSQ R21, R20 ;  /* 0x0000001400157308 */ /* 0x0000660000001400 */
[----:B------:R-:W-:-:S13]  /*0530*/  ISETP.GT.U32.AND P1, PT, R5, 0x727fffff, PT ;  /* 0x727fffff0500780c */ /* 0x000fda0003f24070 */
[----:B------:R-:W-:Y:S05]  /*0540*/  @!P1 BRA `(.L_x_1180) ;  /* 0x0000003000009947 */ /* 0x000fea0003800000 */
[----:B01----:R-:W-:Y:S02]  /*0550*/  MOV R21, 0x570 ;  /* 0x0000057000157802 */ /* 0x003fe40000000f00 */
[----:B------:R-:W-:Y:S05]  /*0560*/  CALL.REL.NOINC `($__internal_38_$__cuda_sm20_sqrt_rn_f32_slowpath) ;  /* 0x00000b4000007944 */ /* 0x000fea0003c00000 */
[----:B------:R-:W-:Y:S05]  /*0570*/  BRA `(.L_x_1181) ;  /* 0x0000004000007947 */ /* 0x000fea0003800000 */
.L_x_1180:
[----:B01----:R-:W-:Y:S01]  /*0580*/  FMUL.FTZ R19, R20, R21 ;  /* 0x0000001514137220 */ /* 0x003fe20000410000 */
[----:B------:R-:W-:-:S03]  /*0590*/  FMUL.FTZ R5, R21, 0.5 ;  /* 0x3f00000015057820 */ /* 0x000fc60000410000 */
[----:B------:R-:W-:-:S04]  /*05a0*/  FFMA R6, -R19, R19, R20 ;  /* 0x0000001313067223 */ /* 0x000fc80000000114 */
[----:B------:R-:W-:Y:S02]  /*05b0*/  FFMA R19, R6, R5, R19 ;  /* 0x0000000506137223 */ /* 0x000fe40000000013 */
.L_x_1181:
[----:B------:R-:W-:Y:S05]  /*05c0*/  BSYNC B1 ;  /* 0x0000000000017941 */ /* 0x000fea0003800000 */
.L_x_1179:
        /* <DEDUP_REMOVED lines=11> */
[----:B------:R-:W-:Y:S01]  /*0680*/  MOV R18, 0x6b0 ;  /* 0x000006b000127802 */ /* 0x000fe20000000f00 */
[----:B------:R-:W-:Y:S02]  /*0690*/  IMAD.MOV.U32 R7, RZ, RZ, c[0x0][0x268] ;  /* 0x00009a00ff077624 */ /* 0x000fe400078e00ff */
[----:B------:R-:W-:Y:S05]  /*06a0*/  CALL.REL.NOINC `($__internal_39_$__cuda_sm3x_div_rn_noftz_f32_slowpath) ;  /* 0x00000b8000007944 */ /* 0x000fea0003c00000 */
[----:B------:R-:W-:Y:S02]  /*06b0*/  MOV R5, R20 ;  /* 0x0000001400057202 */ /* 0x000fe40000000f00 */
.L_x_1183:
[----:B------:R-:W-:Y:S05]  /*06c0*/  BSYNC B1 ;  /* 0x0000000000017941 */ /* 0x000fea0003800000 */
.L_x_1182:
[----:B------:R-:W-:Y:S01]  /*06d0*/  FSETP.GEU.AND P1, PT, R5, c[0x0][0x180], PT ;  /* 0x0000600005007a0b */ /* 0x000fe20003f2e000 */
[----:B------:R-:W-:-:S12]  /*06e0*/  BSSY B1, `(.L_x_1184) ;  /* 0x0000033000017945 */ /* 0x000fd80003800000 */
[----:B------:R-:W-:Y:S05]  /*06f0*/  @P1 BRA `(.L_x_1185) ;  /* 0x0000031000001947 */ /* 0x000fea0003800000 */
[----:B------:R-:W-:-:S04]  /*0700*/  ISETP.NE.U32.AND P1, PT, RZ, c[0x0][0x2e0], PT ;  /* 0x0000b800ff007a0c */ /* 0x000fc80003f25070 */
[----:B------:R-:W-:-:S13]  /*0710*/  ISETP.NE.AND.EX P1, PT, RZ, c[0x0][0x2e4], PT, P1 ;  /* 0x0000b900ff007a0c */ /* 0x000fda0003f25310 */
[----:B------:R-:W-:Y:S05]  /*0720*/  @!P1 BRA `(.L_x_1186) ;  /* 0x000000c000009947 */ /* 0x000fea0003800000 */
[----:B------:R-:W-:Y:S02]  /*0730*/  IMAD R6, R14, c[0x0][0x300], RZ ;  /* 0x0000c0000e067a24 */ /* 0x000fe400078e02ff */
[----:B------:R-:W-:Y:S02]  /*0740*/  IMAD.MOV.U32 R18, RZ, RZ, c[0x0][0x300] ;  /* 0x0000c000ff127624 */ /* 0x000fe400078e00ff */
[C---:B------:R-:W-:Y:S02]  /*0750*/  IMAD R5, R15.reuse, UR5, R6 ;  /* 0x000000050f057c24 */ /* 0x040fe4000f8e0206 */
[----:B------:R-:W-:-:S04]  /*0760*/  IMAD.WIDE.U32 R6, R15, R18, c[0x0][0x2e0] ;  /* 0x0000b8000f067625 */ /* 0x000fc800078e0012 */
        /* <DEDUP_REMOVED lines=8> */
.L_x_1186:
[----:B------:R-:W-:Y:S01]  /*07f0*/  ISETP.NE.U32.AND P1, PT, RZ, c[0x0][0x200], PT ;  /* 0x00008000ff007a0c */ /* 0x000fe20003f25070 */
[----:B------:R-:W-:Y:S01]  /*0800*/  IMAD.MOV.U32 R21, RZ, RZ, RZ ;  /* 0x000000ffff157224 */ /* 0x000fe200078e00ff */
[----:B------:R-:W-:Y:S01]  /*0810*/  MOV R23, RZ ;  /* 0x000000ff00177202 */ /* 0x000fe20000000f00 */
[----:B------:R-:W-:Y:S01]  /*0820*/  IMAD.MOV.U32 R5, RZ, RZ, RZ ;  /* 0x000000ffff057224 */ /* 0x000fe200078e00ff */
[----:B------:R-:W-:-:S13]  /*0830*/  ISETP.NE.AND.EX P1, PT, RZ, c[0x0][0x204], PT, P1 ;  /* 0x00008100ff007a0c */ /* 0x000fda0003f25310 */
[----:B------:R-:W-:Y:S05]  /*0840*/  @!P1 BRA `(.L_x_1187) ;  /* 0x0000008000009947 */ /* 0x000fea0003800000 */
[----:B------:R-:W-:-:S04]  /*0850*/  IADD3 R6, P1, R10, c[0x0][0x200], RZ ;  /* 0x000080000a067a10 */ /* 0x000fc80007f3e0ff */
[----:B------:R-:W-:-:S05]  /*0860*/  IADD3.X R7, R16, c[0x0][0x204], RZ, P1, !PT ;  /* 0x0000810010077a10 */ /* 0x000fca0000ffe4ff */
[----:B------:R-:W2:Y:S04]  /*0870*/  LDG.E R5, [R6.64] ;  /* 0x0000000c06057981 */ /* 0x000ea8000c1e1900 */
[----:B------:R-:W3:Y:S04]  /*0880*/  LDG.E R21, [R6.64+0x4] ;  /* 0x0000040c06157981 */ /* 0x000ee8000c1e1900 */
[----:B------:R-:W4:Y:S01]  /*0890*/  LDG.E R23, [R6.64+0x8] ;  /* 0x0000080c06177981 */ /* 0x000f22000c1e1900 */
[----:B--2---:R-:W-:Y:S01]  /*08a0*/  FADD R5, RZ, R5 ;  /* 0x00000005ff057221 */ /* 0x004fe20000000000 */
[----:B---3--:R-:W-:Y:S01]  /*08b0*/  FADD R21, RZ, R21 ;  /* 0x00000015ff157221 */ /* 0x008fe20000000000 */
[----:B----4-:R-:W-:Y:S01]  /*08c0*/  FADD R23, RZ, R23 ;  /* 0x00000017ff177221 */ /* 0x010fe20000000000 */
.L_x_1187:
[----:B------:R-:W-:-:S04]  /*08d0*/  ISETP.NE.U32.AND P1, PT, RZ, c[0x0][0x2a8], PT ;  /* 0x0000aa00ff007a0c */ /* 0x000fc80003f25070 */
[----:B------:R-:W-:-:S13]  /*08e0*/  ISETP.NE.AND.EX P1, PT, RZ, c[0x0][0x2ac], PT, P1 ;  /* 0x0000ab00ff007a0c */ /* 0x000fda0003f25310 */
[----:B------:R-:W-:Y:S05]  /*08f0*/  @!P1 BRA `(.L_x_1188) ;  /* 0x0000009000009947 */ /* 0x000fea0003800000 */
[----:B------:R-:W-:Y:S01]  /*0900*/  IMAD R6, R14, c[0x0][0x2c8], RZ ;  /* 0x0000b2000e067a24 */ /* 0x000fe200078e02ff */
[----:B------:R-:W-:-:S03]  /*0910*/  MOV R18, c[0x0][0x2c8] ;  /* 0x0000b20000127a02 */ /* 0x000fc60000000f00 */
[C---:B------:R-:W-:Y:S02]  /*0920*/  IMAD R25, R15.reuse, UR8, R6 ;  /* 0x000000080f197c24 */ /* 0x040fe4000f8e0206 */
[----:B------:R-:W-:-:S04]  /*0930*/  IMAD.WIDE.U32 R6, R15, R18, c[0x0][0x2a8] ;  /* 0x0000aa000f067625 */ /* 0x000fc800078e0012 */
[----:B------:R-:W-:-:S05]  /*0940*/  IMAD.IADD R7, R7, 0x1, R25 ;  /* 0x0000000107077824 */ /* 0x000fca00078e0219 */
[----:B------:R0:W-:Y:S04]  /*0950*/  RED.E.ADD.F32.FTZ.RN.STRONG.GPU [R6.64], R5 ;  /* 0x000000050600798e */ /* 0x0001e8000c10e78c */
[----:B------:R0:W-:Y:S04]  /*0960*/  RED.E.ADD.F32.FTZ.RN.STRONG.GPU [R6.64+0x4], R21 ;  /* 0x000004150600798e */ /* 0x0001e8000c10e78c */
[----:B------:R0:W-:Y:S01]  /*0970*/  RED.E.ADD.F32.FTZ.RN.STRONG.GPU [R6.64+0x8], R23 ;  /* 0x000008170600798e */ /* 0x0001e2000c10e78c */
[----:B------:R-:W-:Y:S05]  /*0980*/  BRA `(.L_x_1185) ;  /* 0x0000008000007947 */ /* 0x000fea0003800000 */
.L_x_1188:
        /* <DEDUP_REMOVED lines=8> */
.L_x_1185:
[----:B------:R-:W-:Y:S05]  /*0a10*/  BSYNC B1 ;  /* 0x0000000000017941 */ /* 0x000fea0003800000 */
.L_x_1184:
[----:B------:R-:W-:Y:S01]  /*0a20*/  FSETP.GT.AND P1, PT, R19, RZ, PT ;  /* 0x000000ff1300720b */ /* 0x000fe20003f24000 */
[----:B------:R-:W-:Y:S01]  /*0a30*/  BSSY B1, `(.L_x_1189) ;  /* 0x0000035000017945 */ /* 0x000fe20003800000 */
[----:B0-----:R-:W-:Y:S01]  /*0a40*/  MOV R5, RZ ;  /* 0x000000ff00057202 */ /* 0x001fe20000000f00 */
        /* <DEDUP_REMOVED lines=15> */
[----:B------:R-:W-:Y:S05]  /*0b40*/  CALL.REL.NOINC `($__internal_39_$__cuda_sm3x_div_rn_noftz_f32_slowpath) ;  /* 0x000006e000007944 */ /* 0x000fea0003c00000 */
[----:B------:R-:W-:Y:S02]  /*0b50*/  IMAD.MOV.U32 R21, RZ, RZ, R20 ;  /* 0x000000ffff157224 */ /* 0x000fe400078e0014 */
.L_x_1192:
[----:B------:R-:W-:Y:S05]  /*0b60*/  BSYNC B2 ;  /* 0x0000000000027941 */ /* 0x000fea0003800000 */
.L_x_1191:
        /* <DEDUP_REMOVED lines=12> */
[----:B------:R-:W-:Y:S05]  /*0c30*/  CALL.REL.NOINC `($__internal_39_$__cuda_sm3x_div_rn_noftz_f32_slowpath) ;  /* 0x000005f000007944 */ /* 0x000fea0003c00000 */
[----:B------:R-:W-:Y:S02]  /*0c40*/  MOV R5, R20 ;  /* 0x0000001400057202 */ /* 0x000fe40000000f00 */
.L_x_1194:
[----:B------:R-:W-:Y:S05]  /*0c50*/  BSYNC B2 ;  /* 0x0000000000027941 */ /* 0x000fea0003800000 */
.L_x_1193:
        /* <DEDUP_REMOVED lines=14> */
.L_x_1196:
[----:B------:R-:W-:Y:S05]  /*0d40*/  BSYNC B2 ;  /* 0x0000000000027941 */ /* 0x000fea0003800000 */
.L_x_1195:
[C---:B------:R-:W-:Y:S01]  /*0d50*/  FFMA R6, R0.reuse, R5, RZ ;  /* 0x0000000500067223 */ /* 0x040fe200000000ff */
[C---:B------:R-:W-:Y:S01]  /*0d60*/  FFMA R21, R0.reuse, R21, RZ ;  /* 0x0000001500157223 */ /* 0x040fe200000000ff */
[----:B------:R-:W-:Y:S02]  /*0d70*/  FFMA R5, R0, R3, RZ ;  /* 0x0000000300057223 */ /* 0x000fe400000000ff */
.L_x_1190:
[----:B------:R-:W-:Y:S05]  /*0d80*/  BSYNC B1 ;  /* 0x0000000000017941 */ /* 0x000fea0003800000 */
.L_x_1189:
[----:B------:R-:W-:Y:S01]  /*0d90*/  ISETP.NE.U32.AND P1, PT, RZ, c[0x0][0x2a8], PT ;  /* 0x0000aa00ff007a0c */ /* 0x000fe20003f25070 */
[--C-:B------:R-:W-:Y:S01]  /*0da0*/  FADD R2, RZ, R21.reuse ;  /* 0x00000015ff027221 */ /* 0x100fe20000000000 */
[----:B------:R-:W-:Y:S01]  /*0db0*/  FADD R21, RZ, -R21 ;  /* 0x80000015ff157221 */ /* 0x000fe20000000000 */
[--C-:B------:R-:W-:Y:S01]  /*0dc0*/  FADD R3, RZ, R6.reuse ;  /* 0x00000006ff037221 */ /* 0x100fe20000000000 */
[----:B------:R-:W-:Y:S01]  /*0dd0*/  ISETP.NE.AND.EX P1, PT, RZ, c[0x0][0x2ac], PT, P1 ;  /* 0x0000ab00ff007a0c */ /* 0x000fe20003f25310 */
[----:B------:R-:W-:Y:S01]  /*0de0*/  FADD R19, RZ, -R6 ;  /* 0x80000006ff137221 */ /* 0x000fe20000000000 */
[--C-:B------:R-:W-:Y:S01]  /*0df0*/  FADD R7, RZ, R5.reuse ;  /* 0x00000005ff077221 */ /* 0x100fe20000000000 */
[----:B------:R-:W-:-:S10]  /*0e00*/  FADD R23, RZ, -R5 ;  /* 0x80000005ff177221 */ /* 0x000fd40000000000 */
        /* <DEDUP_REMOVED lines=8> */
[----:B------:R0:W-:Y:S01]  /*0e90*/  RED.E.ADD.F32.FTZ.RN.STRONG.GPU [R4.64+0x8], R23 ;  /* 0x000008170400798e */ /* 0x0001e2000c10e78c */
[----:B------:R-:W-:Y:S05]  /*0ea0*/  BRA `(.L_x_1198) ;  /* 0x0000008000007947 */ /* 0x000fea0003800000 */
.L_x_1197:
        /* <DEDUP_REMOVED lines=8> */
.L_x_1198:
        /* <DEDUP_REMOVED lines=12> */
.L_x_1199:
        /* <DEDUP_REMOVED lines=8> */
.L_x_1178:
[----:B------:R-:W-:Y:S05]  /*1070*/  BSYNC B0 ;  /* 0x0000000000007941 */ /* 0x000fea0003800000 */
.L_x_1177:
[----:B------:R-:W-:Y:S01]  /*1080*/  @P0 CALL.REL.NOINC `(.L_x_1200) ;  /* 0x0000001000000944 */ /* 0x000fe20003c00000 */
[----:B------:R-:W-:Y:S05]  /*1090*/  BRA `(.L_x_1201) ;  /* 0xfffff1d000007947 */ /* 0x000fea000383ffff */
.L_x_1200:
[----:B------:R-:W-:Y:S05]  /*10a0*/  EXIT ;  /* 0x000000000000794d */ /* 0x000fea0003800000 */
        .weak           $__internal_38_$__cuda_sm20_sqrt_rn_f32_slowpath
        .type           $__internal_38_$__cuda_sm20_sqrt_rn_f32_slowpath,@function
        .size           $__internal_38_$__cuda_sm20_sqrt_rn_f32_slowpath,($__internal_39_$__cuda_sm3x_div_rn_noftz_f32_slowpath - $__internal_38_$__cuda_sm20_sqrt_rn_f32_slowpath)
$__internal_38_$__cuda_sm20_sqrt_rn_f32_slowpath:
        /* <DEDUP_REMOVED lines=20> */
.L_x_1202:
[----:B------:R-:W-:Y:S01]  /*11f0*/  MOV R19, R6 ;  /* 0x0000000600137202 */ /* 0x000fe20000000f00 */
[----:B------:R-:W-:Y:S01]  /*1200*/  IMAD.MOV.U32 R6, RZ, RZ, R21 ;  /* 0x000000ffff067224 */ /* 0x000fe200078e0015 */
[----:B------:R-:W-:-:S04]  /*1210*/  MOV R7, 0x0 ;  /* 0x0000000000077802 */ /* 0x000fc80000000f00 */
[----:B------:R-:W-:Y:S05]  /*1220*/  RET.REL.NODEC R6 `(sleepParticles_cuda_kernel_backward) ;  /* 0xffffedd006007950 */ /* 0x000fea0003c3ffff */
        .weak           $__internal_39_$__cuda_sm3x_div_rn_noftz_f32_slowpath
        .type           $__internal_39_$__cuda_sm3x_div_rn_noftz_f32_slowpath,@function
        .size           $__internal_39_$__cuda_sm3x_div_rn_noftz_f32_slowpath,(.L_x_1273 - $__internal_39_$__cuda_sm3x_div_rn_noftz_f32_slowpath)
$__internal_39_$__cuda_sm3x_div_rn_noftz_f32_slowpath:
        /* <DEDUP_REMOVED lines=34> */
.L_x_1204:
[----:B------:R-:W-:Y:S01]  /*1450*/  LEA R24, R22, 0xc0800000, 0x17 ;  /* 0xc080000016187811 */ /* 0x000fe200078eb8ff */
[----:B------:R-:W-:Y:S01]  /*1460*/  BSSY B4, `(.L_x_1209) ;  /* 0x0000036000047945 */ /* 0x000fe20003800000 */
[----:B------:R-:W-:Y:S02]  /*1470*/  IADD3 R23, R23, -0x7f, RZ ;  /* 0xffffff8117177810 */ /* 0x000fe40007ffe0ff */
[----:B------:R-:W-:-:S03]  /*1480*/  IADD3 R24, -R24, R7, RZ ;  /* 0x0000000718187210 */ /* 0x000fc60007ffe1ff */
[C---:B------:R-:W-:Y:S01]  /*1490*/  IMAD R6, R23.reuse, -0x800000, R6 ;  /* 0xff80000017067824 */ /* 0x040fe200078e0206 */
[----:B------:R-:W0:Y:S01]  /*14a0*/  MUFU.RCP R7, R24 ;  /* 0x0000001800077308 */ /* 0x000e220000001000 */
[----:B------:R-:W-:Y:S01]  /*14b0*/  FADD.FTZ R25, -R24, -RZ ;  /* 0x800000ff18197221 */ /* 0x000fe20000010100 */
        /* <DEDUP_REMOVED lines=23> */
[C---:B------:R-:W-:Y:S02]  /*1630*/  IADD3 R23, R24.reuse, 0x20, RZ ;  /* 0x0000002018177810 */ /* 0x040fe40007ffe0ff */
[----:B------:R-:W-:Y:S02]  /*1640*/  ISETP.NE.AND P3, PT, R24, RZ, PT ;  /* 0x000000ff1800720c */ /* 0x000fe40003f65270 */
[----:B------:R-:W-:Y:S01]  /*1650*/  LOP3.LUT R22, R20, 0x7fffff, RZ, 0xc0, !PT ;  /* 0x007fffff14167812 */ /* 0x000fe200078ec0ff */
[CCC-:B------:R-:W-:Y:S01]  /*1660*/  FFMA.RP R20, R7.reuse, R25.reuse, R26.reuse ;  /* 0x0000001907147223 */ /* 0x1c0fe2000000801a */
[----:B------:R-:W-:Y:S01]  /*1670*/  FFMA.RM R7, R7, R25, R26 ;  /* 0x0000001907077223 */ /* 0x000fe2000000401a */
        /* <DEDUP_REMOVED lines=16> */
.L_x_1211:
[----:B------:R-:W-:-:S04]  /*1780*/  LOP3.LUT R6, R6, 0x80000000, RZ, 0xc0, !PT ;  /* 0x8000000006067812 */ /* 0x000fc800078ec0ff */
[----:B------:R-:W-:Y:S01]  /*1790*/  LOP3.LUT R6, R6, 0x7f800000, RZ, 0xfc, !PT ;  /* 0x7f80000006067812 */ /* 0x000fe200078efcff */
[----:B------:R-:W-:Y:S05]  /*17a0*/  BRA `(.L_x_1212) ;  /* 0x0000001000007947 */ /* 0x000fea0003800000 */
.L_x_1210:
[----:B------:R-:W-:Y:S02]  /*17b0*/  IMAD R6, R23, 0x800000, R6 ;  /* 0x0080000017067824 */ /* 0x000fe400078e0206 */
.L_x_1212:
[----:B------:R-:W-:Y:S05]  /*17c0*/  BSYNC B4 ;  /* 0x0000000000047941 */ /* 0x000fea0003800000 */
.L_x_1209:
[----:B------:R-:W-:Y:S05]  /*17d0*/  BRA `(.L_x_1213) ;  /* 0x0000008000007947 */ /* 0x000fea0003800000 */
.L_x_1208:
[----:B------:R-:W-:-:S04]  /*17e0*/  LOP3.LUT R6, R7, 0x80000000, R6, 0x48, !PT ;  /* 0x8000000007067812 */ /* 0x000fc800078e4806 */
[----:B------:R-:W-:Y:S01]  /*17f0*/  LOP3.LUT R6, R6, 0x7f800000, RZ, 0xfc, !PT ;  /* 0x7f80000006067812 */ /* 0x000fe200078efcff */
[----:B------:R-:W-:Y:S05]  /*1800*/  BRA `(.L_x_1213) ;  /* 0x0000005000007947 */ /* 0x000fea0003800000 */
.L_x_1207:
[----:B------:R-:W-:Y:S01]  /*1810*/  LOP3.LUT R6, R7, 0x80000000, R6, 0x48, !PT ;  /* 0x8000000007067812 */ /* 0x000fe200078e4806 */
[----:B------:R-:W-:Y:S05]  /*1820*/  BRA `(.L_x_1213) ;  /* 0x0000003000007947 */ /* 0x000fea0003800000 */
.L_x_1206:
[----:B------:R-:W0:Y:S01]  /*1830*/  MUFU.RSQ R6, -QNAN ;  /* 0xffc0000000067908 */ /* 0x000e220000001400 */
[----:B------:R-:W-:Y:S05]  /*1840*/  BRA `(.L_x_1213) ;  /* 0x0000001000007947 */ /* 0x000fea0003800000 */
.L_x_1205:
[----:B------:R-:W-:Y:S02]  /*1850*/  FADD.FTZ R6, R6, R7 ;  /* 0x0000000706067221 */ /* 0x000fe40000010000 */
.L_x_1213:
[----:B------:R-:W-:Y:S05]  /*1860*/  BSYNC B3 ;  /* 0x0000000000037941 */ /* 0x000fea0003800000 */
.L_x_1203:
[----:B0-----:R-:W-:Y:S01]  /*1870*/  MOV R20, R6 ;  /* 0x0000000600147202 */ /* 0x001fe20000000f00 */
[----:B------:R-:W-:Y:S01]  /*1880*/  IMAD.MOV.U32 R6, RZ, RZ, R18 ;  /* 0x000000ffff067224 */ /* 0x000fe200078e0012 */
[----:B------:R-:W-:-:S04]  /*1890*/  MOV R7, 0x0 ;  /* 0x0000000000077802 */ /* 0x000fc80000000f00 */
[----:B------:R-:W-:Y:S05]  /*18a0*/  RET.REL.NODEC R6 `(sleepParticles_cuda_kernel_backward) ;  /* 0xffffe75006007950 */ /* 0x000fea0003c3ffff */
.L_x_1214:
        /* <DEDUP_REMOVED lines=13> */
.L_x_1273:


//--------------------- .text.sleepParticles_cuda_kernel_forward --------------------------
	.section	.text.sleepParticles_cuda_kernel_forward,"ax",@progbits
	.sectioninfo	@"SHI_REGISTERS=22"
	.align	128
        .global         sleepParticles_cuda_kernel_forward
        .type           sleepParticles_cuda_kernel_forward,@function
        .size           sleepParticles_cuda_kernel_forward,(.L_x_1275 - sleepParticles_cuda_kernel_forward)
        .other          sleepParticles_cuda_kernel_forward,@"STO_CUDA_ENTRY STV_DEFAULT"
sleepParticles_cuda_kernel_forward:
.text.sleepParticles_cuda_kernel_forward:
        /* <DEDUP_REMOVED lines=15> */
[----:B------:R-:W-:Y:S02]  /*00f0*/  UMOV UR4, URZ ;  /* 0x0000003f00047c82 */ /* 0x000fe40008000000 */
[----:B------:R-:W-:Y:S02]  /*0100*/  USHF.R.S32.HI UR5, URZ, 0x1f, UR5 ;  /* 0x0000001f3f057899 */ /* 0x000fe40008011405 */
[----:B------:R-:W-:Y:S02]  /*0110*/  USHF.R.S32.HI UR8, URZ, 0x1f, UR8 ;  /* 0x0000001f3f087899 */ /* 0x000fe40008011408 */
[----:B------:R-:W-:Y:S02]  /*0120*/  USHF.R.S32.HI UR9, URZ, 0x1f, UR9 ;  /* 0x0000001f3f097899 */ /* 0x000fe40008011409 */
[----:B------:R-:W-:Y:S02]  /*0130*/  UIADD3 UR4, UR7, UR4, URZ ;  /* 0x0000000407047290 */ /* 0x000fe4000fffe03f */
[----:B------:R-:W-:-:S02]  /*0140*/  ULDC.64 UR10, c[0x0][0x118] ;  /* 0x00004600000a7ab9 */ /* 0x000fc40000000a00 */
.L_x_1220:
[----:B0-----:R-:W-:Y:S01]  /*0150*/  SHF.R.S32.HI R4, RZ, 0x1f, R6 ;  /* 0x0000001fff047819 */ /* 0x001fe20000011406 */
[----:B------:R-:W-:-:S04]  /*0160*/  IMAD.MOV.U32 R3, RZ, RZ, c[0x0][0x1a8] ;  /* 0x00006a00ff037624 */ /* 0x000fc800078e00ff */
[----:B------:R-:W-:Y:S02]  /*0170*/  IMAD R5, R4, c[0x0][0x1a8], RZ ;  /* 0x00006a0004057a24 */ /* 0x000fe400078e02ff */
[----:B------:R-:W-:-:S04]  /*0180*/  IMAD.WIDE.U32 R2, R6, R3, c[0x0][0x188] ;  /* 0x0000620006027625 */ /* 0x000fc800078e0003 */
[----:B------:R-:W-:-:S04]  /*0190*/  IMAD R5, R6, UR5, R5 ;  /* 0x0000000506057c24 */ /* 0x000fc8000f8e0205 */
[----:B------:R-:W-:-:S05]  /*01a0*/  IMAD.IADD R3, R3, 0x1, R5 ;  /* 0x0000000103037824 */ /* 0x000fca00078e0205 */
[----:B------:R-:W2:Y:S01]  /*01b0*/  LDG.E R2, [R2.64] ;  /* 0x0000000a02027981 */ /* 0x000ea2000c1e1900 */
[----:B------:R-:W-:-:S04]  /*01c0*/  IADD3 R8, P1, R6, UR6, RZ ;  /* 0x0000000606087c10 */ /* 0x000fc8000ff3e0ff */
[----:B------:R-:W-:Y:S02]  /*01d0*/  IADD3.X R12, R11, UR4, RZ, P1, !PT ;  /* 0x000000040b0c7c10 */ /* 0x000fe40008ffe4ff */
[----:B--2---:R-:W-:-:S04]  /*01e0*/  LOP3.LUT R0, R2, 0x1, RZ, 0xc0, !PT ;  /* 0x0000000102007812 */ /* 0x004fc800078ec0ff */
[----:B------:R-:W-:-:S13]  /*01f0*/  ISETP.NE.U32.AND P0, PT, R0, 0x1, PT ;  /* 0x000000010000780c */ /* 0x000fda0003f05070 */
[----:B------:R-:W-:Y:S05]  /*0200*/  @P0 EXIT ;  /* 0x000000000000094d */ /* 0x000fea0003800000 */
[----:B------:R-:W-:Y:S01]  /*0210*/  MOV R5, c[0x0][0x218] ;  /* 0x0000860000057a02 */ /* 0x000fe20000000f00 */
[C---:B------:R-:W-:Y:S02]  /*0220*/  IMAD R0, R4.reuse, c[0x0][0x218], RZ ;  /* 0x0000860004007a24 */ /* 0x040fe400078e02ff */
[----:B------:R-:W-:Y:S02]  /*0230*/  IMAD R2, R4, c[0x0][0x1e0], RZ ;  /* 0x0000780004027a24 */ /* 0x000fe400078e02ff */
[----:B------:R-:W-:Y:S02]  /*0240*/  IMAD.MOV.U32 R11, RZ, RZ, c[0x0][0x1e0] ;  /* 0x00007800ff0b7624 */ /* 0x000fe400078e00ff */
[C---:B------:R-:W-:Y:S02]  /*0250*/  IMAD R3, R6.reuse, UR8, R0 ;  /* 0x0000000806037c24 */ /* 0x040fe4000f8e0200 */
[C---:B------:R-:W-:Y:S02]  /*0260*/  IMAD R7, R6.reuse, UR9, R2 ;  /* 0x0000000906077c24 */ /* 0x040fe4000f8e0202 */
[----:B------:R-:W-:-:S04]  /*0270*/  IMAD.WIDE.U32 R4, R6, R5, c[0x0][0x1f8] ;  /* 0x00007e0006047625 */ /* 0x000fc800078e0005 */
[----:B------:R-:W-:-:S04]  /*0280*/  IMAD.WIDE.U32 R10, R6, R11, c[0x0][0x1c0] ;  /* 0x00007000060a7625 */ /* 0x000fc800078e000b */
[----:B------:R-:W-:Y:S02]  /*0290*/  IMAD.IADD R5, R5, 0x1, R3 ;  /* 0x0000000105057824 */ /* 0x000fe400078e0203 */
[----:B------:R-:W-:-:S03]  /*02a0*/  IMAD.IADD R11, R11, 0x1, R7 ;  /* 0x000000010b0b7824 */ /* 0x000fc600078e0207 */
[----:B------:R-:W2:Y:S04]  /*02b0*/  LDG.E R2, [R4.64+0x4] ;  /* 0x0000040a04027981 */ /* 0x000ea8000c1e1900 */
[----:B------:R0:W2:Y:S04]  /*02c0*/  LDG.E R7, [R10.64+0x4] ;  /* 0x0000040a0a077981 */ /* 0x0000a8000c1e1900 */
[----:B------:R0:W3:Y:S04]  /*02d0*/  LDG.E R3, [R10.64] ;  /* 0x0000000a0a037981 */ /* 0x0000e8000c1e1900 */
[----:B------:R-:W3:Y:S04]  /*02e0*/  LDG.E R0, [R4.64] ;  /* 0x0000000a04007981 */ /* 0x000ee8000c1e1900 */
[----:B------:R0:W4:Y:S04]  /*02f0*/  LDG.E R9, [R10.64+0x8] ;  /* 0x0000080a0a097981 */ /* 0x000128000c1e1900 */
[----:B------:R-:W4:Y:S01]  /*0300*/  LDG.E R6, [R4.64+0x8] ;  /* 0x0000080a04067981 */ /* 0x000f22000c1e1900 */
[----:B------:R-:W-:Y:S01]  /*0310*/  ISETP.GE.U32.AND P0, PT, R8, c[0x0][0x178], PT ;  /* 0x00005e0008007a0c */ /* 0x000fe20003f06070 */
[----:B------:R-:W-:Y:S03]  /*0320*/  BSSY B0, `(.L_x_1215) ;  /* 0x0000016000007945 */ /* 0x000fe60003800000 */
[----:B------:R-:W-:-:S02]  /*0330*/  ISETP.GE.U32.AND.EX P0, PT, R12, c[0x0][0x17c], PT, P0 ;  /* 0x00005f000c007a0c */ /* 0x000fc40003f06100 */
[----:B0-----:R-:W-:Y:S01]  /*0340*/  MOV R11, R12 ;  /* 0x0000000c000b7202 */ /* 0x001fe20000000f00 */
[----:B--2---:R-:W-:-:S04]  /*0350*/  FADD R2, -R7, R2 ;  /* 0x0000000207027221 */ /* 0x004fc80000000100 */
[----:B------:R-:W-:Y:S01]  /*0360*/  FMUL R13, R2, R2 ;  /* 0x00000002020d7220 */ /* 0x000fe20000400000 */
[----:B---3--:R-:W-:-:S04]  /*0370*/  FADD R0, -R3, R0 ;  /* 0x0000000003007221 */ /* 0x008fc80000000100 */
[----:B------:R-:W-:Y:S01]  /*0380*/  FFMA R13, R0, R0, R13 ;  /* 0x00000000000d7223 */ /* 0x000fe2000000000d */
[----:B----4-:R-:W-:-:S04]  /*0390*/  FADD R6, -R9, R6 ;  /* 0x0000000609067221 */ /* 0x010fc80000000100 */
[----:B------:R-:W-:-:S05]  /*03a0*/  FFMA R14, R6, R6, R13 ;  /* 0x00000006060e7223 */ /* 0x000fca000000000d */
[----:B------:R-:W-:Y:S01]  /*03b0*/  IADD3 R0, R14, -0xd000000, RZ ;  /* 0xf30000000e007810 */ /* 0x000fe20007ffe0ff */
[----:B------:R0:W1:Y:S03]  /*03c0*/  MUFU.RSQ R15, R14 ;  /* 0x0000000e000f7308 */ /* 0x0000660000001400 */
[----:B------:R-:W-:Y:S01]  /*03d0*/  ISETP.GT.U32.AND P1, PT, R0, 0x727fffff, PT ;  /* 0x727fffff0000780c */ /* 0x000fe20003f24070 */
[----:B------:R-:W-:-:S12]  /*03e0*/  IMAD.MOV.U32 R6, RZ, RZ, R8 ;  /* 0x000000ffff067224 */ /* 0x000fd800078e0008 */
[----:B------:R-:W-:Y:S05]  /*03f0*/  @!P1 BRA `(.L_x_1216) ;  /* 0x0000004000009947 */ /* 0x000fea0003800000 */
[----:B01----:R-:W-:Y:S02]  /*0400*/  MOV R12, 0x420 ;  /* 0x00000420000c7802 */ /* 0x003fe40000000f00 */
[----:B------:R-:W-:Y:S05]  /*0410*/  CALL.REL.NOINC `($__internal_40_$__cuda_sm20_sqrt_rn_f32_slowpath) ;  /* 0x000001c000007944 */ /* 0x000fea0003c00000 */
[----:B------:R-:W-:Y:S01]  /*0420*/  IMAD.MOV.U32 R13, RZ, RZ, R2 ;  /* 0x000000ffff0d7224 */ /* 0x000fe200078e0002 */
[----:B------:R-:W-:Y:S05]  /*0430*/  BRA `(.L_x_1217) ;  /* 0x0000004000007947 */ /* 0x000fea0003800000 */
.L_x_1216:
[----:B01----:R-:W-:Y:S01]  /*0440*/  FMUL.FTZ R13, R14, R15 ;  /* 0x0000000f0e0d7220 */ /* 0x003fe20000410000 */
[----:B------:R-:W-:-:S03]  /*0450*/  FMUL.FTZ R2, R15, 0.5 ;  /* 0x3f0000000f027820 */ /* 0x000fc60000410000 */
[----:B------:R-:W-:-:S04]  /*0460*/  FFMA R0, -R13, R13, R14 ;  /* 0x0000000d0d007223 */ /* 0x000fc8000000010e */
[----:B------:R-:W-:Y:S02]  /*0470*/  FFMA R13, R0, R2, R13 ;  /* 0x00000002000d7223 */ /* 0x000fe4000000000d */
.L_x_1217:
[----:B------:R-:W-:Y:S05]  /*0480*/  BSYNC B0 ;  /* 0x0000000000007941 */ /* 0x000fea0003800000 */
.L_x_1215:
        /* <DEDUP_REMOVED lines=11> */
[----:B------:R-:W-:Y:S02]  /*0540*/  MOV R8, 0x560 ;  /* 0x0000056000087802 */ /* 0x000fe40000000f00 */
[----:B------:R-:W-:Y:S05]  /*0550*/  CALL.REL.NOINC `($__internal_41_$__cuda_sm3x_div_rn_noftz_f32_slowpath) ;  /* 0x000001e000007944 */ /* 0x000fea0003c00000 */
[----:B0-----:R-:W-:Y:S02]  /*0560*/  IMAD.MOV.U32 R0, RZ, RZ, R14 ;  /* 0x000000ffff007224 */ /* 0x001fe400078e000e */
.L_x_1219:
[----:B------:R-:W-:Y:S05]  /*0570*/  BSYNC B0 ;  /* 0x0000000000007941 */ /* 0x000fea0003800000 */
.L_x_1218:
[----:B------:R-:W-:-:S13]  /*0580*/  FSETP.GEU.AND P1, PT, R0, c[0x0][0x180], PT ;  /* 0x0000600000007a0b */ /* 0x000fda0003f2e000 */
[----:B------:R0:W-:Y:S04]  /*0590*/  @!P1 STG.E [R4.64], R3 ;  /* 0x0000000304009986 */ /* 0x0001e8000c10190a */
[----:B------:R0:W-:Y:S04]  /*05a0*/  @!P1 STG.E [R4.64+0x4], R7 ;  /* 0x0000040704009986 */ /* 0x0001e8000c10190a */
[----:B------:R0:W-:Y:S01]  /*05b0*/  @!P1 STG.E [R4.64+0x8], R9 ;  /* 0x0000080904009986 */ /* 0x0001e2000c10190a */
[----:B------:R-:W-:Y:S05]  /*05c0*/  @!P0 BRA `(.L_x_1220) ;  /* 0xfffffb8000008947 */ /* 0x000fea000383ffff */
[----:B------:R-:W-:Y:S05]  /*05d0*/  EXIT ;  /* 0x000000000000794d */ /* 0x000fea0003800000 */
        .weak           $__internal_40_$__cuda_sm20_sqrt_rn_f32_slowpath
        .type           $__internal_40_$__cuda_sm20_sqrt_rn_f32_slowpath,@function
        .size           $__internal_40_$__cuda_sm20_sqrt_rn_f32_slowpath,($__internal_41_$__cuda_sm3x_div_rn_noftz_f32_slowpath - $__internal_40_$__cuda_sm20_sqrt_rn_f32_slowpath)
$__internal_40_$__cuda_sm20_sqrt_rn_f32_slowpath:
[----:B------:R-:W-:-:S13]  /*05e0*/  LOP3.LUT P1, RZ, R14, 0x7fffffff, RZ, 0xc0, !PT ;  /* 0x7fffffff0eff7812 */ /* 0x000fda000782c0ff */
[----:B------:R-:W-:Y:S01]  /*05f0*/  @!P1 MOV R2, R14 ;  /* 0x0000000e00029202 */ /* 0x000fe20000000f00 */
        /* <DEDUP_REMOVED lines=18> */
.L_x_1221:
[----:B------:R-:W-:-:S04]  /*0720*/  IMAD.MOV.U32 R13, RZ, RZ, 0x0 ;  /* 0x00000000ff0d7424 */ /* 0x000fc800078e00ff */
[----:B------:R-:W-:Y:S05]  /*0730*/  RET.REL.NODEC R12 `(sleepParticles_cuda_kernel_forward) ;  /* 0xfffff8c00c007950 */ /* 0x000fea0003c3ffff */
        .weak           $__internal_41_$__cuda_sm3x_div_rn_noftz_f32_slowpath
        .type           $__internal_41_$__cuda_sm3x_div_rn_noftz_f32_slowpath,@function
        .size           $__internal_41_$__cuda_sm3x_div_rn_noftz_f32_slowpath,(.L_x_1275 - $__internal_41_$__cuda_sm3x_div_rn_noftz_f32_slowpath)
$__internal_41_$__cuda_sm3x_div_rn_noftz_f32_slowpath:
[----:B------:R-:W-:Y:S01]  /*0740*/  MOV R2, c[0x0][0x268] ;  /* 0x00009a0000027a02 */ /* 0x000fe20000000f00 */
[----:B------:R-:W-:Y:S01]  /*0750*/  BSSY B1, `(.L_x_1222) ;  /* 0x0000064000017945 */ /* 0x000fe20003800000 */
[----:B------:R-:W-:Y:S01]  /*0760*/  SHF.R.U32.HI R10, RZ, 0x17, R0 ;  /* 0x00000017ff0a7819 */ /* 0x000fe20000011600 */
[----:B------:R-:W-:Y:S01]  /*0770*/  IMAD.MOV.U32 R13, RZ, RZ, c[0x0][0x268] ;  /* 0x00009a00ff0d7624 */ /* 0x000fe200078e00ff */
[----:B------:R-:W-:Y:S02]  /*0780*/  SHF.R.U32.HI R12, RZ, 0x17, R2 ;  /* 0x00000017ff0c7819 */ /* 0x000fe40000011602 */
[----:B------:R-:W-:Y:S02]  /*0790*/  LOP3.LUT R16, R10, 0xff, RZ, 0xc0, !PT ;  /* 0x000000ff0a107812 */ /* 0x000fe400078ec0ff */
[----:B------:R-:W-:Y:S02]  /*07a0*/  LOP3.LUT R12, R12, 0xff, RZ, 0xc0, !PT ;  /* 0x000000ff0c0c7812 */ /* 0x000fe400078ec0ff */
[----:B------:R-:W-:-:S02]  /*07b0*/  IADD3 R15, R16, -0x1, RZ ;  /* 0xffffffff100f7810 */ /* 0x000fc40007ffe0ff */
[----:B------:R-:W-:-:S04]  /*07c0*/  IADD3 R14, R12, -0x1, RZ ;  /* 0xffffffff0c0e7810 */ /* 0x000fc80007ffe0ff */
        /* <DEDUP_REMOVED lines=27> */
.L_x_1223:
[----:B------:R-:W-:Y:S01]  /*0980*/  LEA R2, R12, 0xc0800000, 0x17 ;  /* 0xc08000000c027811 */ /* 0x000fe200078eb8ff */
[----:B------:R-:W-:Y:S03]  /*0990*/  BSSY B2, `(.L_x_1228) ;  /* 0x0000036000027945 */ /* 0x000fe60003800000 */
[----:B------:R-:W-:Y:S02]  /*09a0*/  IADD3 R2, -R2, R13, RZ ;  /* 0x0000000d02027210 */ /* 0x000fe40007ffe1ff */
[----:B------:R-:W-:Y:S02]  /*09b0*/  IADD3 R13, R16, -0x7f, RZ ;  /* 0xffffff81100d7810 */ /* 0x000fe40007ffe0ff */
[----:B------:R-:W0:Y:S01]  /*09c0*/  MUFU.RCP R14, R2 ;  /* 0x00000002000e7308 */ /* 0x000e220000001000 */
[----:B------:R-:W-:Y:S02]  /*09d0*/  FADD.FTZ R15, -R2, -RZ ;  /* 0x800000ff020f7221 */ /* 0x000fe40000010100 */
        /* <DEDUP_REMOVED lines=24> */
[CCC-:B------:R-:W-:Y:S01]  /*0b60*/  FFMA.RM R13, R19.reuse, R15.reuse, R16.reuse ;  /* 0x0000000f130d7223 */ /* 0x1c0fe20000004010 */
[C---:B------:R-:W-:Y:S02]  /*0b70*/  ISETP.NE.AND P3, PT, R10.reuse, RZ, PT ;  /* 0x000000ff0a00720c */ /* 0x040fe40003f65270 */
[----:B------:R-:W-:Y:S02]  /*0b80*/  ISETP.NE.AND P2, PT, R10, RZ, PT ;  /* 0x000000ff0a00720c */ /* 0x000fe40003f45270 */
[----:B------:R-:W-:Y:S01]  /*0b90*/  LOP3.LUT R2, R0, 0x7fffff, RZ, 0xc0, !PT ;  /* 0x007fffff00027812 */ /* 0x000fe200078ec0ff */
[----:B------:R-:W-:Y:S01]  /*0ba0*/  FFMA.RP R0, R19, R15, R16 ;  /* 0x0000000f13007223 */ /* 0x000fe20000008010 */
        /* <DEDUP_REMOVED lines=16> */
.L_x_1230:
[----:B------:R-:W-:-:S04]  /*0cb0*/  LOP3.LUT R14, R14, 0x80000000, RZ, 0xc0, !PT ;  /* 0x800000000e0e7812 */ /* 0x000fc800078ec0ff */
[----:B------:R-:W-:Y:S01]  /*0cc0*/  LOP3.LUT R14, R14, 0x7f800000, RZ, 0xfc, !PT ;  /* 0x7f8000000e0e7812 */ /* 0x000fe200078efcff */
[----:B------:R-:W-:Y:S05]  /*0cd0*/  BRA `(.L_x_1231) ;  /* 0x0000001000007947 */ /* 0x000fea0003800000 */
.L_x_1229:
[----:B------:R-:W-:Y:S02]  /*0ce0*/  LEA R14, R13, R14, 0x17 ;  /* 0x0000000e0d0e7211 */ /* 0x000fe400078eb8ff */
.L_x_1231:
[----:B------:R-:W-:Y:S05]  /*0cf0*/  BSYNC B2 ;  /* 0x0000000000027941 */ /* 0x000fea0003800000 */
.L_x_1228:
[----:B------:R-:W-:Y:S05]  /*0d00*/  BRA `(.L_x_1232) ;  /* 0x0000008000007947 */ /* 0x000fea0003800000 */
.L_x_1227:
[----:B------:R-:W-:-:S04]  /*0d10*/  LOP3.LUT R0, R13, 0x80000000, R0, 0x48, !PT ;  /* 0x800000000d007812 */ /* 0x000fc800078e4800 */
[----:B------:R-:W-:Y:S01]  /*0d20*/  LOP3.LUT R14, R0, 0x7f800000, RZ, 0xfc, !PT ;  /* 0x7f800000000e7812 */ /* 0x000fe200078efcff */
[----:B------:R-:W-:Y:S05]  /*0d30*/  BRA `(.L_x_1232) ;  /* 0x0000005000007947 */ /* 0x000fea0003800000 */
.L_x_1226:
[----:B------:R-:W-:Y:S01]  /*0d40*/  LOP3.LUT R14, R13, 0x80000000, R0, 0x48, !PT ;  /* 0x800000000d0e7812 */ /* 0x000fe200078e4800 */
[----:B------:R-:W-:Y:S05]  /*0d50*/  BRA `(.L_x_1232) ;  /* 0x0000003000007947 */ /* 0x000fea0003800000 */
.L_x_1225:
[----:B------:R-:W0:Y:S01]  /*0d60*/  MUFU.RSQ R14, -QNAN ;  /* 0xffc00000000e7908 */ /* 0x000e220000001400 */
[----:B------:R-:W-:Y:S05]  /*0d70*/  BRA `(.L_x_1232) ;  /* 0x0000001000007947 */ /* 0x000fea0003800000 */
.L_x_1224:
[----:B------:R-:W-:Y:S02]  /*0d80*/  FADD.FTZ R14, R0, c[0x0][0x268] ;  /* 0x00009a00000e7621 */ /* 0x000fe40000010000 */
.L_x_1232:
[----:B------:R-:W-:Y:S05]  /*0d90*/  BSYNC B1 ;  /* 0x0000000000017941 */ /* 0x000fea0003800000 */
.L_x_1222:
[----:B------:R-:W-:Y:S02]  /*0da0*/  IMAD.MOV.U32 R12, RZ, RZ, R8 ;  /* 0x000000ffff0c7224 */ /* 0x000fe400078e0008 */
[----:B------:R-:W-:-:S04]  /*0db0*/  IMAD.MOV.U32 R13, RZ, RZ, 0x0 ;  /* 0x00000000ff0d7424 */ /* 0x000fc800078e00ff */
[----:B------:R-:W-:Y:S05]  /*0dc0*/  RET.REL.NODEC R12 `(sleepParticles_cuda_kernel_forward) ;  /* 0xfffff2300c007950 */ /* 0x000fea0003c3ffff */
.L_x_1233:
        /* <DEDUP_REMOVED lines=11> */
.L_x_1275:


//--------------------- .nv.global.init           --------------------------
	.section	.nv.global.init,"aw",@progbits
	.align	4
.nv.global.init:
	.type		_ZN46_INTERNAL_00000000_15_default_program_953a223e2wp15LAUNCH_MAX_DIMSE,@object
	.size		_ZN46_INTERNAL_00000000_15_default_program_953a223e2wp15LAUNCH_MAX_DIMSE,(_ZN2wp6volume12pnano_traitsIjE9GRID_TYPEE - _ZN46_INTERNAL_00000000_15_default_program_953a223e2wp15LAUNCH_MAX_DIMSE)
_ZN46_INTERNAL_00000000_15_default_program_953a223e2wp15LAUNCH_MAX_DIMSE:
        /*0000*/ 	.byte	0x04, 0x00, 0x00, 0x00
	.type		_ZN2wp6volume12pnano_traitsIjE9GRID_TYPEE,@object
	.size		_ZN2wp6volume12pnano_traitsIjE9GRID_TYPEE,(_ZN46_INTERNAL_00000000_15_default_program_953a223e2wp25ARRAY_TYPE_FABRIC_INDEXEDE - _ZN2wp6volume12pnano_traitsIjE9GRID_TYPEE)
_ZN2wp6volume12pnano_traitsIjE9GRID_TYPEE:
        /*0004*/ 	.byte	0x0a, 0x00, 0x00, 0x00
	.type		_ZN46_INTERNAL_00000000_15_default_program_953a223e2wp25ARRAY_TYPE_FABRIC_INDEXEDE,@object
	.size		_ZN46_INTERNAL_00000000_15_default_program_953a223e2wp25ARRAY_TYPE_FABRIC_INDEXEDE,(_ZN2wp6volume12pnano_traitsINS_5vec_tILj3EdEEE9GRID_TYPEE - _ZN46_INTERNAL_00000000_15_default_program_953a223e2wp25ARRAY_TYPE_FABRIC_INDEXEDE)
_ZN46_INTERNAL_00000000_15_default_program_953a223e2wp25ARRAY_TYPE_FABRIC_INDEXEDE:
        /*0008*/ 	.byte	0x03, 0x00, 0x00, 0x00
	.type		_ZN2wp6volume12pnano_traitsINS_5vec_tILj3EdEEE9GRID_TYPEE,@object
	.size		_ZN2wp6volume12pnano_traitsINS_5vec_tILj3EdEEE9GRID_TYPEE,(_ZN2wp6volume12pnano_traitsINS_5vec_tILj4EdEEE9GRID_TYPEE - _ZN2wp6volume12pnano_traitsINS_5vec_tILj3EdEEE9GRID_TYPEE)
_ZN2wp6volume12pnano_traitsINS_5vec_tILj3EdEEE9GRID_TYPEE:
        /*000c*/ 	.byte	0x07, 0x00, 0x00, 0x00
	.type		_ZN2wp6volume12pnano_traitsINS_5vec_tILj4EdEEE9GRID_TYPEE,@object
	.size		_ZN2wp6volume12pnano_traitsINS_5vec_tILj4EdEEE9GRID_TYPEE,(_ZN2wp6volume12pnano_traitsIiE9GRID_TYPEE - _ZN2wp6volume12pnano_traitsINS_5vec_tILj4EdEEE9GRID_TYPEE)
_ZN2wp6volume12pnano_traitsINS_5vec_tILj4EdEEE9GRID_TYPEE:
        /*0010*/ 	.byte	0x12, 0x00, 0x00, 0x00
	.type		_ZN2wp6volume12pnano_traitsIiE9GRID_TYPEE,@object
	.size		_ZN2wp6volume12pnano_traitsIiE9GRID_TYPEE,(_ZN46_INTERNAL_00000000_15_default_program_953a223e2wp18ARRAY_TYPE_INDEXEDE - _ZN2wp6volume12pnano_traitsIiE9GRID_TYPEE)
_ZN2wp6volume12pnano_traitsIiE9GRID_TYPEE:
        /*0014*/ 	.byte	0x04, 0x00, 0x00, 0x00
	.type		_ZN46_INTERNAL_00000000_15_default_program_953a223e2wp18ARRAY_TYPE_INDEXEDE,@object
	.size		_ZN46_INTERNAL_00000000_15_default_program_953a223e2wp18ARRAY_TYPE_INDEXEDE,(_ZN2wp6volume12pnano_traitsIdE9GRID_TYPEE - _ZN46_INTERNAL_00000000_15_default_program_953a223e2wp18ARRAY_TYPE_INDEXEDE)
_ZN46_INTERNAL_00000000_15_default_program_953a223e2wp18ARRAY_TYPE_INDEXEDE:
        /*0018*/ 	.byte	0x01, 0x00, 0x00, 0x00
	.type		_ZN2wp6volume12pnano_traitsIdE9GRID_TYPEE,@object
	.size		_ZN2wp6volume12pnano_traitsIdE9GRID_TYPEE,(_ZN46_INTERNAL_00000000_15_default_program_953a223e2wp14ARRAY_MAX_DIMSE - _ZN2wp6volume12pnano_traitsIdE9GRID_TYPEE)
_ZN2wp6volume12pnano_traitsIdE9GRID_TYPEE:
        /*001c*/ 	.byte	0x02, 0x00, 0x00, 0x00
	.type		_ZN46_INTERNAL_00000000_15_default_program_953a223e2wp14ARRAY_MAX_DIMSE,@object
	.size		_ZN46_INTERNAL_00000000_15_default_program_953a223e2wp14ARRAY_MAX_DIMSE,(_ZN2wp6volume12pnano_traitsIfE9GRID_TYPEE - _ZN46_INTERNAL_00000000_15_default_program_953a223e2wp14ARRAY_MAX_DIMSE)
_ZN46_INTERNAL_00000000_15_default_program_953a223e2wp14ARRAY_MAX_DIMSE:
        /*0020*/ 	.byte	0x04, 0x00, 0x00, 0x00
	.type		_ZN2wp6volume12pnano_traitsIfE9GRID_TYPEE,@object
	.size		_ZN2wp6volume12pnano_traitsIfE9GRID_TYPEE,(_ZN2wp6volume12pnano_traitsINS_5vec_tILj4EfEEE9GRID_TYPEE - _ZN2wp6volume12pnano_traitsIfE9GRID_TYPEE)
_ZN2wp6volume12pnano_traitsIfE9GRID_TYPEE:
        /*0024*/ 	.byte	0x01, 0x00, 0x00, 0x00
	.type		_ZN2wp6volume12pnano_traitsINS_5vec_tILj4EfEEE9GRID_TYPEE,@object
	.size		_ZN2wp6volume12pnano_traitsINS_5vec_tILj4EfEEE9GRID_TYPEE,(_ZN46_INTERNAL_00000000_15_default_program_953a223e2wp6volume6LINEARE - _ZN2wp6volume12pnano_traitsINS_5vec_tILj4EfEEE9GRID_TYPEE)
_ZN2wp6volume12pnano_traitsINS_5vec_tILj4EfEEE9GRID_TYPEE:
        /*0028*/ 	.byte	0x11, 0x00, 0x00, 0x00
	.type		_ZN46_INTERNAL_00000000_15_default_program_953a223e2wp6volume6LINEARE,@object
	.size		_ZN46_INTERNAL_00000000_15_default_program_953a223e2wp6volume6LINEARE,(_ZN2wp6volume12pnano_traitsIxE9GRID_TYPEE - _ZN46_INTERNAL_00000000_15_default_program_953a223e2wp6volume6LINEARE)
_ZN46_INTERNAL_00000000_15_default_program_953a223e2wp6volume6LINEARE:
        /*002c*/ 	.byte	0x01, 0x00, 0x00, 0x00
	.type		_ZN2wp6volume12pnano_traitsIxE9GRID_TYPEE,@object
	.size		_ZN2wp6volume12pnano_traitsIxE9GRID_TYPEE,(_ZN46_INTERNAL_00000000_15_default_program_953a223e2wp17ARRAY_TYPE_FABRICE - _ZN2wp6volume12pnano_traitsIxE9GRID_TYPEE)
_ZN2wp6volume12pnano_traitsIxE9GRID_TYPEE:
        /*0030*/ 	.byte	0x05, 0x00, 0x00, 0x00
	.type		_ZN46_INTERNAL_00000000_15_default_program_953a223e2wp17ARRAY_TYPE_FABRICE,@object
	.size		_ZN46_INTERNAL_00000000_15_default_program_953a223e2wp17ARRAY_TYPE_FABRICE,(_ZN2wp6volume12pnano_traitsINS_5vec_tILj3EfEEE9GRID_TYPEE - _ZN46_INTERNAL_00000000_15_default_program_953a223e2wp17ARRAY_TYPE_FABRICE)
_ZN46_INTERNAL_00000000_15_default_program_953a223e2wp17ARRAY_TYPE_FABRICE:
        /*0034*/ 	.byte	0x02, 0x00, 0x00, 0x00
	.type		_ZN2wp6volume12pnano_traitsINS_5vec_tILj3EfEEE9GRID_TYPEE,@object
	.size		_ZN2wp6volume12pnano_traitsINS_5vec_tILj3EfEEE9GRID_TYPEE,(__cudart_i2opi_f - _ZN2wp6volume12pnano_traitsINS_5vec_tILj3EfEEE9GRID_TYPEE)
_ZN2wp6volume12pnano_traitsINS_5vec_tILj3EfEEE9GRID_TYPEE:
        /*0038*/ 	.byte	0x06, 0x00, 0x00, 0x00
	.type		__cudart_i2opi_f,@object
	.size		__cudart_i2opi_f,(.L_25 - __cudart_i2opi_f)
__cudart_i2opi_f:
        /*003c*/ 	.byte	0x41, 0x90, 0x43, 0x3c, 0x99, 0x95, 0x62, 0xdb, 0xc0, 0xdd, 0x34, 0xf5, 0xd1, 0x57, 0x27, 0xfc
        /*004c*/ 	.byte	0x29, 0x15, 0x44, 0x4e, 0x6e, 0x83, 0xf9, 0xa2
.L_25:


//--------------------- .nv.global                --------------------------
	.section	.nv.global,"aw",@nobits
	.align	4
.nv.global:
	.type		_ZN46_INTERNAL_00000000_15_default_program_953a223e2wp6volume7CLOSESTE,@object
	.size		_ZN46_INTERNAL_00000000_15_default_program_953a223e2wp6volume7CLOSESTE,(_ZN46_INTERNAL_00000000_15_default_program_953a223e2wp18ARRAY_TYPE_REGULARE - _ZN46_INTERNAL_00000000_15_default_program_953a223e2wp6volume7CLOSESTE)
_ZN46_INTERNAL_00000000_15_default_program_953a223e2wp6volume7CLOSESTE:
	.zero		4
	.type		_ZN46_INTERNAL_00000000_15_default_program_953a223e2wp18ARRAY_TYPE_REGULARE,@object
	.size		_ZN46_INTERNAL_00000000_15_default_program_953a223e2wp18ARRAY_TYPE_REGULARE,(.L_21 - _ZN46_INTERNAL_00000000_15_default_program_953a223e2wp18ARRAY_TYPE_REGULARE)
_ZN46_INTERNAL_00000000_15_default_program_953a223e2wp18ARRAY_TYPE_REGULARE:
	.zero		4
.L_21:
